def matmul_kernel(
    a_ptr,
    b_ptr,
    c_ptr,
    M,
    N,
    K,
    stride_am,
    stride_ak,
    stride_bk,
    stride_bn,
    stride_cm,
    stride_cn,
    BLOCK_M: tl.constexpr,
    BLOCK_N: tl.constexpr,
    BLOCK_K: tl.constexpr,
    GROUP_M: tl.constexpr,
):
    pid = tl.program_id(axis=0)
    num_pid_m = tl.cdiv(M, BLOCK_M)
    num_pid_n = tl.cdiv(N, BLOCK_N)
    num_pid_in_group = GROUP_M * num_pid_n
    group_id = pid // num_pid_in_group
    first_pid_m = group_id * GROUP_M
    group_size_m = min(num_pid_m - first_pid_m, GROUP_M)
    pid_m = first_pid_m + ((pid % num_pid_in_group) % group_size_m)
    pid_n = (pid % num_pid_in_group) // group_size_m

    offs_am = (pid_m * BLOCK_M + tl.arange(0, BLOCK_M)) % M
    offs_bn = (pid_n * BLOCK_N + tl.arange(0, BLOCK_N)) % N
    offs_k = tl.arange(0, BLOCK_K)
    a_ptrs = a_ptr + offs_am[:, None] * stride_am + offs_k[None, :] * stride_ak
    b_ptrs = b_ptr + offs_k[:, None] * stride_bk + offs_bn[None, :] * stride_bn

    acc = tl.zeros((BLOCK_M, BLOCK_N), dtype=tl.float32)
    for kk in range(0, tl.cdiv(K, BLOCK_K)):
        a = tl.load(a_ptrs, mask=offs_k[None, :] < K - kk * BLOCK_K, other=0.0)
        b = tl.load(b_ptrs, mask=offs_k[:, None] < K - kk * BLOCK_K, other=0.0)
        acc = tl.dot(a, b, acc)
        a_ptrs += BLOCK_K * stride_ak
        b_ptrs += BLOCK_K * stride_bk

    c = acc.to(c_ptr.dtype.element_ty)
    offs_cm = pid_m * BLOCK_M + tl.arange(0, BLOCK_M)
    offs_cn = pid_n * BLOCK_N + tl.arange(0, BLOCK_N)
    c_ptrs = c_ptr + offs_cm[:, None] * stride_cm + offs_cn[None, :] * stride_cn
    mask = (offs_cm[:, None] < M) & (offs_cn[None, :] < N)
    tl.store(c_ptrs, c, mask=mask)

# config = {"BLOCK_K": 32, "BLOCK_M": 256, "BLOCK_N": 128, "GROUP_M": 8, "arch": "sm_100", "dtype": "fp8e5m2", "num_ctas": 1, "num_stages": 3, "num_warps": 2}
# arch = sm_100


// ===== COMPILED SASS (sm_100a) =====

	.target	sm_100a

	.elftype	@"ET_EXEC"


//--------------------- .note.nv.tkinfo           --------------------------
	.section	.note.nv.tkinfo,"",@"SHT_NOTE"
	.sectionflags	@"SHF_NOTE_NV_TKINFO"
	.tkinfo
        /*0018*/ 	.word	0x00000081
        /*0030*/ 	.string	""
        /*0030*/ 	.string	"ptxas-blackwell"
        /*0030*/ 	.string	"Cuda compilation tools, release 12.9, V12.9.86"
        /*0030*/ 	.string	"Build cuda_12.9.r12.9/compiler.36037853_0"
        /*0030*/ 	.string	"-v  -suppress-debug-info  -lineinfo  -arch sm_100a "



//--------------------- .note.nv.cuver            --------------------------
	.section	.note.nv.cuver,"",@"SHT_NOTE"
	.sectionflags	@"SHF_NOTE_NV_CUVER"
        /*0018*/ 	.short	0x0001
        /*001a*/ 	.short	0x0064
        /*001c*/ 	.short	0x0001
        /*001e*/ 	.short	0x0000
        /*0020*/ 	.short	0x0001
        /*0022*/ 	.short	0x0000


//--------------------- .nv.info                  --------------------------
	.section	.nv.info,"",@"SHT_CUDA_INFO"
	.align	4


	//----- nvinfo : EIATTR_REGCOUNT
	.align		4
        /*0000*/ 	.byte	0x04, 0x2f
        /*0002*/ 	.short	(.L_1 - .L_0)
	.align		4
.L_0:
        /*0004*/ 	.word	index@(matmul_kernel)
        /*0008*/ 	.word	0x00000020


	//----- nvinfo : EIATTR_FRAME_SIZE
	.align		4
.L_1:
        /*000c*/ 	.byte	0x04, 0x11
        /*000e*/ 	.short	(.L_3 - .L_2)
	.align		4
.L_2:
        /*0010*/ 	.word	index@(matmul_kernel)
        /*0014*/ 	.word	0x00002590


	//----- nvinfo : EIATTR_MIN_STACK_SIZE
	.align		4
.L_3:
        /*0018*/ 	.byte	0x04, 0x12
        /*001a*/ 	.short	(.L_5 - .L_4)
	.align		4
.L_4:
        /*001c*/ 	.word	index@(matmul_kernel)
        /*0020*/ 	.word	0x00002590
.L_5:


//--------------------- .nv.info.matmul_kernel    --------------------------
	.section	.nv.info.matmul_kernel,"",@"SHT_CUDA_INFO"
	.sectionflags	@""
	.align	4


	//----- nvinfo : EIATTR_CUDA_API_VERSION
	.align		4
        /*0000*/ 	.byte	0x04, 0x37
        /*0002*/ 	.short	(.L_7 - .L_6)
.L_6:
        /*0004*/ 	.word	0x00000081


	//----- nvinfo : EIATTR_KPARAM_INFO
	.align		4
.L_7:
        /*0008*/ 	.byte	0x04, 0x17
        /*000a*/ 	.short	(.L_9 - .L_8)
.L_8:
        /*000c*/ 	.word	0x00000000
        /*0010*/ 	.short	0x000d
        /*0012*/ 	.short	0x0048
        /*0014*/ 	.byte	0x00, 0xf4, 0x21, 0x00


	//----- nvinfo : EIATTR_KPARAM_INFO
	.align		4
.L_9:
        /*0018*/ 	.byte	0x04, 0x17
        /*001a*/ 	.short	(.L_11 - .L_10)
.L_10:
        /*001c*/ 	.word	0x00000000
        /*0020*/ 	.short	0x000c
        /*0022*/ 	.short	0x0040
        /*0024*/ 	.byte	0x00, 0xf4, 0x21, 0x00


	//----- nvinfo : EIATTR_KPARAM_INFO
	.align		4
.L_11:
        /*0028*/ 	.byte	0x04, 0x17
        /*002a*/ 	.short	(.L_13 - .L_12)
.L_12:
        /*002c*/ 	.word	0x00000000
        /*0030*/ 	.short	0x000b
        /*0032*/ 	.short	0x0038
        /*0034*/ 	.byte	0x00, 0xf0, 0x11, 0x00


	//----- nvinfo : EIATTR_KPARAM_INFO
	.align		4
.L_13:
        /*0038*/ 	.byte	0x04, 0x17
        /*003a*/ 	.short	(.L_15 - .L_14)
.L_14:
        /*003c*/ 	.word	0x00000000
        /*0040*/ 	.short	0x000a
        /*0042*/ 	.short	0x0034
        /*0044*/ 	.byte	0x00, 0xf0, 0x11, 0x00


	//----- nvinfo : EIATTR_KPARAM_INFO
	.align		4
.L_15:
        /*0048*/ 	.byte	0x04, 0x17
        /*004a*/ 	.short	(.L_17 - .L_16)
.L_16:
        /*004c*/ 	.word	0x00000000
        /*0050*/ 	.short	0x0009
        /*0052*/ 	.short	0x0030
        /*0054*/ 	.byte	0x00, 0xf0, 0x11, 0x00


	//----- nvinfo : EIATTR_KPARAM_INFO
	.align		4
.L_17:
        /*0058*/ 	.byte	0x04, 0x17
        /*005a*/ 	.short	(.L_19 - .L_18)
.L_18:
        /*005c*/ 	.word	0x00000000
        /*0060*/ 	.short	0x0008
        /*0062*/ 	.short	0x002c
        /*0064*/ 	.byte	0x00, 0xf0, 0x11, 0x00


	//----- nvinfo : EIATTR_KPARAM_INFO
	.align		4
.L_19:
        /*0068*/ 	.byte	0x04, 0x17
        /*006a*/ 	.short	(.L_21 - .L_20)
.L_20:
        /*006c*/ 	.word	0x00000000
        /*0070*/ 	.short	0x0007
        /*0072*/ 	.short	0x0028
        /*0074*/ 	.byte	0x00, 0xf0, 0x11, 0x00


	//----- nvinfo : EIATTR_KPARAM_INFO
	.align		4
.L_21:
        /*0078*/ 	.byte	0x04, 0x17
        /*007a*/ 	.short	(.L_23 - .L_22)
.L_22:
        /*007c*/ 	.word	0x00000000
        /*0080*/ 	.short	0x0006
        /*0082*/ 	.short	0x0024
        /*0084*/ 	.byte	0x00, 0xf0, 0x11, 0x00


	//----- nvinfo : EIATTR_KPARAM_INFO
	.align		4
.L_23:
        /*0088*/ 	.byte	0x04, 0x17
        /*008a*/ 	.short	(.L_25 - .L_24)
.L_24:
        /*008c*/ 	.word	0x00000000
        /*0090*/ 	.short	0x0005
        /*0092*/ 	.short	0x0020
        /*0094*/ 	.byte	0x00, 0xf0, 0x11, 0x00


	//----- nvinfo : EIATTR_KPARAM_INFO
	.align		4
.L_25:
        /*0098*/ 	.byte	0x04, 0x17
        /*009a*/ 	.short	(.L_27 - .L_26)
.L_26:
        /*009c*/ 	.word	0x00000000
        /*00a0*/ 	.short	0x0004
        /*00a2*/ 	.short	0x001c
        /*00a4*/ 	.byte	0x00, 0xf0, 0x11, 0x00


	//----- nvinfo : EIATTR_KPARAM_INFO
	.align		4
.L_27:
        /*00a8*/ 	.byte	0x04, 0x17
        /*00aa*/ 	.short	(.L_29 - .L_28)
.L_28:
        /*00ac*/ 	.word	0x00000000
        /*00b0*/ 	.short	0x0003
        /*00b2*/ 	.short	0x0018
        /*00b4*/ 	.byte	0x00, 0xf0, 0x11, 0x00


	//----- nvinfo : EIATTR_KPARAM_INFO
	.align		4
.L_29:
        /*00b8*/ 	.byte	0x04, 0x17
        /*00ba*/ 	.short	(.L_31 - .L_30)
.L_30:
        /*00bc*/ 	.word	0x00000000
        /*00c0*/ 	.short	0x0002
        /*00c2*/ 	.short	0x0010
        /*00c4*/ 	.byte	0x00, 0xf4, 0x21, 0x00


	//----- nvinfo : EIATTR_KPARAM_INFO
	.align		4
.L_31:
        /*00c8*/ 	.byte	0x04, 0x17
        /*00ca*/ 	.short	(.L_33 - .L_32)
.L_32:
        /*00cc*/ 	.word	0x00000000
        /*00d0*/ 	.short	0x0001
        /*00d2*/ 	.short	0x0008
        /*00d4*/ 	.byte	0x00, 0xf4, 0x21, 0x00


	//----- nvinfo : EIATTR_KPARAM_INFO
	.align		4
.L_33:
        /*00d8*/ 	.byte	0x04, 0x17
        /*00da*/ 	.short	(.L_35 - .L_34)
.L_34:
        /*00dc*/ 	.word	0x00000000
        /*00e0*/ 	.short	0x0000
        /*00e2*/ 	.short	0x0000
        /*00e4*/ 	.byte	0x00, 0xf4, 0x21, 0x00


	//----- nvinfo : EIATTR_SPARSE_MMA_MASK
	.align		4
.L_35:
        /*00e8*/ 	.byte	0x03, 0x50
        /*00ea*/ 	.short	0x0000


	//----- nvinfo : EIATTR_MAXREG_COUNT
	.align		4
        /*00ec*/ 	.byte	0x03, 0x1b
        /*00ee*/ 	.short	0x00ff


	//----- nvinfo : EIATTR_NUM_BARRIERS
	.align		4
        /*00f0*/ 	.byte	0x02, 0x4c
        /*00f2*/ 	.byte	0x01
	.zero		1


	//----- nvinfo : EIATTR_ANNOTATIONS
	.align		4
        /*00f4*/ 	.byte	0x04, 0x55
        /*00f6*/ 	.short	(.L_37 - .L_36)


	//   ....[0]....
.L_36:
        /*00f8*/ 	.word	0x00000001
        /*00fc*/ 	.byte	0x40, 0x05, 0x00, 0x00, 0x01, 0x00, 0x00, 0x00, 0x70, 0x05, 0x00, 0x00, 0x01, 0x00, 0x00, 0x00
        /* <DEDUP_REMOVED lines=836> */
        /*354c*/ 	.byte	0x60, 0xbc, 0x00, 0x00, 0x01, 0x00, 0x00, 0x00, 0x80, 0xbc, 0x00, 0x00


	//----- nvinfo : EIATTR_VRC_CTA_INIT_COUNT
	.align		4
.L_37:
        /*3558*/ 	.byte	0x02, 0x4a
	.zero		1
	.zero		1


	//----- nvinfo : EIATTR_EXIT_INSTR_OFFSETS
	.align		4
        /*355c*/ 	.byte	0x04, 0x1c
        /*355e*/ 	.short	(.L_39 - .L_38)


	//   ....[0]....
.L_38:
        /*3560*/ 	.word	0x00057440


	//   ....[1]....
        /*3564*/ 	.word	0x00057470


	//----- nvinfo : EIATTR_REQNTID
	.align		4
.L_39:
        /*3568*/ 	.byte	0x04, 0x10
        /*356a*/ 	.short	(.L_41 - .L_40)
.L_40:
        /*356c*/ 	.word	0x00000040
        /*3570*/ 	.word	0x00000001
        /*3574*/ 	.word	0x00000001


	//----- nvinfo : EIATTR_CBANK_PARAM_SIZE
	.align		4
.L_41:
        /*3578*/ 	.byte	0x03, 0x19
        /*357a*/ 	.short	0x0050


	//----- nvinfo : EIATTR_PARAM_CBANK
	.align		4
        /*357c*/ 	.byte	0x04, 0x0a
        /*357e*/ 	.short	(.L_43 - .L_42)
	.align		4
.L_42:
        /*3580*/ 	.word	index@(.nv.constant0.matmul_kernel)
        /*3584*/ 	.short	0x0380
        /*3586*/ 	.short	0x0050


	//----- nvinfo : EIATTR_SW_WAR
	.align		4
.L_43:
        /*3588*/ 	.byte	0x04, 0x36
        /*358a*/ 	.short	(.L_45 - .L_44)
.L_44:
        /*358c*/ 	.word	0x00000008
.L_45:


//--------------------- .nv.compat                --------------------------
	.section	.nv.compat,"",@"SHT_CUDA_COMPAT_INFO"
	.align	4
        /*0000*/ 	.byte	0x02, 0x02, 0x02, 0x00, 0x02, 0x05, 0x05, 0x00, 0x02, 0x03, 0x00, 0x00, 0x02, 0x06, 0x01, 0x00


//--------------------- .nv.callgraph             --------------------------
	.section	.nv.callgraph,"",@"SHT_CUDA_CALLGRAPH"
	.align	4
	.sectionentsize	8
	.align		4
        /*0000*/ 	.word	0x00000000
	.align		4
        /*0004*/ 	.word	0xffffffff
	.align		4
        /*0008*/ 	.word	0x00000000
	.align		4
        /*000c*/ 	.word	0xfffffffe
	.align		4
        /*0010*/ 	.word	0x00000000
	.align		4
        /*0014*/ 	.word	0xfffffffd
	.align		4
        /*0018*/ 	.word	0x00000000
	.align		4
        /*001c*/ 	.word	0xfffffffc


//--------------------- .text.matmul_kernel       --------------------------
	.section	.text.matmul_kernel,"ax",@progbits
	.align	128
        .global         matmul_kernel
        .type           matmul_kernel,@function
        .size           matmul_kernel,(.L_x_4 - matmul_kernel)
        .other          matmul_kernel,@"STO_CUDA_ENTRY STV_DEFAULT"
matmul_kernel:
.text.matmul_kernel:
[----:B------:R-:W0:Y:S08]  /*0000*/  LDC R1, c[0x0][0x37c] ;  /* 0x0000df00ff017b82 */ /* 0x000e300000000800 */
[----:B------:R-:W1:Y:S01]  /*0010*/  LDC.64 R4, c[0x0][0x398] ;  /* 0x0000e600ff047b82 */ /* 0x000e620000000a00 */
[----:B------:R-:W2:Y:S01]  /*0020*/  S2R R14, SR_TID.X ;  /* 0x00000000000e7919 */ /* 0x000ea20000002100 */
[----:B------:R-:W3:Y:S01]  /*0030*/  LDCU UR4, c[0x0][0x3a0] ;  /* 0x00007400ff0477ac */ /* 0x000ee20008000800 */
[----:B0-----:R-:W-:Y:S01]  /*0040*/  VIADD R1, R1, 0xffffda70 ;  /* 0xffffda7001017836 */ /* 0x001fe20000000000 */
[----:B------:R-:W-:Y:S01]  /*0050*/  UMOV UR46, 0x400 ;  /* 0x00000400002e7882 */ /* 0x000fe20000000000 */
[----:B------:R-:W0:Y:S03]  /*0060*/  LDCU.64 UR40, c[0x0][0x358] ;  /* 0x00006b00ff2877ac */ /* 0x000e260008000a00 */
[----:B------:R-:W4:Y:S01]  /*0070*/  S2UR UR5, SR_CgaCtaId ;  /* 0x00000000000579c3 */ /* 0x000f220000008800 */
[----:B---3--:R-:W-:Y:S01]  /*0080*/  UIADD3 UR4, UPT, UPT, UR4, 0x1f, URZ ;  /* 0x0000001f04047890 */ /* 0x008fe2000fffe0ff */
[----:B-1----:R-:W-:-:S03]  /*0090*/  VIADD R0, R5, 0x7f ;  /* 0x0000007f05007836 */ /* 0x002fc60000000000 */
[----:B------:R-:W-:Y:S02]  /*00a0*/  UISETP.GT.AND UP0, UPT, UR4, 0x1f, UPT ;  /* 0x0000001f0400788c */ /* 0x000fe4000bf04270 */
[----:B------:R-:W-:Y:S01]  /*00b0*/  SHF.R.S32.HI R3, RZ, 0x1f, R0 ;  /* 0x0000001fff037819 */ /* 0x000fe20000011400 */
[----:B----4-:R-:W-:-:S03]  /*00c0*/  ULEA UR46, UR5, UR46, 0x18 ;  /* 0x0000002e052e7291 */ /* 0x010fc6000f8ec0ff */
[----:B------:R-:W-:Y:S02]  /*00d0*/  LEA.HI R3, R3, R0, RZ, 0x7 ;  /* 0x0000000003037211 */ /* 0x000fe400078f38ff */
[----:B--2---:R-:W-:Y:S02]  /*00e0*/  LOP3.LUT R16, R14, 0x3f, RZ, 0xc0, !PT ;  /* 0x0000003f0e107812 */ /* 0x004fe400078ec0ff */
[----:B------:R-:W-:Y:S02]  /*00f0*/  SHF.R.S32.HI R0, RZ, 0x7, R3 ;  /* 0x00000007ff007819 */ /* 0x000fe40000011403 */
[----:B------:R-:W1:Y:S03]  /*0100*/  S2R R3, SR_CTAID.X ;  /* 0x0000000000037919 */ /* 0x000e660000002500 */
[----:B------:R-:W-:-:S05]  /*0110*/  IMAD.SHL.U32 R0, R0, 0x8, RZ ;  /* 0x0000000800007824 */ /* 0x000fca00078e00ff */
[-C--:B------:R-:W-:Y:S02]  /*0120*/  IABS R9, R0.reuse ;  /* 0x0000000000097213 */ /* 0x080fe40000000000 */
[----:B------:R-:W-:Y:S02]  /*0130*/  IABS R12, R0 ;  /* 0x00000000000c7213 */ /* 0x000fe40000000000 */
[----:B------:R-:W2:Y:S08]  /*0140*/  I2F.RP R2, R9 ;  /* 0x0000000900027306 */ /* 0x000eb00000209400 */
[----:B--2---:R-:W2:Y:S01]  /*0150*/  MUFU.RCP R2, R2 ;  /* 0x0000000200027308 */ /* 0x004ea20000001000 */
[----:B-1----:R-:W-:Y:S01]  /*0160*/  IABS R10, R3 ;  /* 0x00000003000a7213 */ /* 0x002fe20000000000 */
[----:B--2---:R-:W-:-:S02]  /*0170*/  VIADD R6, R2, 0xffffffe ;  /* 0x0ffffffe02067836 */ /* 0x004fc40000000000 */
[----:B------:R-:W-:-:S04]  /*0180*/  IMAD.MOV R2, RZ, RZ, -R12 ;  /* 0x000000ffff027224 */ /* 0x000fc800078e0a0c */
[----:B------:R1:W2:Y:S02]  /*0190*/  F2I.FTZ.U32.TRUNC.NTZ R7, R6 ;  /* 0x0000000600077305 */ /* 0x0002a4000021f000 */
[----:B-1----:R-:W-:Y:S02]  /*01a0*/  IMAD.MOV.U32 R6, RZ, RZ, RZ ;  /* 0x000000ffff067224 */ /* 0x002fe400078e00ff */
[----:B--2---:R-:W-:-:S04]  /*01b0*/  IMAD.MOV R8, RZ, RZ, -R7 ;  /* 0x000000ffff087224 */ /* 0x004fc800078e0a07 */
[----:B------:R-:W-:Y:S02]  /*01c0*/  IMAD R11, R8, R9, RZ ;  /* 0x00000009080b7224 */ /* 0x000fe400078e02ff */
[----:B------:R-:W-:Y:S02]  /*01d0*/  IMAD.MOV.U32 R8, RZ, RZ, R10 ;  /* 0x000000ffff087224 */ /* 0x000fe400078e000a */
[----:B------:R-:W-:-:S06]  /*01e0*/  IMAD.HI.U32 R7, R7, R11, R6 ;  /* 0x0000000b07077227 */ /* 0x000fcc00078e0006 */
[----:B------:R-:W-:-:S04]  /*01f0*/  IMAD.HI.U32 R7, R7, R8, RZ ;  /* 0x0000000807077227 */ /* 0x000fc800078e00ff */
[----:B------:R-:W-:-:S05]  /*0200*/  IMAD R2, R7, R2, R8 ;  /* 0x0000000207027224 */ /* 0x000fca00078e0208 */
[----:B------:R-:W-:-:S13]  /*0210*/  ISETP.GT.U32.AND P1, PT, R9, R2, PT ;  /* 0x000000020900720c */ /* 0x000fda0003f24070 */
[----:B------:R-:W-:Y:S02]  /*0220*/  @!P1 IMAD.IADD R2, R2, 0x1, -R9 ;  /* 0x0000000102029824 */ /* 0x000fe400078e0a09 */
[----:B------:R-:W-:Y:S01]  /*0230*/  @!P1 VIADD R7, R7, 0x1 ;  /* 0x0000000107079836 */ /* 0x000fe20000000000 */
[----:B------:R-:W-:Y:S02]  /*0240*/  ISETP.NE.AND P1, PT, R0, RZ, PT ;  /* 0x000000ff0000720c */ /* 0x000fe40003f25270 */
[----:B------:R-:W-:Y:S02]  /*0250*/  ISETP.GE.U32.AND P0, PT, R2, R9, PT ;  /* 0x000000090200720c */ /* 0x000fe40003f06070 */
[----:B------:R-:W-:-:S04]  /*0260*/  LOP3.LUT R2, R3, R0, RZ, 0x3c, !PT ;  /* 0x0000000003027212 */ /* 0x000fc800078e3cff */
[----:B------:R-:W-:Y:S01]  /*0270*/  ISETP.GE.AND P2, PT, R2, RZ, PT ;  /* 0x000000ff0200720c */ /* 0x000fe20003f46270 */
[----:B------:R-:W-:-:S06]  /*0280*/  VIADD R2, R4, 0xff ;  /* 0x000000ff04027836 */ /* 0x000fcc0000000000 */
[----:B------:R-:W-:-:S04]  /*0290*/  @P0 VIADD R7, R7, 0x1 ;  /* 0x0000000107070836 */ /* 0x000fc80000000000 */
[----:B------:R-:W-:Y:S01]  /*02a0*/  IMAD.MOV.U32 R6, RZ, RZ, R7 ;  /* 0x000000ffff067224 */ /* 0x000fe200078e0007 */
[----:B------:R-:W-:-:S03]  /*02b0*/  SHF.R.S32.HI R7, RZ, 0x1f, R2 ;  /* 0x0000001fff077819 */ /* 0x000fc60000011402 */
[----:B------:R-:W-:Y:S01]  /*02c0*/  @!P2 IMAD.MOV R6, RZ, RZ, -R6 ;  /* 0x000000ffff06a224 */ /* 0x000fe200078e0a06 */
[----:B------:R-:W-:Y:S02]  /*02d0*/  @!P1 LOP3.LUT R6, RZ, R0, RZ, 0x33, !PT ;  /* 0x00000000ff069212 */ /* 0x000fe400078e33ff */
[----:B------:R-:W-:-:S03]  /*02e0*/  LEA.HI R7, R7, R2, RZ, 0x8 ;  /* 0x0000000207077211 */ /* 0x000fc600078f40ff */
[----:B------:R-:W-:Y:S02]  /*02f0*/  IMAD.SHL.U32 R2, R6, 0x8, RZ ;  /* 0x0000000806027824 */ /* 0x000fe400078e00ff */
[----:B------:R-:W-:-:S03]  /*0300*/  IMAD.MOV R6, RZ, RZ, -R6 ;  /* 0x000000ffff067224 */ /* 0x000fc600078e0a06 */
[----:B------:R-:W-:Y:S01]  /*0310*/  LEA.HI.SX32 R7, R7, -R2, 0x18 ;  /* 0x8000000207077211 */ /* 0x000fe200078fc2ff */
[----:B------:R-:W-:Y:S02]  /*0320*/  IMAD R15, R0, R6, R3 ;  /* 0x00000006000f7224 */ /* 0x000fe400078e0203 */
[----:B------:R-:W-:Y:S01]  /*0330*/  IMAD.MOV.U32 R6, RZ, RZ, RZ ;  /* 0x000000ffff067224 */ /* 0x000fe200078e00ff */
[----:B------:R-:W-:Y:S02]  /*0340*/  VIMNMX R8, PT, PT, R7, 0x8, PT ;  /* 0x0000000807087848 */ /* 0x000fe40003fe0100 */
[----:B------:R-:W-:Y:S02]  /*0350*/  IABS R13, R15 ;  /* 0x0000000f000d7213 */ /* 0x000fe40000000000 */
[----:B------:R-:W-:-:S04]  /*0360*/  IABS R11, R8 ;  /* 0x00000008000b7213 */ /* 0x000fc80000000000 */
[----:B------:R-:W1:Y:S08]  /*0370*/  I2F.RP R9, R11 ;  /* 0x0000000b00097306 */ /* 0x000e700000209400 */
[----:B-1----:R-:W1:Y:S02]  /*0380*/  MUFU.RCP R9, R9 ;  /* 0x0000000900097308 */ /* 0x002e640000001000 */
[----:B-1----:R-:W-:-:S06]  /*0390*/  VIADD R7, R9, 0xffffffe ;  /* 0x0ffffffe09077836 */ /* 0x002fcc0000000000 */
[----:B------:R-:W1:Y:S02]  /*03a0*/  F2I.FTZ.U32.TRUNC.NTZ R7, R7 ;  /* 0x0000000700077305 */ /* 0x000e64000021f000 */
[----:B-1----:R-:W-:-:S04]  /*03b0*/  IMAD.MOV R10, RZ, RZ, -R7 ;  /* 0x000000ffff0a7224 */ /* 0x002fc800078e0a07 */
[----:B------:R-:W-:-:S04]  /*03c0*/  IMAD.MOV.U32 R0, RZ, RZ, R10 ;  /* 0x000000ffff007224 */ /* 0x000fc800078e000a */
[----:B------:R-:W-:Y:S01]  /*03d0*/  IMAD R3, R0, R11, RZ ;  /* 0x0000000b00037224 */ /* 0x000fe200078e02ff */
[----:B------:R-:W-:-:S03]  /*03e0*/  IABS R0, R8 ;  /* 0x0000000800007213 */ /* 0x000fc60000000000 */
[----:B------:R-:W-:-:S04]  /*03f0*/  IMAD.HI.U32 R6, R7, R3, R6 ;  /* 0x0000000307067227 */ /* 0x000fc800078e0006 */
[----:B------:R-:W-:Y:S02]  /*0400*/  IMAD.MOV R0, RZ, RZ, -R0 ;  /* 0x000000ffff007224 */ /* 0x000fe400078e0a00 */
        /* <DEDUP_REMOVED lines=8> */
[----:B------:R-:W-:-:S07]  /*0490*/  ISETP.GE.AND P2, PT, R0, RZ, PT ;  /* 0x000000ff0000720c */ /* 0x000fce0003f46270 */
[----:B------:R-:W-:-:S06]  /*04a0*/  @P0 VIADD R6, R6, 0x1 ;  /* 0x0000000106060836 */ /* 0x000fcc0000000000 */
[----:B------:R-:W-:Y:S01]  /*04b0*/  @!P2 IMAD.MOV R6, RZ, RZ, -R6 ;  /* 0x000000ffff06a224 */ /* 0x000fe200078e0a06 */
[----:B------:R-:W-:-:S05]  /*04c0*/  @!P1 LOP3.LUT R6, RZ, R8, RZ, 0x33, !PT ;  /* 0x00000008ff069212 */ /* 0x000fca00078e33ff */
[----:B------:R-:W-:-:S04]  /*04d0*/  IMAD.MOV R3, RZ, RZ, -R6 ;  /* 0x000000ffff037224 */ /* 0x000fc800078e0a06 */
[----:B------:R-:W-:Y:S01]  /*04e0*/  IMAD R3, R8, R3, R15 ;  /* 0x0000000308037224 */ /* 0x000fe200078e020f */
[----:B------:R-:W-:-:S03]  /*04f0*/  LOP3.LUT R15, R14, 0x20, RZ, 0xc0, !PT ;  /* 0x000000200e0f7812 */ /* 0x000fc600078ec0ff */
[----:B------:R-:W-:-:S04]  /*0500*/  IMAD.IADD R3, R2, 0x1, R3 ;  /* 0x0000000102037824 */ /* 0x000fc800078e0203 */
[----:B------:R-:W-:Y:S02]  /*0510*/  IMAD R18, R3, 0x100, R16 ;  /* 0x0000010003127824 */ /* 0x000fe400078e0210 */
[----:B------:R-:W-:Y:S02]  /*0520*/  IMAD.SHL.U32 R16, R6, 0x80, RZ ;  /* 0x0000008006107824 */ /* 0x000fe400078e00ff */
[C---:B------:R-:W-:Y:S01]  /*0530*/  VIADD R19, R18.reuse, 0x40 ;  /* 0x0000004012137836 */ /* 0x040fe20000000000 */
[----:B------:R1:W-:Y:S01]  /*0540*/  STL [R1+0x8d0], R18 ;  /* 0x0008d01201007387 */ /* 0x0003e20000100800 */
[C---:B------:R-:W-:Y:S02]  /*0550*/  VIADD R17, R18.reuse, 0x80 ;  /* 0x0000008012117836 */ /* 0x040fe40000000000 */
[----:B------:R-:W-:Y:S01]  /*0560*/  VIADD R20, R18, 0xc0 ;  /* 0x000000c012147836 */ /* 0x000fe20000000000 */
[----:B------:R1:W-:Y:S04]  /*0570*/  STL [R1+0x8c0], R16 ;  /* 0x0008c01001007387 */ /* 0x0003e80000100800 */
[----:B------:R1:W-:Y:S04]  /*0580*/  STL [R1+0x910], R19 ;  /* 0x0009101301007387 */ /* 0x0003e80000100800 */
[----:B------:R1:W-:Y:S04]  /*0590*/  STL [R1+0x914], R17 ;  /* 0x0009141101007387 */ /* 0x0003e80000100800 */
[----:B------:R1:W-:Y:S01]  /*05a0*/  STL [R1+0x918], R20 ;  /* 0x0009181401007387 */ /* 0x0003e20000100800 */
[----:B0-----:R-:W-:Y:S05]  /*05b0*/  BRA.U UP0, `(.L_x_0) ;  /* 0x00000021000c7547 */ /* 0x001fea000b800000 */
[----:B------:R-:W-:Y:S01]  /*05c0*/  IMAD.SHL.U32 R0, R14, 0x10, RZ ;  /* 0x000000100e007824 */ /* 0x000fe200078e00ff */
[----:B------:R0:W-:Y:S04]  /*05d0*/  STL [R1+0xc0], RZ ;  /* 0x0000c0ff01007387 */ /* 0x0001e80000100800 */
[----:B------:R0:W-:Y:S04]  /*05e0*/  STL [R1+0x10e8], R0 ;  /* 0x0010e80001007387 */ /* 0x0001e80000100800 */
[----:B------:R0:W-:Y:S04]  /*05f0*/  STL [R1+0xc4], RZ ;  /* 0x0000c4ff01007387 */ /* 0x0001e80000100800 */
        /* <DEDUP_REMOVED lines=509> */
[----:B------:R0:W-:Y:S01]  /*25d0*/  STL [R1+0x7c], RZ ;  /* 0x00007cff01007387 */ /* 0x0001e20000100800 */
[----:B------:R-:W-:Y:S05]  /*25e0*/  BRA `(.L_x_1) ;  /* 0x0000025000e87947 */ /* 0x000fea0003800000 */
.L_x_0:
[----:B------:R-:W-:Y:S01]  /*25f0*/  IABS R3, R4 ;  /* 0x0000000400037213 */ /* 0x000fe20000000000 */
[----:B------:R0:W-:Y:S01]  /*2600*/  STL [R1+0x15e8], R5 ;  /* 0x0015e80501007387 */ /* 0x0001e20000100800 */
[----:B------:R-:W-:Y:S01]  /*2610*/  IABS R2, R5 ;  /* 0x0000000500027213 */ /* 0x000fe20000000000 */
[----:B------:R-:W2:Y:S01]  /*2620*/  LDCU UR5, c[0x0][0x3ac] ;  /* 0x00007580ff0577ac */ /* 0x000ea20008000800 */
[----:B------:R-:W3:Y:S01]  /*2630*/  I2F.RP R8, R3 ;  /* 0x0000000300087306 */ /* 0x000ee20000209400 */
[----:B------:R-:W-:Y:S02]  /*2640*/  IABS R12, R20 ;  /* 0x00000014000c7213 */ /* 0x000fe40000000000 */
[----:B------:R-:W-:Y:S01]  /*2650*/  IABS R14, R17 ;  /* 0x00000011000e7213 */ /* 0x000fe20000000000 */
[----:B------:R-:W4:Y:S01]  /*2660*/  LDCU.64 UR6, c[0x0][0x388] ;  /* 0x00007100ff0677ac */ /* 0x000f220008000a00 */
[----:B------:R-:W-:Y:S02]  /*2670*/  IABS R10, R19 ;  /* 0x00000013000a7213 */ /* 0x000fe40000000000 */
[----:B-1----:R-:W-:Y:S01]  /*2680*/  LEA.HI R16, R15, R16, RZ, 0x1b ;  /* 0x000000100f107211 */ /* 0x002fe200078fd8ff */
[----:B------:R-:W1:Y:S01]  /*2690*/  I2F.RP R0, R2 ;  /* 0x0000000200007306 */ /* 0x000e620000209400 */
[----:B------:R-:W-:Y:S01]  /*26a0*/  ISETP.GE.AND P6, PT, R17, RZ, PT ;  /* 0x000000ff1100720c */ /* 0x000fe20003fc6270 */
[----:B------:R-:W5:Y:S02]  /*26b0*/  LDCU UR8, c[0x0][0x3b0] ;  /* 0x00007600ff0877ac */ /* 0x000f640008000800 */
[----:B------:R-:W-:Y:S01]  /*26c0*/  VIADD R23, R16, 0x1c ;  /* 0x0000001c10177836 */ /* 0x000fe20000000000 */
[----:B------:R-:W0:Y:S03]  /*26d0*/  LDCU UR9, c[0x0][0x3a4] ;  /* 0x00007480ff0977ac */ /* 0x000e260008000800 */
[----:B---3--:R-:W3:Y:S01]  /*26e0*/  MUFU.RCP R8, R8 ;  /* 0x0000000800087308 */ /* 0x008ee20000001000 */
[----:B------:R-:W0:Y:S07]  /*26f0*/  LDCU.64 UR10, c[0x0][0x380] ;  /* 0x00007000ff0a77ac */ /* 0x000e2e0008000a00 */
[----:B-1----:R-:W-:Y:S01]  /*2700*/  MUFU.RCP R0, R0 ;  /* 0x0000000000007308 */ /* 0x002fe20000001000 */
[----:B---3--:R-:W-:Y:S01]  /*2710*/  VIADD R7, R8, 0xffffffe ;  /* 0x0ffffffe08077836 */ /* 0x008fe20000000000 */
[----:B------:R-:W-:-:S06]  /*2720*/  IABS R8, R18 ;  /* 0x0000001200087213 */ /* 0x000fcc0000000000 */
[----:B------:R-:W1:Y:S02]  /*2730*/  F2I.FTZ.U32.TRUNC.NTZ R7, R7 ;  /* 0x0000000700077305 */ /* 0x000e64000021f000 */
[----:B-1----:R-:W-:-:S04]  /*2740*/  IMAD.MOV R6, RZ, RZ, -R7 ;  /* 0x000000ffff067224 */ /* 0x002fc800078e0a07 */
[----:B------:R-:W-:Y:S02]  /*2750*/  IMAD R11, R6, R3, RZ ;  /* 0x00000003060b7224 */ /* 0x000fe400078e02ff */
[----:B------:R-:W-:-:S04]  /*2760*/  IMAD.MOV.U32 R6, RZ, RZ, RZ ;  /* 0x000000ffff067224 */ /* 0x000fc800078e00ff */
[----:B------:R-:W-:-:S04]  /*2770*/  IMAD.HI.U32 R11, R7, R11, R6 ;  /* 0x0000000b070b7227 */ /* 0x000fc800078e0006 */
[----:B------:R-:W-:Y:S02]  /*2780*/  VIADD R6, R0, 0xffffffe ;  /* 0x0ffffffe00067836 */ /* 0x000fe40000000000 */
[C---:B------:R-:W-:Y:S02]  /*2790*/  IMAD.HI.U32 R0, R11.reuse, R12, RZ ;  /* 0x0000000c0b007227 */ /* 0x040fe400078e00ff */
[----:B------:R1:W3:Y:S02]  /*27a0*/  F2I.FTZ.U32.TRUNC.NTZ R7, R6 ;  /* 0x0000000600077305 */ /* 0x0002e4000021f000 */
[----:B------:R-:W-:-:S04]  /*27b0*/  IMAD.HI.U32 R9, R11, R14, RZ ;  /* 0x0000000e0b097227 */ /* 0x000fc800078e00ff */
[----:B------:R-:W-:Y:S02]  /*27c0*/  IMAD.MOV R0, RZ, RZ, -R0 ;  /* 0x000000ffff007224 */ /* 0x000fe400078e0a00 */
[----:B------:R-:W-:Y:S02]  /*27d0*/  IMAD.MOV R13, RZ, RZ, -R9 ;  /* 0x000000ffff0d7224 */ /* 0x000fe400078e0a09 */
[----:B------:R-:W-:Y:S02]  /*27e0*/  IMAD R9, R3, R0, R12 ;  /* 0x0000000003097224 */ /* 0x000fe400078e020c */
[----:B------:R-:W-:-:S03]  /*27f0*/  IMAD.HI.U32 R0, R11, R10, RZ ;  /* 0x0000000a0b007227 */ /* 0x000fc600078e00ff */
[----:B------:R-:W-:Y:S01]  /*2800*/  ISETP.GT.U32.AND P0, PT, R3, R9, PT ;  /* 0x000000090300720c */ /* 0x000fe20003f04070 */
[----:B------:R-:W-:Y:S02]  /*2810*/  IMAD.MOV R0, RZ, RZ, -R0 ;  /* 0x000000ffff007224 */ /* 0x000fe400078e0a00 */
[----:B-1----:R-:W-:-:S04]  /*2820*/  IMAD.HI.U32 R6, R11, R8, RZ ;  /* 0x000000080b067227 */ /* 0x002fc800078e00ff */
[C---:B------:R-:W-:Y:S02]  /*2830*/  IMAD R10, R3.reuse, R0, R10 ;  /* 0x00000000030a7224 */ /* 0x040fe400078e020a */
[C---:B------:R-:W-:Y:S02]  /*2840*/  IMAD R11, R3.reuse, R13, R14 ;  /* 0x0000000d030b7224 */ /* 0x040fe400078e020e */
[----:B------:R-:W-:Y:S01]  /*2850*/  IMAD.MOV R6, RZ, RZ, -R6 ;  /* 0x000000ffff067224 */ /* 0x000fe200078e0a06 */
[C---:B------:R-:W-:Y:S01]  /*2860*/  ISETP.GT.U32.AND P2, PT, R3.reuse, R10, PT ;  /* 0x0000000a0300720c */ /* 0x040fe20003f44070 */
[----:B---3--:R-:W-:Y:S01]  /*2870*/  IMAD.MOV R13, RZ, RZ, -R7 ;  /* 0x000000ffff0d7224 */ /* 0x008fe200078e0a07 */
[C---:B------:R-:W-:Y:S01]  /*2880*/  ISETP.GT.U32.AND P1, PT, R3.reuse, R11, PT ;  /* 0x0000000b0300720c */ /* 0x040fe20003f24070 */
[----:B------:R-:W-:Y:S02]  /*2890*/  IMAD R8, R3, R6, R8 ;  /* 0x0000000603087224 */ /* 0x000fe400078e0208 */
[----:B------:R-:W-:-:S02]  /*28a0*/  VIADD R12, R16, 0x7c ;  /* 0x0000007c100c7836 */ /* 0x000fc40000000000 */
[----:B------:R-:W-:Y:S01]  /*28b0*/  VIADD R14, R16, 0x7e ;  /* 0x0000007e100e7836 */ /* 0x000fe20000000000 */
[----:B------:R-:W-:Y:S01]  /*28c0*/  ISETP.GT.U32.AND P3, PT, R3, R8, PT ;  /* 0x000000080300720c */ /* 0x000fe20003f64070 */
[----:B------:R-:W-:Y:S01]  /*28d0*/  IMAD R13, R13, R2, RZ ;  /* 0x000000020d0d7224 */ /* 0x000fe200078e02ff */
[----:B------:R-:W-:Y:S01]  /*28e0*/  IABS R15, R12 ;  /* 0x0000000c000f7213 */ /* 0x000fe20000000000 */
[----:B------:R-:W-:Y:S01]  /*28f0*/  IMAD.MOV.U32 R6, RZ, RZ, RZ ;  /* 0x000000ffff067224 */ /* 0x000fe200078e00ff */
[----:B------:R-:W-:Y:S01]  /*2900*/  IABS R25, R14 ;  /* 0x0000000e00197213 */ /* 0x000fe20000000000 */
[--C-:B------:R-:W-:Y:S01]  /*2910*/  @!P2 IMAD.IADD R10, R10, 0x1, -R3.reuse ;  /* 0x000000010a0aa824 */ /* 0x100fe200078e0a03 */
[----:B------:R-:W-:Y:S01]  /*2920*/  ISETP.GE.AND P2, PT, R12, RZ, PT ;  /* 0x000000ff0c00720c */ /* 0x000fe20003f46270 */
[--C-:B------:R-:W-:Y:S02]  /*2930*/  @!P0 IMAD.IADD R9, R9, 0x1, -R3.reuse ;  /* 0x0000000109098824 */ /* 0x100fe400078e0a03 */
[----:B------:R-:W-:Y:S01]  /*2940*/  @!P1 IMAD.IADD R11, R11, 0x1, -R3 ;  /* 0x000000010b0b9824 */ /* 0x000fe200078e0a03 */
[----:B------:R-:W-:Y:S01]  /*2950*/  ISETP.GT.U32.AND P4, PT, R3, R10, PT ;  /* 0x0000000a0300720c */ /* 0x000fe20003f84070 */
[----:B------:R-:W-:Y:S01]  /*2960*/  IMAD.HI.U32 R0, R7, R13, R6 ;  /* 0x0000000d07007227 */ /* 0x000fe200078e0006 */
[----:B------:R-:W-:-:S02]  /*2970*/  ISETP.GT.U32.AND P0, PT, R3, R9, PT ;  /* 0x000000090300720c */ /* 0x000fc40003f04070 */
[----:B------:R-:W-:Y:S01]  /*2980*/  ISETP.GE.AND P1, PT, R14, RZ, PT ;  /* 0x000000ff0e00720c */ /* 0x000fe20003f26270 */
[----:B------:R-:W-:Y:S01]  /*2990*/  @!P3 IMAD.IADD R8, R8, 0x1, -R3 ;  /* 0x000000010808b824 */ /* 0x000fe200078e0a03 */
[C---:B------:R-:W-:Y:S01]  /*29a0*/  ISETP.GT.U32.AND P3, PT, R3.reuse, R11, PT ;  /* 0x0000000b0300720c */ /* 0x040fe20003f64070 */
[----:B------:R-:W-:Y:S02]  /*29b0*/  IMAD.MOV.U32 R13, RZ, RZ, R15 ;  /* 0x000000ffff0d7224 */ /* 0x000fe400078e000f */
[----:B------:R-:W-:Y:S01]  /*29c0*/  IMAD.HI.U32 R6, R0, R25, RZ ;  /* 0x0000001900067227 */ /* 0x000fe200078e00ff */
[----:B------:R-:W-:-:S03]  /*29d0*/  ISETP.GT.U32.AND P5, PT, R3, R8, PT ;  /* 0x000000080300720c */ /* 0x000fc60003fa4070 */
[----:B------:R-:W-:Y:S01]  /*29e0*/  @!P4 IMAD.IADD R10, R10, 0x1, -R3 ;  /* 0x000000010a0ac824 */ /* 0x000fe200078e0a03 */
[----:B------:R-:W-:Y:S01]  /*29f0*/  ISETP.GE.AND P4, PT, R20, RZ, PT ;  /* 0x000000ff1400720c */ /* 0x000fe20003f86270 */
[----:B------:R-:W-:-:S04]  /*2a00*/  IMAD.HI.U32 R7, R0, R13, RZ ;  /* 0x0000000d00077227 */ /* 0x000fc800078e00ff */
[----:B------:R-:W-:Y:S02]  /*2a10*/  IMAD.MOV R6, RZ, RZ, -R6 ;  /* 0x000000ffff067224 */ /* 0x000fe400078e0a06 */
[----:B------:R-:W-:Y:S02]  /*2a20*/  IMAD.MOV R7, RZ, RZ, -R7 ;  /* 0x000000ffff077224 */ /* 0x000fe400078e0a07 */
[C---:B------:R-:W-:Y:S02]  /*2a30*/  IMAD R25, R2.reuse, R6, R25 ;  /* 0x0000000602197224 */ /* 0x040fe400078e0219 */
[--C-:B------:R-:W-:Y:S02]  /*2a40*/  @!P0 IMAD.IADD R9, R9, 0x1, -R3.reuse ;  /* 0x0000000109098824 */ /* 0x100fe400078e0a03 */
[----:B------:R-:W-:Y:S01]  /*2a50*/  @!P3 IMAD.IADD R11, R11, 0x1, -R3 ;  /* 0x000000010b0bb824 */ /* 0x000fe200078e0a03 */
[----:B------:R-:W-:Y:S01]  /*2a60*/  ISETP.GE.AND P3, PT, R19, RZ, PT ;  /* 0x000000ff1300720c */ /* 0x000fe20003f66270 */
[----:B------:R-:W-:-:S02]  /*2a70*/  IMAD R26, R2, R7, R13 ;  /* 0x00000007021a7224 */ /* 0x000fc400078e020d */
[----:B------:R-:W-:Y:S02]  /*2a80*/  IMAD.MOV.U32 R7, RZ, RZ, R11 ;  /* 0x000000ffff077224 */ /* 0x000fe400078e000b */
[----:B------:R-:W-:Y:S01]  /*2a90*/  @!P4 IMAD.MOV R9, RZ, RZ, -R9 ;  /* 0x000000ffff09c224 */ /* 0x000fe200078e0a09 */
[C---:B------:R-:W-:Y:S01]  /*2aa0*/  ISETP.GT.U32.AND P4, PT, R2.reuse, R25, PT ;  /* 0x000000190200720c */ /* 0x040fe20003f84070 */
[----:B------:R-:W-:Y:S01]  /*2ab0*/  @!P6 IMAD.MOV R7, RZ, RZ, -R7 ;  /* 0x000000ffff07e224 */ /* 0x000fe200078e0a07 */
[----:B------:R-:W-:Y:S01]  /*2ac0*/  ISETP.GT.U32.AND P6, PT, R2, R26, PT ;  /* 0x0000001a0200720c */ /* 0x000fe20003fc4070 */
[----:B------:R-:W-:Y:S01]  /*2ad0*/  @!P5 IMAD.IADD R8, R8, 0x1, -R3 ;  /* 0x000000010808d824 */ /* 0x000fe200078e0a03 */
[----:B------:R-:W-:Y:S01]  /*2ae0*/  ISETP.GE.AND P5, PT, R18, RZ, PT ;  /* 0x000000ff1200720c */ /* 0x000fe20003fa6270 */
[C---:B------:R-:W-:Y:S02]  /*2af0*/  VIADD R3, R16.reuse, 0x7a ;  /* 0x0000007a10037836 */ /* 0x040fe40000000000 */
[----:B------:R-:W-:-:S02]  /*2b00*/  VIADD R15, R16, 0x78 ;  /* 0x00000078100f7836 */ /* 0x000fc40000000000 */
[----:B------:R-:W-:Y:S01]  /*2b10*/  IMAD.MOV.U32 R11, RZ, RZ, R10 ;  /* 0x000000ffff0b7224 */ /* 0x000fe200078e000a */
[----:B------:R-:W-:Y:S01]  /*2b20*/  IABS R13, R3 ;  /* 0x00000003000d7213 */ /* 0x000fe20000000000 */
[----:B------:R-:W-:Y:S01]  /*2b30*/  VIADD R6, R16, 0x76 ;  /* 0x0000007610067836 */ /* 0x000fe20000000000 */
[----:B------:R-:W-:Y:S01]  /*2b40*/  IABS R17, R15 ;  /* 0x0000000f00117213 */ /* 0x000fe20000000000 */
[--C-:B------:R-:W-:Y:S01]  /*2b50*/  @!P4 IMAD.IADD R25, R25, 0x1, -R2.reuse ;  /* 0x000000011919c824 */ /* 0x100fe200078e0a02 */
[----:B------:R-:W-:Y:S01]  /*2b60*/  ISETP.NE.AND P4, PT, R4, RZ, PT ;  /* 0x000000ff0400720c */ /* 0x000fe20003f85270 */
[----:B------:R-:W-:Y:S01]  /*2b70*/  IMAD.HI.U32 R18, R0, R13, RZ ;  /* 0x0000000d00127227 */ /* 0x000fe200078e00ff */
[----:B------:R-:W-:Y:S02]  /*2b80*/  LOP3.LUT R4, RZ, R4, RZ, 0x33, !PT ;  /* 0x00000004ff047212 */ /* 0x000fe400078e33ff */
[----:B------:R-:W-:Y:S01]  /*2b90*/  ISETP.GE.AND P0, PT, R3, RZ, PT ;  /* 0x000000ff0300720c */ /* 0x000fe20003f06270 */
[----:B------:R-:W-:Y:S01]  /*2ba0*/  @!P6 IMAD.IADD R26, R26, 0x1, -R2 ;  /* 0x000000011a1ae824 */ /* 0x000fe200078e0a02 */
[----:B------:R-:W-:Y:S01]  /*2bb0*/  ISETP.GT.U32.AND P6, PT, R2, R25, PT ;  /* 0x000000190200720c */ /* 0x000fe20003fc4070 */
[----:B------:R-:W-:Y:S01]  /*2bc0*/  IMAD.HI.U32 R12, R0, R17, RZ ;  /* 0x00000011000c7227 */ /* 0x000fe200078e00ff */
[----:B------:R-:W-:-:S02]  /*2bd0*/  IABS R3, R6 ;  /* 0x0000000600037213 */ /* 0x000fc40000000000 */
[C---:B------:R-:W-:Y:S01]  /*2be0*/  SEL R9, R4.reuse, R9, !P4 ;  /* 0x0000000904097207 */ /* 0x040fe20006000000 */
[----:B------:R-:W-:Y:S01]  /*2bf0*/  IMAD.MOV R18, RZ, RZ, -R18 ;  /* 0x000000ffff127224 */ /* 0x000fe200078e0a12 */
[----:B------:R-:W-:Y:S01]  /*2c00*/  SEL R7, R4, R7, !P4 ;  /* 0x0000000704077207 */ /* 0x000fe20006000000 */
[----:B------:R-:W-:Y:S01]  /*2c10*/  @!P3 IMAD.MOV R11, RZ, RZ, -R11 ;  /* 0x000000ffff0bb224 */ /* 0x000fe200078e0a0b */
[----:B------:R-:W-:Y:S01]  /*2c20*/  ISETP.GE.AND P3, PT, R15, RZ, PT ;  /* 0x000000ff0f00720c */ /* 0x000fe20003f66270 */
[----:B------:R-:W-:Y:S01]  /*2c30*/  @!P5 IMAD.MOV R8, RZ, RZ, -R8 ;  /* 0x000000ffff08d224 */ /* 0x000fe200078e0a08 */
[----:B------:R-:W-:Y:S01]  /*2c40*/  ISETP.GT.U32.AND P5, PT, R2, R26, PT ;  /* 0x0000001a0200720c */ /* 0x000fe20003fa4070 */
[----:B------:R-:W-:Y:S01]  /*2c50*/  IMAD.MOV R12, RZ, RZ, -R12 ;  /* 0x000000ffff0c7224 */ /* 0x000fe200078e0a0c */
[----:B0-----:R-:W-:Y:S01]  /*2c60*/  SEL R5, R4, R11, !P4 ;  /* 0x0000000b04057207 */ /* 0x001fe20006000000 */
[----:B------:R-:W-:Y:S01]  /*2c70*/  IMAD R10, R2, R18, R13 ;  /* 0x00000012020a7224 */ /* 0x000fe200078e020d */
[----:B------:R-:W-:Y:S01]  /*2c80*/  SEL R4, R4, R8, !P4 ;  /* 0x0000000804047207 */ /* 0x000fe20006000000 */
[----:B------:R-:W-:Y:S01]  /*2c90*/  IMAD R17, R2, R12, R17 ;  /* 0x0000000c02117224 */ /* 0x000fe200078e0211 */
[----:B------:R0:W-:Y:S01]  /*2ca0*/  STL [R1+0xd8], R9 ;  /* 0x0000d80901007387 */ /* 0x0001e20000100800 */
[----:B------:R-:W-:Y:S01]  /*2cb0*/  IMAD.HI.U32 R14, R0, R3, RZ ;  /* 0x00000003000e7227 */ /* 0x000fe200078e00ff */
[----:B------:R-:W-:-:S02]  /*2cc0*/  ISETP.GT.U32.AND P4, PT, R2, R10, PT ;  /* 0x0000000a0200720c */ /* 0x000fc40003f84070 */
[----:B------:R-:W-:Y:S01]  /*2cd0*/  STL [R1+0xdc], R7 ;  /* 0x0000dc0701007387 */ /* 0x000fe20000100800 */
[----:B------:R-:W-:Y:S01]  /*2ce0*/  @!P6 IMAD.IADD R25, R25, 0x1, -R2 ;  /* 0x000000011919e824 */ /* 0x000fe200078e0a02 */
[----:B------:R-:W-:Y:S01]  /*2cf0*/  ISETP.GT.U32.AND P6, PT, R2, R17, PT ;  /* 0x000000110200720c */ /* 0x000fe20003fc4070 */
[----:B------:R-:W-:Y:S01]  /*2d00*/  IMAD.MOV R14, RZ, RZ, -R14 ;  /* 0x000000ffff0e7224 */ /* 0x000fe200078e0a0e */
[----:B------:R-:W-:Y:S01]  /*2d10*/  STL [R1+0xe0], R5 ;  /* 0x0000e00501007387 */ /* 0x000fe20000100800 */
[----:B------:R-:W-:Y:S02]  /*2d20*/  VIADD R12, R16, 0x74 ;  /* 0x00000074100c7836 */ /* 0x000fe40000000000 */
[----:B------:R-:W-:Y:S01]  /*2d30*/  IMAD R3, R2, R14, R3 ;  /* 0x0000000e02037224 */ /* 0x000fe200078e0203 */
[----:B------:R1:W-:Y:S01]  /*2d40*/  STL [R1+0xe4], R4 ;  /* 0x0000e40401007387 */ /* 0x0003e20000100800 */
[--C-:B------:R-:W-:Y:S01]  /*2d50*/  @!P5 IMAD.IADD R26, R26, 0x1, -R2.reuse ;  /* 0x000000011a1ad824 */ /* 0x100fe200078e0a02 */
[----:B------:R-:W-:Y:S01]  /*2d60*/  IABS R14, R12 ;  /* 0x0000000c000e7213 */ /* 0x000fe20000000000 */
[--C-:B------:R-:W-:Y:S01]  /*2d70*/  @!P4 IMAD.IADD R10, R10, 0x1, -R2.reuse ;  /* 0x000000010a0ac824 */ /* 0x100fe200078e0a02 */
[----:B------:R-:W-:Y:S01]  /*2d80*/  ISETP.GT.U32.AND P5, PT, R2, R3, PT ;  /* 0x000000030200720c */ /* 0x000fe20003fa4070 */
[----:B------:R-:W-:Y:S01]  /*2d90*/  VIADD R11, R16, 0x6e ;  /* 0x0000006e100b7836 */ /* 0x000fe20000000000 */
[----:B------:R-:W-:Y:S01]  /*2da0*/  ISETP.GE.AND P4, PT, R6, RZ, PT ;  /* 0x000000ff0600720c */ /* 0x000fe20003f86270 */
[----:B------:R-:W-:Y:S01]  /*2db0*/  @!P6 IMAD.IADD R17, R17, 0x1, -R2 ;  /* 0x000000011111e824 */ /* 0x000fe200078e0a02 */
[----:B------:R-:W-:Y:S01]  /*2dc0*/  ISETP.GT.U32.AND P6, PT, R2, R10, PT ;  /* 0x0000000a0200720c */ /* 0x000fe20003fc4070 */
[----:B------:R-:W-:Y:S01]  /*2dd0*/  IMAD.HI.U32 R15, R0, R14, RZ ;  /* 0x0000000e000f7227 */ /* 0x000fe200078e00ff */
[----:B0-----:R-:W-:-:S03]  /*2de0*/  IABS R9, R11 ;  /* 0x0000000b00097213 */ /* 0x001fc60000000000 */
[C---:B-1----:R-:W-:Y:S02]  /*2df0*/  VIADD R4, R16.reuse, 0x72 ;  /* 0x0000007210047836 */ /* 0x042fe40000000000 */
[----:B------:R-:W-:Y:S02]  /*2e00*/  VIADD R13, R16, 0x70 ;  /* 0x00000070100d7836 */ /* 0x000fe40000000000 */
[----:B------:R-:W-:Y:S01]  /*2e10*/  IMAD.MOV R15, RZ, RZ, -R15 ;  /* 0x000000ffff0f7224 */ /* 0x000fe200078e0a0f */
[----:B------:R-:W-:Y:S01]  /*2e20*/  IABS R8, R4 ;  /* 0x0000000400087213 */ /* 0x000fe20000000000 */
[----:B------:R-:W-:Y:S01]  /*2e30*/  @!P2 IMAD.MOV R26, RZ, RZ, -R26 ;  /* 0x000000ffff1aa224 */ /* 0x000fe200078e0a1a */
[----:B------:R-:W-:Y:S01]  /*2e40*/  ISETP.GE.AND P2, PT, R12, RZ, PT ;  /* 0x000000ff0c00720c */ /* 0x000fe20003f46270 */
[----:B------:R-:W-:Y:S01]  /*2e50*/  @!P5 IMAD.IADD R3, R3, 0x1, -R2 ;  /* 0x000000010303d824 */ /* 0x000fe200078e0a02 */
[----:B------:R-:W-:Y:S01]  /*2e60*/  IABS R7, R13 ;  /* 0x0000000d00077213 */ /* 0x000fe20000000000 */
[C---:B------:R-:W-:Y:S01]  /*2e70*/  IMAD R12, R2.reuse, R15, R14 ;  /* 0x0000000f020c7224 */ /* 0x040fe200078e020e */
[----:B------:R-:W-:Y:S01]  /*2e80*/  ISETP.GT.U32.AND P5, PT, R2, R17, PT ;  /* 0x000000110200720c */ /* 0x000fe20003fa4070 */
[----:B------:R-:W-:-:S02]  /*2e90*/  IMAD.MOV.U32 R6, RZ, RZ, R9 ;  /* 0x000000ffff067224 */ /* 0x000fc400078e0009 */
[----:B------:R-:W-:-:S04]  /*2ea0*/  IMAD.HI.U32 R9, R0, R8, RZ ;  /* 0x0000000800097227 */ /* 0x000fc800078e00ff */
[----:B------:R-:W-:Y:S01]  /*2eb0*/  @!P6 IMAD.IADD R10, R10, 0x1, -R2 ;  /* 0x000000010a0ae824 */ /* 0x000fe200078e0a02 */
[----:B------:R-:W-:Y:S01]  /*2ec0*/  ISETP.GT.U32.AND P6, PT, R2, R12, PT ;  /* 0x0000000c0200720c */ /* 0x000fe20003fc4070 */
[----:B------:R-:W-:Y:S02]  /*2ed0*/  IMAD.MOV R9, RZ, RZ, -R9 ;  /* 0x000000ffff097224 */ /* 0x000fe400078e0a09 */
[----:B------:R-:W-:-:S04]  /*2ee0*/  IMAD.HI.U32 R18, R0, R7, RZ ;  /* 0x0000000700127227 */ /* 0x000fc800078e00ff */
[----:B------:R-:W-:Y:S02]  /*2ef0*/  IMAD R8, R2, R9, R8 ;  /* 0x0000000902087224 */ /* 0x000fe400078e0208 */
[----:B------:R-:W-:Y:S02]  /*2f00*/  IMAD.MOV R18, RZ, RZ, -R18 ;  /* 0x000000ffff127224 */ /* 0x000fe400078e0a12 */
[----:B------:R-:W-:-:S04]  /*2f10*/  IMAD.HI.U32 R15, R0, R6, RZ ;  /* 0x00000006000f7227 */ /* 0x000fc800078e00ff */
[--C-:B------:R-:W-:Y:S01]  /*2f20*/  @!P5 IMAD.IADD R17, R17, 0x1, -R2.reuse ;  /* 0x000000011111d824 */ /* 0x100fe200078e0a02 */
[C---:B------:R-:W-:Y:S01]  /*2f30*/  ISETP.GT.U32.AND P5, PT, R2.reuse, R8, PT ;  /* 0x000000080200720c */ /* 0x040fe20003fa4070 */
[C---:B------:R-:W-:Y:S02]  /*2f40*/  IMAD R7, R2.reuse, R18, R7 ;  /* 0x0000001202077224 */ /* 0x040fe400078e0207 */
[----:B------:R-:W-:Y:S02]  /*2f50*/  IMAD.MOV R15, RZ, RZ, -R15 ;  /* 0x000000ffff0f7224 */ /* 0x000fe400078e0a0f */
[----:B------:R-:W-:Y:S01]  /*2f60*/  @!P1 IMAD.MOV R25, RZ, RZ, -R25 ;  /* 0x000000ffff199224 */ /* 0x000fe200078e0a19 */
[----:B------:R-:W-:Y:S01]  /*2f70*/  ISETP.GT.U32.AND P1, PT, R2, R3, PT ;  /* 0x000000030200720c */ /* 0x000fe20003f24070 */
[----:B------:R-:W-:Y:S01]  /*2f80*/  @!P6 IMAD.IADD R12, R12, 0x1, -R2 ;  /* 0x000000010c0ce824 */ /* 0x000fe200078e0a02 */
[C---:B------:R-:W-:Y:S01]  /*2f90*/  ISETP.GT.U32.AND P6, PT, R2.reuse, R7, PT ;  /* 0x000000070200720c */ /* 0x040fe20003fc4070 */
[----:B------:R-:W-:-:S02]  /*2fa0*/  IMAD R6, R2, R15, R6 ;  /* 0x0000000f02067224 */ /* 0x000fc400078e0206 */
[----:B------:R-:W-:Y:S02]  /*2fb0*/  IMAD.MOV.U32 R19, RZ, RZ, R17 ;  /* 0x000000ffff137224 */ /* 0x000fe400078e0011 */
[----:B------:R-:W-:Y:S02]  /*2fc0*/  VIADD R9, R16, 0x6c ;  /* 0x0000006c10097836 */ /* 0x000fe40000000000 */
[----:B------:R-:W-:Y:S01]  /*2fd0*/  @!P3 IMAD.MOV R19, RZ, RZ, -R19 ;  /* 0x000000ffff13b224 */ /* 0x000fe200078e0a13 */
[----:B------:R-:W-:Y:S01]  /*2fe0*/  ISETP.GT.U32.AND P3, PT, R2, R6, PT ;  /* 0x000000060200720c */ /* 0x000fe20003f64070 */
[----:B------:R-:W-:Y:S01]  /*2ff0*/  @!P5 IMAD.IADD R8, R8, 0x1, -R2 ;  /* 0x000000010808d824 */ /* 0x000fe200078e0a02 */
[----:B------:R-:W-:Y:S01]  /*3000*/  IABS R14, R9 ;  /* 0x00000009000e7213 */ /* 0x000fe20000000000 */
[----:B------:R-:W-:Y:S01]  /*3010*/  @!P0 IMAD.MOV R10, RZ, RZ, -R10 ;  /* 0x000000ffff0a8224 */ /* 0x000fe200078e0a0a */
[----:B------:R-:W-:Y:S01]  /*3020*/  ISETP.GT.U32.AND P0, PT, R2, R12, PT ;  /* 0x0000000c0200720c */ /* 0x000fe20003f04070 */
[--C-:B------:R-:W-:Y:S01]  /*3030*/  @!P1 IMAD.IADD R3, R3, 0x1, -R2.reuse ;  /* 0x0000000103039824 */ /* 0x100fe200078e0a02 */
[----:B------:R-:W-:Y:S01]  /*3040*/  ISETP.GE.AND P1, PT, R4, RZ, PT ;  /* 0x000000ff0400720c */ /* 0x000fe20003f26270 */
[----:B------:R-:W-:Y:S01]  /*3050*/  @!P6 IMAD.IADD R7, R7, 0x1, -R2 ;  /* 0x000000010707e824 */ /* 0x000fe200078e0a02 */
[----:B------:R-:W-:Y:S01]  /*3060*/  ISETP.GT.U32.AND P5, PT, R2, R8, PT ;  /* 0x000000080200720c */ /* 0x000fe20003fa4070 */
[----:B------:R-:W-:Y:S01]  /*3070*/  VIADD R4, R16, 0x6a ;  /* 0x0000006a10047836 */ /* 0x000fe20000000000 */
[----:B------:R-:W-:Y:S01]  /*3080*/  STL [R1+0x58], R19 ;  /* 0x0000581301007387 */ /* 0x000fe20000100800 */
[----:B------:R-:W-:Y:S01]  /*3090*/  IMAD.HI.U32 R18, R0, R14, RZ ;  /* 0x0000000e00127227 */ /* 0x000fe200078e00ff */
[----:B------:R-:W-:-:S02]  /*30a0*/  ISETP.GT.U32.AND P6, PT, R2, R7, PT ;  /* 0x000000070200720c */ /* 0x000fc40003fc4070 */
[----:B------:R-:W-:Y:S01]  /*30b0*/  IABS R15, R4 ;  /* 0x00000004000f7213 */ /* 0x000fe20000000000 */
[----:B------:R-:W-:Y:S02]  /*30c0*/  IMAD.MOV R17, RZ, RZ, -R18 ;  /* 0x000000ffff117224 */ /* 0x000fe400078e0a12 */
[----:B------:R-:W-:Y:S02]  /*30d0*/  @!P3 IMAD.IADD R6, R6, 0x1, -R2 ;  /* 0x000000010606b824 */ /* 0x000fe400078e0a02 */
[----:B------:R-:W-:Y:S02]  /*30e0*/  IMAD.MOV.U32 R5, RZ, RZ, R3 ;  /* 0x000000ffff057224 */ /* 0x000fe400078e0003 */
[C---:B------:R-:W-:Y:S01]  /*30f0*/  IMAD R3, R2.reuse, R17, R14 ;  /* 0x0000001102037224 */ /* 0x040fe200078e020e */
[----:B------:R-:W-:Y:S01]  /*3100*/  ISETP.GT.U32.AND P3, PT, R2, R6, PT ;  /* 0x000000060200720c */ /* 0x000fe20003f64070 */
[----:B------:R-:W-:Y:S01]  /*3110*/  @!P0 IMAD.IADD R12, R12, 0x1, -R2 ;  /* 0x000000010c0c8824 */ /* 0x000fe200078e0a02 */
[----:B------:R-:W-:Y:S01]  /*3120*/  ISETP.GE.AND P0, PT, R11, RZ, PT ;  /* 0x000000ff0b00720c */ /* 0x000fe20003f06270 */
[----:B------:R-:W-:-:S04]  /*3130*/  IMAD.HI.U32 R11, R0, R15, RZ ;  /* 0x0000000f000b7227 */ /* 0x000fc800078e00ff */
[----:B------:R-:W-:Y:S01]  /*3140*/  @!P4 IMAD.MOV R5, RZ, RZ, -R5 ;  /* 0x000000ffff05c224 */ /* 0x000fe200078e0a05 */
[----:B------:R-:W-:Y:S01]  /*3150*/  ISETP.GE.AND P4, PT, R13, RZ, PT ;  /* 0x000000ff0d00720c */ /* 0x000fe20003f86270 */
[--C-:B------:R-:W-:Y:S01]  /*3160*/  @!P5 IMAD.IADD R8, R8, 0x1, -R2.reuse ;  /* 0x000000010808d824 */ /* 0x100fe200078e0a02 */
[----:B------:R-:W-:Y:S01]  /*3170*/  ISETP.GT.U32.AND P5, PT, R2, R3, PT ;  /* 0x000000030200720c */ /* 0x000fe20003fa4070 */
[----:B------:R-:W-:Y:S01]  /*3180*/  IMAD.MOV R11, RZ, RZ, -R11 ;  /* 0x000000ffff0b7224 */ /* 0x000fe200078e0a0b */
[----:B------:R0:W-:Y:S01]  /*3190*/  STL [R1+0x6c], R5 ;  /* 0x00006c0501007387 */ /* 0x0001e20000100800 */
[--C-:B------:R-:W-:Y:S01]  /*31a0*/  @!P6 IMAD.IADD R7, R7, 0x1, -R2.reuse ;  /* 0x000000010707e824 */ /* 0x100fe200078e0a02 */
[----:B------:R-:W-:Y:S01]  /*31b0*/  ISETP.GE.AND P6, PT, R4, RZ, PT ;  /* 0x000000ff0400720c */ /* 0x000fe20003fc6270 */
[----:B------:R-:W-:Y:S02]  /*31c0*/  IMAD R4, R2, R11, R15 ;  /* 0x0000000b02047224 */ /* 0x000fe400078e020f */
[----:B------:R-:W-:-:S02]  /*31d0*/  @!P3 IMAD.IADD R6, R6, 0x1, -R2 ;  /* 0x000000010606b824 */ /* 0x000fc400078e0a02 */
[----:B------:R-:W-:Y:S01]  /*31e0*/  VIADD R13, R16, 0x68 ;  /* 0x00000068100d7836 */ /* 0x000fe20000000000 */
[----:B------:R-:W-:Y:S01]  /*31f0*/  ISETP.GT.U32.AND P3, PT, R2, R4, PT ;  /* 0x000000040200720c */ /* 0x000fe20003f64070 */
[C---:B------:R-:W-:Y:S02]  /*3200*/  VIADD R11, R16.reuse, 0x64 ;  /* 0x00000064100b7836 */ /* 0x040fe40000000000 */
[----:B0-----:R-:W-:Y:S01]  /*3210*/  IMAD.MOV.U32 R5, RZ, RZ, R12 ;  /* 0x000000ffff057224 */ /* 0x001fe200078e000c */
[----:B------:R-:W-:Y:S01]  /*3220*/  IABS R19, R13 ;  /* 0x0000000d00137213 */ /* 0x000fe20000000000 */
[--C-:B------:R-:W-:Y:S02]  /*3230*/  @!P5 IMAD.IADD R3, R3, 0x1, -R2.reuse ;  /* 0x000000010303d824 */ /* 0x100fe400078e0a02 */
[----:B------:R-:W-:Y:S01]  /*3240*/  @!P2 IMAD.MOV R5, RZ, RZ, -R5 ;  /* 0x000000ffff05a224 */ /* 0x000fe200078e0a05 */
[----:B------:R-:W-:Y:S01]  /*3250*/  ISETP.GE.AND P2, PT, R9, RZ, PT ;  /* 0x000000ff0900720c */ /* 0x000fe20003f46270 */
[----:B------:R-:W-:Y:S01]  /*3260*/  VIADD R12, R16, 0x66 ;  /* 0x00000066100c7836 */ /* 0x000fe20000000000 */
[----:B------:R-:W-:Y:S01]  /*3270*/  ISETP.GT.U32.AND P5, PT, R2, R3, PT ;  /* 0x000000030200720c */ /* 0x000fe20003fa4070 */
[----:B------:R-:W-:Y:S01]  /*3280*/  @!P4 IMAD.MOV R7, RZ, RZ, -R7 ;  /* 0x000000ffff07c224 */ /* 0x000fe200078e0a07 */
[----:B------:R0:W-:Y:S01]  /*3290*/  STL [R1+0x74], R5 ;  /* 0x0000740501007387 */ /* 0x0001e20000100800 */
[----:B------:R-:W-:Y:S01]  /*32a0*/  @!P3 IMAD.IADD R4, R4, 0x1, -R2 ;  /* 0x000000010404b824 */ /* 0x000fe200078e0a02 */
[----:B------:R-:W-:Y:S01]  /*32b0*/  ISETP.GE.AND P4, PT, R12, RZ, PT ;  /* 0x000000ff0c00720c */ /* 0x000fe20003f86270 */
[----:B------:R-:W-:-:S02]  /*32c0*/  VIADD R9, R16, 0x62 ;  /* 0x0000006210097836 */ /* 0x000fc40000000000 */
[----:B------:R-:W-:Y:S01]  /*32d0*/  VIADD R20, R16, 0x60 ;  /* 0x0000006010147836 */ /* 0x000fe20000000000 */
[----:B------:R-:W-:Y:S01]  /*32e0*/  ISETP.GT.U32.AND P3, PT, R2, R4, PT ;  /* 0x000000040200720c */ /* 0x000fe20003f64070 */
[----:B------:R-:W-:Y:S02]  /*32f0*/  VIADD R15, R16, 0x5e ;  /* 0x0000005e100f7836 */ /* 0x000fe40000000000 */
[----:B0-----:R-:W-:Y:S02]  /*3300*/  IMAD.MOV.U32 R5, RZ, RZ, R8 ;  /* 0x000000ffff057224 */ /* 0x001fe400078e0008 */
[----:B------:R-:W-:Y:S01]  /*3310*/  IMAD.HI.U32 R8, R0, R19, RZ ;  /* 0x0000001300087227 */ /* 0x000fe200078e00ff */
[----:B------:R-:W-:-:S03]  /*3320*/  IABS R18, R15 ;  /* 0x0000000f00127213 */ /* 0x000fc60000000000 */
[----:B------:R-:W-:Y:S01]  /*3330*/  @!P1 IMAD.MOV R5, RZ, RZ, -R5 ;  /* 0x000000ffff059224 */ /* 0x000fe200078e0a05 */
[----:B------:R-:W-:Y:S01]  /*3340*/  ISETP.GE.AND P1, PT, R13, RZ, PT ;  /* 0x000000ff0d00720c */ /* 0x000fe20003f26270 */
[----:B------:R-:W-:Y:S01]  /*3350*/  @!P5 IMAD.IADD R3, R3, 0x1, -R2 ;  /* 0x000000010303d824 */ /* 0x000fe200078e0a02 */
[----:B------:R-:W-:Y:S01]  /*3360*/  IABS R13, R12 ;  /* 0x0000000c000d7213 */ /* 0x000fe20000000000 */
[----:B------:R-:W-:Y:S01]  /*3370*/  IMAD.MOV R8, RZ, RZ, -R8 ;  /* 0x000000ffff087224 */ /* 0x000fe200078e0a08 */
[----:B------:R0:W-:Y:S01]  /*3380*/  STL [R1+0x7c], R5 ;  /* 0x00007c0501007387 */ /* 0x0001e20000100800 */
[----:B------:R-:W-:Y:S01]  /*3390*/  @!P3 IMAD.IADD R4, R4, 0x1, -R2 ;  /* 0x000000010404b824 */ /* 0x000fe200078e0a02 */
[----:B------:R-:W-:Y:S01]  /*33a0*/  ISETP.GE.AND P5, PT, R9, RZ, PT ;  /* 0x000000ff0900720c */ /* 0x000fe20003fa6270 */
[----:B------:R-:W-:Y:S01]  /*33b0*/  IMAD R19, R2, R8, R19 ;  /* 0x0000000802137224 */ /* 0x000fe200078e0213 */
[----:B------:R1:W-:Y:S01]  /*33c0*/  STL [R1+0x94], R7 ;  /* 0x0000940701007387 */ /* 0x0003e20000100800 */
[----:B------:R-:W-:Y:S01]  /*33d0*/  IABS R9, R9 ;  /* 0x0000000900097213 */ /* 0x000fe20000000000 */
[----:B------:R-:W-:-:S04]  /*33e0*/  IMAD.HI.U32 R8, R0, R18, RZ ;  /* 0x0000001200087227 */ /* 0x000fc800078e00ff */
[----:B0-----:R-:W-:Y:S02]  /*33f0*/  IMAD.MOV.U32 R5, RZ, RZ, R6 ;  /* 0x000000ffff057224 */ /* 0x001fe400078e0006 */
[----:B------:R-:W-:Y:S02]  /*3400*/  IMAD.MOV R8, RZ, RZ, -R8 ;  /* 0x000000ffff087224 */ /* 0x000fe400078e0a08 */
[----:B------:R-:W-:Y:S01]  /*3410*/  @!P0 IMAD.MOV R5, RZ, RZ, -R5 ;  /* 0x000000ffff058224 */ /* 0x000fe200078e0a05 */
[----:B------:R-:W-:Y:S01]  /*3420*/  ISETP.GE.AND P0, PT, R11, RZ, PT ;  /* 0x000000ff0b00720c */ /* 0x000fe20003f06270 */
[----:B-1----:R-:W-:Y:S01]  /*3430*/  IMAD.HI.U32 R7, R0, R13, RZ ;  /* 0x0000000d00077227 */ /* 0x002fe200078e00ff */
[----:B------:R-:W-:Y:S02]  /*3440*/  IABS R11, R11 ;  /* 0x0000000b000b7213 */ /* 0x000fe40000000000 */
[----:B------:R0:W-:Y:S01]  /*3450*/  STL [R1+0xa4], R5 ;  /* 0x0000a40501007387 */ /* 0x0001e20000100800 */
[----:B------:R-:W-:-:S02]  /*3460*/  IMAD.MOV R7, RZ, RZ, -R7 ;  /* 0x000000ffff077224 */ /* 0x000fc400078e0a07 */
[----:B------:R-:W-:-:S04]  /*3470*/  IMAD.HI.U32 R6, R0, R11, RZ ;  /* 0x0000000b00067227 */ /* 0x000fc800078e00ff */
[----:B------:R-:W-:Y:S02]  /*3480*/  IMAD.MOV R6, RZ, RZ, -R6 ;  /* 0x000000ffff067224 */ /* 0x000fe400078e0a06 */
[C---:B------:R-:W-:Y:S02]  /*3490*/  IMAD R13, R2.reuse, R7, R13 ;  /* 0x00000007020d7224 */ /* 0x040fe400078e020d */
[----:B0-----:R-:W-:Y:S02]  /*34a0*/  IMAD.MOV.U32 R5, RZ, RZ, R3 ;  /* 0x000000ffff057224 */ /* 0x001fe400078e0003 */
[C---:B------:R-:W-:Y:S01]  /*34b0*/  IMAD R11, R2.reuse, R6, R11 ;  /* 0x00000006020b7224 */ /* 0x040fe200078e020b */
[C---:B------:R-:W-:Y:S01]  /*34c0*/  ISETP.GT.U32.AND P3, PT, R2.reuse, R13, PT ;  /* 0x0000000d0200720c */ /* 0x040fe20003f64070 */
[----:B------:R-:W-:Y:S01]  /*34d0*/  @!P2 IMAD.MOV R5, RZ, RZ, -R5 ;  /* 0x000000ffff05a224 */ /* 0x000fe200078e0a05 */
[----:B------:R-:W-:Y:S01]  /*34e0*/  ISETP.GT.U32.AND P2, PT, R2, R19, PT ;  /* 0x000000130200720c */ /* 0x000fe20003f44070 */
[----:B------:R-:W-:-:S03]  /*34f0*/  IMAD.HI.U32 R3, R0, R9, RZ ;  /* 0x0000000900037227 */ /* 0x000fc600078e00ff */
[----:B------:R0:W-:Y:S01]  /*3500*/  STL [R1+0xac], R5 ;  /* 0x0000ac0501007387 */ /* 0x0001e20000100800 */
[----:B------:R-:W-:Y:S02]  /*3510*/  IMAD.MOV R3, RZ, RZ, -R3 ;  /* 0x000000ffff037224 */ /* 0x000fe400078e0a03 */
[C---:B------:R-:W-:Y:S02]  /*3520*/  IMAD R18, R2.reuse, R8, R18 ;  /* 0x0000000802127224 */ /* 0x040fe400078e0212 */
[C---:B------:R-:W-:Y:S01]  /*3530*/  IMAD R9, R2.reuse, R3, R9 ;  /* 0x0000000302097224 */ /* 0x040fe200078e0209 */
[----:B------:R-:W-:Y:S01]  /*3540*/  IABS R3, R20 ;  /* 0x0000001400037213 */ /* 0x000fe20000000000 */
[--C-:B------:R-:W-:Y:S02]  /*3550*/  @!P3 IMAD.IADD R13, R13, 0x1, -R2.reuse ;  /* 0x000000010d0db824 */ /* 0x100fe400078e0a02 */
[----:B------:R-:W-:Y:S02]  /*3560*/  @!P2 IMAD.IADD R19, R19, 0x1, -R2 ;  /* 0x000000011313a824 */ /* 0x000fe400078e0a02 */
[----:B0-----:R-:W-:Y:S01]  /*3570*/  IMAD.MOV.U32 R5, RZ, RZ, R4 ;  /* 0x000000ffff057224 */ /* 0x001fe200078e0004 */
[----:B------:R-:W-:Y:S01]  /*3580*/  ISETP.GT.U32.AND P3, PT, R2, R13, PT ;  /* 0x0000000d0200720c */ /* 0x000fe20003f64070 */
[----:B------:R-:W-:Y:S01]  /*3590*/  IMAD.HI.U32 R12, R0, R3, RZ ;  /* 0x00000003000c7227 */ /* 0x000fe200078e00ff */
[----:B------:R-:W-:-:S03]  /*35a0*/  ISETP.GT.U32.AND P2, PT, R2, R19, PT ;  /* 0x000000130200720c */ /* 0x000fc60003f44070 */
[----:B------:R-:W-:Y:S01]  /*35b0*/  @!P6 IMAD.MOV R5, RZ, RZ, -R5 ;  /* 0x000000ffff05e224 */ /* 0x000fe200078e0a05 */
[----:B------:R-:W-:Y:S01]  /*35c0*/  ISETP.GT.U32.AND P6, PT, R2, R11, PT ;  /* 0x0000000b0200720c */ /* 0x000fe20003fc4070 */
[----:B------:R-:W-:Y:S02]  /*35d0*/  IMAD.MOV R12, RZ, RZ, -R12 ;  /* 0x000000ffff0c7224 */ /* 0x000fe400078e0a0c */
[----:B------:R-:W-:Y:S01]  /*35e0*/  VIADD R7, R16, 0x5a ;  /* 0x0000005a10077836 */ /* 0x000fe20000000000 */
[----:B------:R0:W-:Y:S01]  /*35f0*/  STL [R1+0xb8], R5 ;  /* 0x0000b80501007387 */ /* 0x0001e20000100800 */
[C---:B------:R-:W-:Y:S02]  /*3600*/  IMAD R3, R2.reuse, R12, R3 ;  /* 0x0000000c02037224 */ /* 0x040fe400078e0203 */
[--C-:B------:R-:W-:Y:S01]  /*3610*/  @!P3 IMAD.IADD R13, R13, 0x1, -R2.reuse ;  /* 0x000000010d0db824 */ /* 0x100fe200078e0a02 */
[----:B------:R-:W-:Y:S01]  /*3620*/  IABS R17, R7 ;  /* 0x0000000700117213 */ /* 0x000fe20000000000 */
[--C-:B------:R-:W-:Y:S01]  /*3630*/  @!P2 IMAD.IADD R19, R19, 0x1, -R2.reuse ;  /* 0x000000011313a824 */ /* 0x100fe200078e0a02 */
[----:B------:R-:W-:Y:S01]  /*3640*/  ISETP.GT.U32.AND P2, PT, R2, R9, PT ;  /* 0x000000090200720c */ /* 0x000fe20003f44070 */
[----:B------:R-:W-:Y:S01]  /*3650*/  VIADD R6, R16, 0x5c ;  /* 0x0000005c10067836 */ /* 0x000fe20000000000 */
[----:B------:R-:W-:Y:S01]  /*3660*/  ISETP.GT.U32.AND P3, PT, R2, R3, PT ;  /* 0x000000030200720c */ /* 0x000fe20003f64070 */
[----:B------:R-:W-:-:S02]  /*3670*/  @!P6 IMAD.IADD R11, R11, 0x1, -R2 ;  /* 0x000000010b0be824 */ /* 0x000fc400078e0a02 */
[----:B0-----:R-:W-:Y:S01]  /*3680*/  IMAD.MOV.U32 R5, RZ, RZ, R19 ;  /* 0x000000ffff057224 */ /* 0x001fe200078e0013 */
[----:B------:R-:W-:Y:S01]  /*3690*/  IABS R4, R6 ;  /* 0x0000000600047213 */ /* 0x000fe20000000000 */
[----:B------:R-:W-:Y:S01]  /*36a0*/  VIADD R8, R16, 0x58 ;  /* 0x0000005810087836 */ /* 0x000fe20000000000 */
[----:B------:R-:W-:Y:S01]  /*36b0*/  ISETP.GT.U32.AND P6, PT, R2, R11, PT ;  /* 0x0000000b0200720c */ /* 0x000fe20003fc4070 */
[----:B------:R-:W-:Y:S01]  /*36c0*/  @!P1 IMAD.MOV R5, RZ, RZ, -R5 ;  /* 0x000000ffff059224 */ /* 0x000fe200078e0a05 */
[----:B------:R-:W-:Y:S01]  /*36d0*/  ISETP.GE.AND P1, PT, R20, RZ, PT ;  /* 0x000000ff1400720c */ /* 0x000fe20003f26270 */
[----:B------:R-:W-:Y:S01]  /*36e0*/  IMAD.HI.U32 R12, R0, R17, RZ ;  /* 0x00000011000c7227 */ /* 0x000fe200078e00ff */
[----:B------:R-:W-:Y:S02]  /*36f0*/  IABS R19, R8 ;  /* 0x0000000800137213 */ /* 0x000fe40000000000 */
[----:B------:R0:W-:Y:S01]  /*3700*/  STL [R1+0x78], R5 ;  /* 0x0000780501007387 */ /* 0x0001e20000100800 */
[----:B------:R-:W-:-:S02]  /*3710*/  @!P2 IMAD.IADD R9, R9, 0x1, -R2 ;  /* 0x000000010909a824 */ /* 0x000fc400078e0a02 */
[----:B------:R-:W-:Y:S01]  /*3720*/  @!P3 IMAD.IADD R3, R3, 0x1, -R2 ;  /* 0x000000010303b824 */ /* 0x000fe200078e0a02 */
[----:B------:R-:W-:Y:S01]  /*3730*/  ISETP.GE.AND P3, PT, R15, RZ, PT ;  /* 0x000000ff0f00720c */ /* 0x000fe20003f66270 */
[----:B------:R-:W-:Y:S01]  /*3740*/  IMAD.HI.U32 R14, R0, R4, RZ ;  /* 0x00000004000e7227 */ /* 0x000fe200078e00ff */
[----:B------:R-:W-:-:S03]  /*3750*/  ISETP.GT.U32.AND P2, PT, R2, R9, PT ;  /* 0x000000090200720c */ /* 0x000fc60003f44070 */
[----:B------:R-:W-:Y:S01]  /*3760*/  @!P6 IMAD.IADD R11, R11, 0x1, -R2 ;  /* 0x000000010b0be824 */ /* 0x000fe200078e0a02 */
[----:B------:R-:W-:Y:S01]  /*3770*/  ISETP.GT.U32.AND P6, PT, R2, R18, PT ;  /* 0x000000120200720c */ /* 0x000fe20003fc4070 */
[----:B0-----:R-:W-:Y:S02]  /*3780*/  IMAD.MOV.U32 R5, RZ, RZ, R13 ;  /* 0x000000ffff057224 */ /* 0x001fe400078e000d */
[----:B------:R-:W-:Y:S02]  /*3790*/  IMAD.MOV R12, RZ, RZ, -R12 ;  /* 0x000000ffff0c7224 */ /* 0x000fe400078e0a0c */
[----:B------:R-:W-:Y:S02]  /*37a0*/  IMAD.MOV.U32 R15, RZ, RZ, R19 ;  /* 0x000000ffff0f7224 */ /* 0x000fe400078e0013 */
[----:B------:R-:W-:Y:S02]  /*37b0*/  @!P4 IMAD.MOV R5, RZ, RZ, -R5 ;  /* 0x000000ffff05c224 */ /* 0x000fe400078e0a05 */
[----:B------:R-:W-:-:S02]  /*37c0*/  IMAD.MOV R14, RZ, RZ, -R14 ;  /* 0x000000ffff0e7224 */ /* 0x000fc400078e0a0e */
[----:B------:R-:W-:Y:S01]  /*37d0*/  IMAD R17, R2, R12, R17 ;  /* 0x0000000c02117224 */ /* 0x000fe200078e0211 */
[----:B------:R0:W-:Y:S01]  /*37e0*/  STL [R1+0x60], R5 ;  /* 0x0000600501007387 */ /* 0x0001e20000100800 */
[----:B------:R-:W-:Y:S01]  /*37f0*/  @!P6 IMAD.IADD R18, R18, 0x1, -R2 ;  /* 0x000000011212e824 */ /* 0x000fe200078e0a02 */
[----:B------:R-:W-:Y:S01]  /*3800*/  ISETP.GT.U32.AND P6, PT, R2, R3, PT ;  /* 0x000000030200720c */ /* 0x000fe20003fc4070 */
[----:B------:R-:W-:-:S03]  /*3810*/  IMAD.HI.U32 R12, R0, R15, RZ ;  /* 0x0000000f000c7227 */ /* 0x000fc600078e00ff */
[C---:B------:R-:W-:Y:S01]  /*3820*/  ISETP.GT.U32.AND P4, PT, R2.reuse, R18, PT ;  /* 0x000000120200720c */ /* 0x040fe20003f84070 */
[C---:B------:R-:W-:Y:S02]  /*3830*/  IMAD R4, R2.reuse, R14, R4 ;  /* 0x0000000e02047224 */ /* 0x040fe400078e0204 */
[----:B------:R-:W-:Y:S02]  /*3840*/  @!P2 IMAD.IADD R9, R9, 0x1, -R2 ;  /* 0x000000010909a824 */ /* 0x000fe400078e0a02 */
[----:B------:R-:W-:Y:S01]  /*3850*/  IMAD.MOV R12, RZ, RZ, -R12 ;  /* 0x000000ffff0c7224 */ /* 0x000fe200078e0a0c */
[C---:B------:R-:W-:Y:S01]  /*3860*/  ISETP.GT.U32.AND P2, PT, R2.reuse, R4, PT ;  /* 0x000000040200720c */ /* 0x040fe20003f44070 */
[----:B0-----:R-:W-:Y:S02]  /*3870*/  IMAD.MOV.U32 R5, RZ, RZ, R9 ;  /* 0x000000ffff057224 */ /* 0x001fe400078e0009 */
[C---:B------:R-:W-:Y:S02]  /*3880*/  IMAD R15, R2.reuse, R12, R15 ;  /* 0x0000000c020f7224 */ /* 0x040fe400078e020f */
[----:B------:R-:W-:Y:S01]  /*3890*/  @!P5 IMAD.MOV R5, RZ, RZ, -R5 ;  /* 0x000000ffff05d224 */ /* 0x000fe200078e0a05 */
[----:B------:R-:W-:Y:S01]  /*38a0*/  ISETP.GT.U32.AND P5, PT, R2, R17, PT ;  /* 0x000000110200720c */ /* 0x000fe20003fa4070 */
[--C-:B------:R-:W-:Y:S01]  /*38b0*/  @!P4 IMAD.IADD R18, R18, 0x1, -R2.reuse ;  /* 0x000000011212c824 */ /* 0x100fe200078e0a02 */
[----:B------:R-:W-:Y:S01]  /*38c0*/  ISETP.GT.U32.AND P4, PT, R2, R15, PT ;  /* 0x0000000f0200720c */ /* 0x000fe20003f84070 */
[----:B------:R-:W-:Y:S01]  /*38d0*/  @!P0 IMAD.MOV R11, RZ, RZ, -R11 ;  /* 0x000000ffff0b8224 */ /* 0x000fe200078e0a0b */
[----:B------:R-:W-:Y:S01]  /*38e0*/  ISETP.GE.AND P0, PT, R6, RZ, PT ;  /* 0x000000ff0600720c */ /* 0x000fe20003f06270 */
[----:B------:R-:W-:Y:S01]  /*38f0*/  @!P6 IMAD.IADD R3, R3, 0x1, -R2 ;  /* 0x000000010303e824 */ /* 0x000fe200078e0a02 */
[----:B------:R-:W-:Y:S01]  /*3900*/  ISETP.GE.AND P6, PT, R7, RZ, PT ;  /* 0x000000ff0700720c */ /* 0x000fe20003fc6270 */
[C---:B------:R-:W-:Y:S01]  /*3910*/  VIADD R6, R16.reuse, 0x56 ;  /* 0x0000005610067836 */ /* 0x040fe20000000000 */
[----:B------:R0:W-:Y:S01]  /*3920*/  STL [R1+0x80], R11 ;  /* 0x0000800b01007387 */ /* 0x0001e20000100800 */
[----:B------:R-:W-:-:S02]  /*3930*/  VIADD R7, R16, 0x54 ;  /* 0x0000005410077836 */ /* 0x000fc40000000000 */
[--C-:B------:R-:W-:Y:S01]  /*3940*/  @!P2 IMAD.IADD R4, R4, 0x1, -R2.reuse ;  /* 0x000000010404a824 */ /* 0x100fe200078e0a02 */
[----:B------:R-:W-:Y:S01]  /*3950*/  ISETP.GE.AND P2, PT, R8, RZ, PT ;  /* 0x000000ff0800720c */ /* 0x000fe20003f46270 */
[----:B------:R1:W-:Y:S01]  /*3960*/  STL [R1+0x8c], R5 ;  /* 0x00008c0501007387 */ /* 0x0003e20000100800 */
[----:B------:R-:W-:Y:S01]  /*3970*/  IABS R8, R7 ;  /* 0x0000000700087213 */ /* 0x000fe20000000000 */
[--C-:B------:R-:W-:Y:S01]  /*3980*/  @!P5 IMAD.IADD R17, R17, 0x1, -R2.reuse ;  /* 0x000000011111d824 */ /* 0x100fe200078e0a02 */
[----:B------:R-:W-:Y:S01]  /*3990*/  ISETP.GT.U32.AND P5, PT, R2, R4, PT ;  /* 0x000000040200720c */ /* 0x000fe20003fa4070 */
[----:B------:R-:W-:Y:S01]  /*39a0*/  @!P4 IMAD.IADD R15, R15, 0x1, -R2 ;  /* 0x000000010f0fc824 */ /* 0x000fe200078e0a02 */
[----:B0-----:R-:W-:Y:S01]  /*39b0*/  IABS R11, R6 ;  /* 0x00000006000b7213 */ /* 0x001fe20000000000 */
[C---:B------:R-:W-:Y:S02]  /*39c0*/  VIADD R14, R16.reuse, 0x52 ;  /* 0x00000052100e7836 */ /* 0x040fe40000000000 */
[----:B------:R-:W-:Y:S01]  /*39d0*/  VIADD R13, R16, 0x50 ;  /* 0x00000050100d7836 */ /* 0x000fe20000000000 */
[----:B------:R-:W-:Y:S01]  /*39e0*/  ISETP.GT.U32.AND P4, PT, R2, R15, PT ;  /* 0x0000000f0200720c */ /* 0x000fe20003f84070 */
[----:B-1----:R-:W-:Y:S01]  /*39f0*/  IMAD.MOV.U32 R5, RZ, RZ, R3 ;  /* 0x000000ffff057224 */ /* 0x002fe200078e0003 */
[----:B------:R-:W-:Y:S01]  /*3a00*/  IABS R12, R14 ;  /* 0x0000000e000c7213 */ /* 0x000fe20000000000 */
[----:B------:R-:W-:Y:S01]  /*3a10*/  IMAD.HI.U32 R9, R0, R11, RZ ;  /* 0x0000000b00097227 */ /* 0x000fe200078e00ff */
[----:B------:R-:W-:-:S03]  /*3a20*/  IABS R20, R13 ;  /* 0x0000000d00147213 */ /* 0x000fc60000000000 */
[----:B------:R-:W-:Y:S02]  /*3a30*/  IMAD.MOV.U32 R3, RZ, RZ, R8 ;  /* 0x000000ffff037224 */ /* 0x000fe400078e0008 */
[----:B------:R-:W-:Y:S02]  /*3a40*/  IMAD.MOV R9, RZ, RZ, -R9 ;  /* 0x000000ffff097224 */ /* 0x000fe400078e0a09 */
[----:B------:R-:W-:-:S04]  /*3a50*/  IMAD.HI.U32 R8, R0, R3, RZ ;  /* 0x0000000300087227 */ /* 0x000fc800078e00ff */
[----:B------:R-:W-:Y:S02]  /*3a60*/  IMAD R11, R2, R9, R11 ;  /* 0x00000009020b7224 */ /* 0x000fe400078e020b */
[----:B------:R-:W-:Y:S02]  /*3a70*/  IMAD.MOV R8, RZ, RZ, -R8 ;  /* 0x000000ffff087224 */ /* 0x000fe400078e0a08 */
[--C-:B------:R-:W-:Y:S01]  /*3a80*/  @!P5 IMAD.IADD R4, R4, 0x1, -R2.reuse ;  /* 0x000000010404d824 */ /* 0x100fe200078e0a02 */
[C---:B------:R-:W-:Y:S01]  /*3a90*/  ISETP.GT.U32.AND P5, PT, R2.reuse, R11, PT ;  /* 0x0000000b0200720c */ /* 0x040fe20003fa4070 */
[C---:B------:R-:W-:Y:S02]  /*3aa0*/  IMAD R3, R2.reuse, R8, R3 ;  /* 0x0000000802037224 */ /* 0x040fe400078e0203 */
[----:B------:R-:W-:Y:S01]  /*3ab0*/  @!P1 IMAD.MOV R5, RZ, RZ, -R5 ;  /* 0x000000ffff059224 */ /* 0x000fe200078e0a05 */
[C---:B------:R-:W-:Y:S01]  /*3ac0*/  ISETP.GT.U32.AND P1, PT, R2.reuse, R17, PT ;  /* 0x000000110200720c */ /* 0x040fe20003f24070 */
[----:B------:R-:W-:Y:S01]  /*3ad0*/  @!P4 IMAD.IADD R15, R15, 0x1, -R2 ;  /* 0x000000010f0fc824 */ /* 0x000fe200078e0a02 */
[----:B------:R-:W-:Y:S01]  /*3ae0*/  ISETP.GT.U32.AND P4, PT, R2, R3, PT ;  /* 0x000000030200720c */ /* 0x000fe20003f84070 */
[C---:B------:R-:W-:Y:S01]  /*3af0*/  IMAD.HI.U32 R8, R0.reuse, R12, RZ ;  /* 0x0000000c00087227 */ /* 0x040fe200078e00ff */
[----:B------:R0:W-:Y:S03]  /*3b00*/  STL [R1+0x90], R5 ;  /* 0x0000900501007387 */ /* 0x0001e60000100800 */
[----:B------:R-:W-:-:S04]  /*3b10*/  IMAD.HI.U32 R9, R0, R20, RZ ;  /* 0x0000001400097227 */ /* 0x000fc800078e00ff */
[--C-:B------:R-:W-:Y:S01]  /*3b20*/  @!P5 IMAD.IADD R11, R11, 0x1, -R2.reuse ;  /* 0x000000010b0bd824 */ /* 0x100fe200078e0a02 */
[----:B------:R-:W-:Y:S01]  /*3b30*/  ISETP.GE.AND P5, PT, R7, RZ, PT ;  /* 0x000000ff0700720c */ /* 0x000fe20003fa6270 */
[----:B------:R-:W-:Y:S01]  /*3b40*/  @!P1 IMAD.IADD R17, R17, 0x1, -R2 ;  /* 0x0000000111119824 */ /* 0x000fe200078e0a02 */
[----:B------:R-:W-:Y:S01]  /*3b50*/  ISETP.GE.AND P1, PT, R6, RZ, PT ;  /* 0x000000ff0600720c */ /* 0x000fe20003f26270 */
[----:B------:R-:W-:Y:S02]  /*3b60*/  VIADD R6, R16, 0x4e ;  /* 0x0000004e10067836 */ /* 0x000fe40000000000 */
[----:B------:R-:W-:Y:S02]  /*3b70*/  IMAD.MOV R8, RZ, RZ, -R8 ;  /* 0x000000ffff087224 */ /* 0x000fe400078e0a08 */
[----:B------:R-:W-:Y:S01]  /*3b80*/  @!P4 IMAD.IADD R3, R3, 0x1, -R2 ;  /* 0x000000010303c824 */ /* 0x000fe200078e0a02 */
[----:B------:R-:W-:Y:S01]  /*3b90*/  ISETP.GT.U32.AND P4, PT, R2, R11, PT ;  /* 0x0000000b0200720c */ /* 0x000fe20003f84070 */
[----:B0-----:R-:W-:-:S02]  /*3ba0*/  IMAD.MOV.U32 R5, RZ, RZ, R4 ;  /* 0x000000ffff057224 */ /* 0x001fc400078e0004 */
[----:B------:R-:W-:Y:S02]  /*3bb0*/  IMAD.MOV R9, RZ, RZ, -R9 ;  /* 0x000000ffff097224 */ /* 0x000fe400078e0a09 */
[----:B------:R-:W-:Y:S02]  /*3bc0*/  VIADD R7, R16, 0x4c ;  /* 0x0000004c10077836 */ /* 0x000fe40000000000 */
[C---:B------:R-:W-:Y:S01]  /*3bd0*/  IMAD R12, R2.reuse, R8, R12 ;  /* 0x00000008020c7224 */ /* 0x040fe200078e020c */
[----:B------:R-:W-:Y:S01]  /*3be0*/  IABS R8, R6 ;  /* 0x0000000600087213 */ /* 0x000fe20000000000 */
[----:B------:R-:W-:Y:S01]  /*3bf0*/  @!P0 IMAD.MOV R5, RZ, RZ, -R5 ;  /* 0x000000ffff058224 */ /* 0x000fe200078e0a05 */
[C---:B------:R-:W-:Y:S01]  /*3c00*/  ISETP.GT.U32.AND P0, PT, R2.reuse, R3, PT ;  /* 0x000000030200720c */ /* 0x040fe20003f04070 */
[----:B------:R-:W-:Y:S01]  /*3c10*/  @!P3 IMAD.MOV R18, RZ, RZ, -R18 ;  /* 0x000000ffff12b224 */ /* 0x000fe200078e0a12 */
[C---:B------:R-:W-:Y:S01]  /*3c20*/  ISETP.GT.U32.AND P3, PT, R2.reuse, R12, PT ;  /* 0x0000000c0200720c */ /* 0x040fe20003f64070 */
[----:B------:R-:W-:Y:S01]  /*3c30*/  IMAD R20, R2, R9, R20 ;  /* 0x0000000902147224 */ /* 0x000fe200078e0214 */
[----:B------:R-:W-:Y:S01]  /*3c40*/  IABS R9, R7 ;  /* 0x0000000700097213 */ /* 0x000fe20000000000 */
[----:B------:R-:W-:Y:S01]  /*3c50*/  IMAD.HI.U32 R4, R0, R8, RZ ;  /* 0x0000000800047227 */ /* 0x000fe200078e00ff */
[----:B------:R-:W-:Y:S03]  /*3c60*/  STL [R1+0x84], R18 ;  /* 0x0000841201007387 */ /* 0x000fe60000100800 */
[----:B------:R-:W-:Y:S01]  /*3c70*/  @!P6 IMAD.MOV R17, RZ, RZ, -R17 ;  /* 0x000000ffff11e224 */ /* 0x000fe200078e0a11 */
[----:B------:R0:W-:Y:S01]  /*3c80*/  STL [R1+0x98], R5 ;  /* 0x0000980501007387 */ /* 0x0001e20000100800 */
[----:B------:R-:W-:Y:S01]  /*3c90*/  ISETP.GT.U32.AND P6, PT, R2, R20, PT ;  /* 0x000000140200720c */ /* 0x000fe20003fc4070 */
[----:B------:R-:W-:Y:S01]  /*3ca0*/  @!P4 IMAD.IADD R11, R11, 0x1, -R2 ;  /* 0x000000010b0bc824 */ /* 0x000fe200078e0a02 */
[----:B------:R-:W-:Y:S01]  /*3cb0*/  ISETP.GE.AND P4, PT, R13, RZ, PT ;  /* 0x000000ff0d00720c */ /* 0x000fe20003f86270 */
[----:B------:R-:W-:Y:S01]  /*3cc0*/  IMAD.MOV R4, RZ, RZ, -R4 ;  /* 0x000000ffff047224 */ /* 0x000fe200078e0a04 */
[----:B------:R1:W-:Y:S01]  /*3cd0*/  STL [R1+0x9c], R17 ;  /* 0x00009c1101007387 */ /* 0x0003e20000100800 */
[----:B------:R-:W-:Y:S01]  /*3ce0*/  @!P0 IMAD.IADD R3, R3, 0x1, -R2 ;  /* 0x0000000103038824 */ /* 0x000fe200078e0a02 */
[----:B------:R-:W-:Y:S01]  /*3cf0*/  ISETP.GE.AND P0, PT, R6, RZ, PT ;  /* 0x000000ff0600720c */ /* 0x000fe20003f06270 */
[----:B------:R-:W-:-:S02]  /*3d00*/  IMAD R8, R2, R4, R8 ;  /* 0x0000000402087224 */ /* 0x000fc400078e0208 */
[----:B0-----:R-:W-:Y:S02]  /*3d10*/  IMAD.MOV.U32 R5, RZ, RZ, R15 ;  /* 0x000000ffff057224 */ /* 0x001fe400078e000f */
[----:B------:R-:W-:-:S04]  /*3d20*/  IMAD.HI.U32 R15, R0, R9, RZ ;  /* 0x00000009000f7227 */ /* 0x000fc800078e00ff */
[----:B------:R-:W-:Y:S01]  /*3d30*/  @!P2 IMAD.MOV R5, RZ, RZ, -R5 ;  /* 0x000000ffff05a224 */ /* 0x000fe200078e0a05 */
[----:B------:R-:W-:Y:S01]  /*3d40*/  ISETP.GE.AND P2, PT, R14, RZ, PT ;  /* 0x000000ff0e00720c */ /* 0x000fe20003f46270 */
[----:B------:R-:W-:Y:S02]  /*3d50*/  IMAD.MOV R15, RZ, RZ, -R15 ;  /* 0x000000ffff0f7224 */ /* 0x000fe400078e0a0f */
[----:B-1----:R-:W-:Y:S01]  /*3d60*/  IMAD.MOV.U32 R17, RZ, RZ, R11 ;  /* 0x000000ffff117224 */ /* 0x002fe200078e000b */
[----:B------:R0:W-:Y:S01]  /*3d70*/  STL [R1+0xa8], R5 ;  /* 0x0000a80501007387 */ /* 0x0001e20000100800 */
[--C-:B------:R-:W-:Y:S02]  /*3d80*/  @!P3 IMAD.IADD R12, R12, 0x1, -R2.reuse ;  /* 0x000000010c0cb824 */ /* 0x100fe400078e0a02 */
[C---:B------:R-:W-:Y:S02]  /*3d90*/  IMAD R9, R2.reuse, R15, R9 ;  /* 0x0000000f02097224 */ /* 0x040fe400078e0209 */
[----:B------:R-:W-:Y:S01]  /*3da0*/  @!P1 IMAD.MOV R17, RZ, RZ, -R17 ;  /* 0x000000ffff119224 */ /* 0x000fe200078e0a11 */
[----:B------:R-:W-:Y:S01]  /*3db0*/  ISETP.GT.U32.AND P1, PT, R2, R8, PT ;  /* 0x000000080200720c */ /* 0x000fe20003f24070 */
[--C-:B------:R-:W-:Y:S01]  /*3dc0*/  @!P6 IMAD.IADD R20, R20, 0x1, -R2.reuse ;  /* 0x000000011414e824 */ /* 0x100fe200078e0a02 */
[----:B------:R-:W-:Y:S01]  /*3dd0*/  ISETP.GT.U32.AND P3, PT, R2, R12, PT ;  /* 0x0000000c0200720c */ /* 0x000fe20003f64070 */
[----:B------:R-:W-:Y:S01]  /*3de0*/  VIADD R4, R16, 0x4a ;  /* 0x0000004a10047836 */ /* 0x000fe20000000000 */
[----:B------:R-:W-:Y:S01]  /*3df0*/  STL [R1+0xa0], R17 ;  /* 0x0000a01101007387 */ /* 0x000fe20000100800 */
[----:B0-----:R-:W-:Y:S01]  /*3e00*/  IMAD.MOV.U32 R5, RZ, RZ, R3 ;  /* 0x000000ffff057224 */ /* 0x001fe200078e0003 */
[----:B------:R-:W-:Y:S01]  /*3e10*/  ISETP.GT.U32.AND P6, PT, R2, R20, PT ;  /* 0x000000140200720c */ /* 0x000fe20003fc4070 */
[----:B------:R-:W-:Y:S01]  /*3e20*/  VIADD R6, R16, 0x48 ;  /* 0x0000004810067836 */ /* 0x000fe20000000000 */
[----:B------:R-:W-:Y:S01]  /*3e30*/  IABS R11, R4 ;  /* 0x00000004000b7213 */ /* 0x000fe20000000000 */
[----:B------:R-:W-:Y:S01]  /*3e40*/  @!P5 IMAD.MOV R5, RZ, RZ, -R5 ;  /* 0x000000ffff05d224 */ /* 0x000fe200078e0a05 */
[----:B------:R-:W-:Y:S01]  /*3e50*/  ISETP.GT.U32.AND P5, PT, R2, R9, PT ;  /* 0x000000090200720c */ /* 0x000fe20003fa4070 */
[----:B------:R-:W-:Y:S01]  /*3e60*/  VIADD R18, R16, 0x46 ;  /* 0x0000004610127836 */ /* 0x000fe20000000000 */
[----:B------:R-:W-:Y:S01]  /*3e70*/  IABS R3, R6 ;  /* 0x0000000600037213 */ /* 0x000fe20000000000 */
[--C-:B------:R-:W-:Y:S01]  /*3e80*/  @!P1 IMAD.IADD R8, R8, 0x1, -R2.reuse ;  /* 0x0000000108089824 */ /* 0x100fe200078e0a02 */
[----:B------:R0:W-:Y:S01]  /*3e90*/  STL [R1+0xb4], R5 ;  /* 0x0000b40501007387 */ /* 0x0001e20000100800 */
[----:B------:R-:W-:Y:S01]  /*3ea0*/  @!P3 IMAD.IADD R12, R12, 0x1, -R2 ;  /* 0x000000010c0cb824 */ /* 0x000fe200078e0a02 */
[----:B------:R-:W-:Y:S01]  /*3eb0*/  ISETP.GE.AND P3, PT, R7, RZ, PT ;  /* 0x000000ff0700720c */ /* 0x000fe20003f66270 */
[----:B------:R-:W-:Y:S01]  /*3ec0*/  IMAD.HI.U32 R7, R0, R11, RZ ;  /* 0x0000000b00077227 */ /* 0x000fe200078e00ff */
[----:B------:R-:W-:-:S02]  /*3ed0*/  ISETP.GT.U32.AND P1, PT, R2, R8, PT ;  /* 0x000000080200720c */ /* 0x000fc40003f24070 */
[----:B------:R-:W-:Y:S01]  /*3ee0*/  IABS R14, R18 ;  /* 0x00000012000e7213 */ /* 0x000fe20000000000 */
[--C-:B------:R-:W-:Y:S01]  /*3ef0*/  @!P6 IMAD.IADD R20, R20, 0x1, -R2.reuse ;  /* 0x000000011414e824 */ /* 0x100fe200078e0a02 */
[----:B------:R-:W-:Y:S01]  /*3f00*/  ISETP.GE.AND P6, PT, R4, RZ, PT ;  /* 0x000000ff0400720c */ /* 0x000fe20003fc6270 */
[----:B------:R-:W-:Y:S02]  /*3f10*/  @!P5 IMAD.IADD R9, R9, 0x1, -R2 ;  /* 0x000000010909d824 */ /* 0x000fe400078e0a02 */
[----:B------:R-:W-:-:S03]  /*3f20*/  IMAD.HI.U32 R4, R0, R3, RZ ;  /* 0x0000000300047227 */ /* 0x000fc600078e00ff */
[C---:B------:R-:W-:Y:S01]  /*3f30*/  ISETP.GT.U32.AND P5, PT, R2.reuse, R9, PT ;  /* 0x000000090200720c */ /* 0x040fe20003fa4070 */
[----:B------:R-:W-:Y:S02]  /*3f40*/  IMAD.MOV R7, RZ, RZ, -R7 ;  /* 0x000000ffff077224 */ /* 0x000fe400078e0a07 */
[----:B------:R-:W-:Y:S02]  /*3f50*/  IMAD.MOV R4, RZ, RZ, -R4 ;  /* 0x000000ffff047224 */ /* 0x000fe400078e0a04 */
[C---:B------:R-:W-:Y:S02]  /*3f60*/  IMAD R11, R2.reuse, R7, R11 ;  /* 0x00000007020b7224 */ /* 0x040fe400078e020b */
[----:B------:R-:W-:Y:S02]  /*3f70*/  IMAD R3, R2, R4, R3 ;  /* 0x0000000402037224 */ /* 0x000fe400078e0203 */
[----:B------:R-:W-:Y:S01]  /*3f80*/  @!P1 IMAD.IADD R8, R8, 0x1, -R2 ;  /* 0x0000000108089824 */ /* 0x000fe200078e0a02 */
[----:B------:R-:W-:Y:S01]  /*3f90*/  ISETP.GT.U32.AND P1, PT, R2, R11, PT ;  /* 0x0000000b0200720c */ /* 0x000fe20003f24070 */
[----:B0-----:R-:W-:-:S02]  /*3fa0*/  IMAD.MOV.U32 R5, RZ, RZ, R12 ;  /* 0x000000ffff057224 */ /* 0x001fc400078e000c */
[----:B------:R-:W-:Y:S01]  /*3fb0*/  @!P5 IMAD.IADD R9, R9, 0x1, -R2 ;  /* 0x000000010909d824 */ /* 0x000fe200078e0a02 */
[----:B------:R-:W-:Y:S01]  /*3fc0*/  ISETP.GT.U32.AND P5, PT, R2, R3, PT ;  /* 0x000000030200720c */ /* 0x000fe20003fa4070 */
[----:B------:R-:W-:-:S04]  /*3fd0*/  IMAD.HI.U32 R4, R0, R14, RZ ;  /* 0x0000000e00047227 */ /* 0x000fc800078e00ff */
[----:B------:R-:W-:Y:S02]  /*3fe0*/  VIADD R12, R16, 0x44 ;  /* 0x00000044100c7836 */ /* 0x000fe40000000000 */
[----:B------:R-:W-:Y:S01]  /*3ff0*/  @!P2 IMAD.MOV R5, RZ, RZ, -R5 ;  /* 0x000000ffff05a224 */ /* 0x000fe200078e0a05 */
[----:B------:R-:W-:Y:S01]  /*4000*/  ISETP.GE.AND P2, PT, R6, RZ, PT ;  /* 0x000000ff0600720c */ /* 0x000fe20003f46270 */
[----:B------:R-:W-:Y:S01]  /*4010*/  IMAD.MOV R4, RZ, RZ, -R4 ;  /* 0x000000ffff047224 */ /* 0x000fe200078e0a04 */
[----:B------:R-:W-:Y:S01]  /*4020*/  IABS R17, R12 ;  /* 0x0000000c00117213 */ /* 0x000fe20000000000 */
[----:B------:R-:W-:Y:S01]  /*4030*/  VIADD R13, R16, 0x42 ;  /* 0x00000042100d7836 */ /* 0x000fe20000000000 */
[----:B------:R0:W-:Y:S01]  /*4040*/  STL [R1+0xb0], R5 ;  /* 0x0000b00501007387 */ /* 0x0001e20000100800 */
[C---:B------:R-:W-:Y:S02]  /*4050*/  IMAD R14, R2.reuse, R4, R14 ;  /* 0x00000004020e7224 */ /* 0x040fe400078e020e */
[--C-:B------:R-:W-:Y:S01]  /*4060*/  @!P1 IMAD.IADD R11, R11, 0x1, -R2.reuse ;  /* 0x000000010b0b9824 */ /* 0x100fe200078e0a02 */
[----:B------:R-:W-:Y:S01]  /*4070*/  IABS R19, R13 ;  /* 0x0000000d00137213 */ /* 0x000fe20000000000 */
[----:B------:R-:W-:Y:S01]  /*4080*/  @!P5 IMAD.IADD R3, R3, 0x1, -R2 ;  /* 0x000000010303d824 */ /* 0x000fe200078e0a02 */
[----:B------:R-:W-:Y:S01]  /*4090*/  ISETP.GT.U32.AND P1, PT, R2, R14, PT ;  /* 0x0000000e0200720c */ /* 0x000fe20003f24070 */
[----:B------:R-:W-:Y:S01]  /*40a0*/  IMAD.HI.U32 R21, R0, R17, RZ ;  /* 0x0000001100157227 */ /* 0x000fe200078e00ff */
[----:B------:R-:W-:-:S03]  /*40b0*/  ISETP.GT.U32.AND P5, PT, R2, R11, PT ;  /* 0x0000000b0200720c */ /* 0x000fc60003fa4070 */
[----:B0-----:R-:W-:Y:S02]  /*40c0*/  IMAD.MOV.U32 R5, RZ, RZ, R20 ;  /* 0x000000ffff057224 */ /* 0x001fe400078e0014 */
[----:B------:R-:W-:-:S04]  /*40d0*/  IMAD.HI.U32 R6, R0, R19, RZ ;  /* 0x0000001300067227 */ /* 0x000fc800078e00ff */
[----:B------:R-:W-:Y:S01]  /*40e0*/  @!P4 IMAD.MOV R5, RZ, RZ, -R5 ;  /* 0x000000ffff05c224 */ /* 0x000fe200078e0a05 */
[----:B------:R-:W-:Y:S01]  /*40f0*/  ISETP.GE.AND P4, PT, R18, RZ, PT ;  /* 0x000000ff1200720c */ /* 0x000fe20003f86270 */
[C---:B------:R-:W-:Y:S02]  /*4100*/  VIADD R4, R16.reuse, 0x3e ;  /* 0x0000003e10047836 */ /* 0x040fe40000000000 */
[----:B------:R-:W-:Y:S01]  /*4110*/  IMAD.MOV R21, RZ, RZ, -R21 ;  /* 0x000000ffff157224 */ /* 0x000fe200078e0a15 */
[----:B------:R0:W-:Y:S01]  /*4120*/  STL [R1+0x88], R5 ;  /* 0x0000880501007387 */ /* 0x0001e20000100800 */
[----:B------:R-:W-:Y:S02]  /*4130*/  VIADD R7, R16, 0x40 ;  /* 0x0000004010077836 */ /* 0x000fe40000000000 */
[----:B------:R-:W-:Y:S02]  /*4140*/  IMAD.MOV R20, RZ, RZ, -R6 ;  /* 0x000000ffff147224 */ /* 0x000fe400078e0a06 */
[----:B------:R-:W-:Y:S01]  /*4150*/  IMAD R6, R2, R21, R17 ;  /* 0x0000001502067224 */ /* 0x000fe200078e0211 */
[----:B------:R-:W-:Y:S01]  /*4160*/  IABS R17, R4 ;  /* 0x0000000400117213 */ /* 0x000fe20000000000 */
[--C-:B------:R-:W-:Y:S01]  /*4170*/  @!P1 IMAD.IADD R14, R14, 0x1, -R2.reuse ;  /* 0x000000010e0e9824 */ /* 0x100fe200078e0a02 */
[----:B------:R-:W-:Y:S01]  /*4180*/  IABS R15, R7 ;  /* 0x00000007000f7213 */ /* 0x000fe20000000000 */
[----:B------:R-:W-:Y:S01]  /*4190*/  @!P5 IMAD.IADD R11, R11, 0x1, -R2 ;  /* 0x000000010b0bd824 */ /* 0x000fe200078e0a02 */
[C---:B------:R-:W-:Y:S01]  /*41a0*/  ISETP.GT.U32.AND P1, PT, R2.reuse, R3, PT ;  /* 0x000000030200720c */ /* 0x040fe20003f24070 */
[----:B0-----:R-:W-:Y:S01]  /*41b0*/  IMAD.MOV.U32 R5, RZ, RZ, R8 ;  /* 0x000000ffff057224 */ /* 0x001fe200078e0008 */
[----:B------:R-:W-:Y:S01]  /*41c0*/  ISETP.GT.U32.AND P5, PT, R2, R6, PT ;  /* 0x000000060200720c */ /* 0x000fe20003fa4070 */
[----:B------:R-:W-:-:S02]  /*41d0*/  IMAD.MOV.U32 R8, RZ, RZ, R17 ;  /* 0x000000ffff087224 */ /* 0x000fc400078e0011 */
[----:B------:R-:W-:Y:S01]  /*41e0*/  @!P0 IMAD.MOV R5, RZ, RZ, -R5 ;  /* 0x000000ffff058224 */ /* 0x000fe200078e0a05 */
[----:B------:R-:W-:Y:S01]  /*41f0*/  ISETP.GT.U32.AND P0, PT, R2, R14, PT ;  /* 0x0000000e0200720c */ /* 0x000fe20003f04070 */
[----:B------:R-:W-:-:S03]  /*4200*/  IMAD.HI.U32 R17, R0, R15, RZ ;  /* 0x0000000f00117227 */ /* 0x000fc600078e00ff */
[----:B------:R0:W-:Y:S01]  /*4210*/  STL [R1+0x70], R5 ;  /* 0x0000700501007387 */ /* 0x0001e20000100800 */
[C---:B------:R-:W-:Y:S02]  /*4220*/  IMAD R19, R2.reuse, R20, R19 ;  /* 0x0000001402137224 */ /* 0x040fe400078e0213 */
[----:B------:R-:W-:Y:S02]  /*4230*/  IMAD.MOV R17, RZ, RZ, -R17 ;  /* 0x000000ffff117224 */ /* 0x000fe400078e0a11 */
[----:B------:R-:W-:Y:S02]  /*4240*/  IMAD.MOV.U32 R18, RZ, RZ, R9 ;  /* 0x000000ffff127224 */ /* 0x000fe400078e0009 */
[----:B------:R-:W-:Y:S02]  /*4250*/  IMAD R17, R2, R17, R15 ;  /* 0x0000001102117224 */ /* 0x000fe400078e020f */
[----:B------:R-:W-:Y:S01]  /*4260*/  @!P3 IMAD.MOV R18, RZ, RZ, -R18 ;  /* 0x000000ffff12b224 */ /* 0x000fe200078e0a12 */
[----:B------:R-:W-:Y:S01]  /*4270*/  ISETP.GE.AND P3, PT, R12, RZ, PT ;  /* 0x000000ff0c00720c */ /* 0x000fe20003f66270 */
[----:B0-----:R-:W-:-:S02]  /*4280*/  IMAD.MOV.U32 R5, RZ, RZ, R11 ;  /* 0x000000ffff057224 */ /* 0x001fc400078e000b */
[--C-:B------:R-:W-:Y:S01]  /*4290*/  @!P1 IMAD.IADD R3, R3, 0x1, -R2.reuse ;  /* 0x0000000103039824 */ /* 0x100fe200078e0a02 */
[----:B------:R-:W-:Y:S01]  /*42a0*/  STL [R1+0x68], R18 ;  /* 0x0000681201007387 */ /* 0x000fe20000100800 */
[----:B------:R-:W-:Y:S01]  /*42b0*/  @!P6 IMAD.MOV R5, RZ, RZ, -R5 ;  /* 0x000000ffff05e224 */ /* 0x000fe200078e0a05 */
[----:B------:R-:W-:Y:S01]  /*42c0*/  ISETP.GT.U32.AND P6, PT, R2, R19, PT ;  /* 0x000000130200720c */ /* 0x000fe20003fc4070 */
[----:B------:R-:W-:Y:S01]  /*42d0*/  @!P5 IMAD.IADD R6, R6, 0x1, -R2 ;  /* 0x000000010606d824 */ /* 0x000fe200078e0a02 */
[----:B------:R-:W-:Y:S01]  /*42e0*/  ISETP.GT.U32.AND P5, PT, R2, R17, PT ;  /* 0x000000110200720c */ /* 0x000fe20003fa4070 */
[----:B------:R-:W-:Y:S01]  /*42f0*/  IMAD.HI.U32 R9, R0, R8, RZ ;  /* 0x0000000800097227 */ /* 0x000fe200078e00ff */
[----:B------:R0:W-:Y:S01]  /*4300*/  STL [R1+0x64], R5 ;  /* 0x0000640501007387 */ /* 0x0001e20000100800 */
[----:B------:R-:W-:Y:S02]  /*4310*/  ISETP.GE.AND P1, PT, R13, RZ, PT ;  /* 0x000000ff0d00720c */ /* 0x000fe40003f26270 */
[----:B------:R-:W-:-:S02]  /*4320*/  VIADD R20, R16, 0x3c ;  /* 0x0000003c10147836 */ /* 0x000fc40000000000 */
[--C-:B------:R-:W-:Y:S01]  /*4330*/  @!P0 IMAD.IADD R14, R14, 0x1, -R2.reuse ;  /* 0x000000010e0e8824 */ /* 0x100fe200078e0a02 */
[----:B------:R-:W-:Y:S01]  /*4340*/  ISETP.GE.AND P0, PT, R7, RZ, PT ;  /* 0x000000ff0700720c */ /* 0x000fe20003f06270 */
[----:B------:R-:W-:Y:S01]  /*4350*/  IMAD.MOV R9, RZ, RZ, -R9 ;  /* 0x000000ffff097224 */ /* 0x000fe200078e0a09 */
[----:B------:R-:W-:Y:S01]  /*4360*/  IABS R7, R20 ;  /* 0x0000001400077213 */ /* 0x000fe20000000000 */
[--C-:B------:R-:W-:Y:S02]  /*4370*/  @!P6 IMAD.IADD R19, R19, 0x1, -R2.reuse ;  /* 0x000000011313e824 */ /* 0x100fe400078e0a02 */
[----:B0-----:R-:W-:Y:S02]  /*4380*/  IMAD.MOV.U32 R5, RZ, RZ, R3 ;  /* 0x000000ffff057224 */ /* 0x001fe400078e0003 */
[----:B------:R-:W-:Y:S01]  /*4390*/  @!P5 IMAD.IADD R17, R17, 0x1, -R2 ;  /* 0x000000011111d824 */ /* 0x000fe200078e0a02 */
[C---:B------:R-:W-:Y:S01]  /*43a0*/  ISETP.GT.U32.AND P6, PT, R2.reuse, R19, PT ;  /* 0x000000130200720c */ /* 0x040fe20003fc4070 */
[----:B------:R-:W-:Y:S01]  /*43b0*/  @!P2 IMAD.MOV R5, RZ, RZ, -R5 ;  /* 0x000000ffff05a224 */ /* 0x000fe200078e0a05 */
[C---:B------:R-:W-:Y:S01]  /*43c0*/  ISETP.GT.U32.AND P2, PT, R2.reuse, R6, PT ;  /* 0x000000060200720c */ /* 0x040fe20003f44070 */
[C---:B------:R-:W-:Y:S01]  /*43d0*/  IMAD R8, R2.reuse, R9, R8 ;  /* 0x0000000902087224 */ /* 0x040fe200078e0208 */
[----:B------:R-:W-:Y:S01]  /*43e0*/  ISETP.GT.U32.AND P5, PT, R2, R17, PT ;  /* 0x000000110200720c */ /* 0x000fe20003fa4070 */
[----:B------:R-:W-:Y:S01]  /*43f0*/  IMAD.HI.U32 R9, R0, R7, RZ ;  /* 0x0000000700097227 */ /* 0x000fe200078e00ff */
[----:B------:R0:W-:Y:S03]  /*4400*/  STL [R1+0x5c], R5 ;  /* 0x00005c0501007387 */ /* 0x0001e60000100800 */
[----:B------:R-:W-:-:S02]  /*4410*/  VIADD R3, R16, 0x38 ;  /* 0x0000003810037836 */ /* 0x000fc40000000000 */
[----:B------:R-:W-:Y:S02]  /*4420*/  IMAD.MOV R9, RZ, RZ, -R9 ;  /* 0x000000ffff097224 */ /* 0x000fe400078e0a09 */
[----:B------:R-:W-:Y:S01]  /*4430*/  VIADD R18, R16, 0x3a ;  /* 0x0000003a10127836 */ /* 0x000fe20000000000 */
[----:B------:R-:W-:Y:S01]  /*4440*/  IABS R13, R3 ;  /* 0x00000003000d7213 */ /* 0x000fe20000000000 */
[--C-:B------:R-:W-:Y:S01]  /*4450*/  @!P2 IMAD.IADD R6, R6, 0x1, -R2.reuse ;  /* 0x000000010606a824 */ /* 0x100fe200078e0a02 */
[----:B------:R-:W-:Y:S01]  /*4460*/  ISETP.GT.U32.AND P2, PT, R2, R8, PT ;  /* 0x000000080200720c */ /* 0x000fe20003f44070 */
[----:B------:R-:W-:Y:S01]  /*4470*/  @!P6 IMAD.IADD R19, R19, 0x1, -R2 ;  /* 0x000000011313e824 */ /* 0x000fe200078e0a02 */
[----:B------:R-:W-:Y:S01]  /*4480*/  ISETP.GE.AND P6, PT, R4, RZ, PT ;  /* 0x000000ff0400720c */ /* 0x000fe20003fc6270 */
[----:B------:R-:W-:Y:S01]  /*4490*/  IMAD R4, R2, R9, R7 ;  /* 0x0000000902047224 */ /* 0x000fe200078e0207 */
[----:B------:R-:W-:Y:S01]  /*44a0*/  IABS R15, R18 ;  /* 0x00000012000f7213 */ /* 0x000fe20000000000 */
[----:B------:R-:W-:-:S04]  /*44b0*/  IMAD.HI.U32 R7, R0, R13, RZ ;  /* 0x0000000d00077227 */ /* 0x000fc800078e00ff */
[----:B------:R-:W-:Y:S01]  /*44c0*/  @!P5 IMAD.IADD R17, R17, 0x1, -R2 ;  /* 0x000000011111d824 */ /* 0x000fe200078e0a02 */
[----:B------:R-:W-:Y:S01]  /*44d0*/  ISETP.GT.U32.AND P5, PT, R2, R4, PT ;  /* 0x000000040200720c */ /* 0x000fe20003fa4070 */
[----:B------:R-:W-:Y:S02]  /*44e0*/  VIADD R12, R16, 0x36 ;  /* 0x00000036100c7836 */ /* 0x000fe40000000000 */
[----:B------:R-:W-:-:S03]  /*44f0*/  IMAD.HI.U32 R21, R0, R15, RZ ;  /* 0x0000000f00157227 */ /* 0x000fc600078e00ff */
[----:B------:R-:W-:Y:S01]  /*4500*/  IABS R11, R12 ;  /* 0x0000000c000b7213 */ /* 0x000fe20000000000 */
[----:B------:R-:W-:Y:S02]  /*4510*/  IMAD.MOV R7, RZ, RZ, -R7 ;  /* 0x000000ffff077224 */ /* 0x000fe400078e0a07 */
[----:B------:R-:W-:Y:S01]  /*4520*/  @!P2 IMAD.IADD R8, R8, 0x1, -R2 ;  /* 0x000000010808a824 */ /* 0x000fe200078e0a02 */
[----:B------:R-:W-:Y:S01]  /*4530*/  ISETP.GE.AND P2, PT, R20, RZ, PT ;  /* 0x000000ff1400720c */ /* 0x000fe20003f46270 */
[----:B------:R-:W-:Y:S02]  /*4540*/  IMAD.MOV.U32 R22, RZ, RZ, R14 ;  /* 0x000000ffff167224 */ /* 0x000fe400078e000e */
[----:B0-----:R-:W-:Y:S02]  /*4550*/  IMAD.MOV.U32 R5, RZ, RZ, R6 ;  /* 0x000000ffff057224 */ /* 0x001fe400078e0006 */
[----:B------:R-:W-:Y:S02]  /*4560*/  IMAD.MOV R21, RZ, RZ, -R21 ;  /* 0x000000ffff157224 */ /* 0x000fe400078e0a15 */
[----:B------:R-:W-:-:S02]  /*4570*/  IMAD R13, R2, R7, R13 ;  /* 0x00000007020d7224 */ /* 0x000fc400078e020d */
[----:B------:R-:W-:Y:S01]  /*4580*/  @!P4 IMAD.MOV R22, RZ, RZ, -R22 ;  /* 0x000000ffff16c224 */ /* 0x000fe200078e0a16 */
[C---:B------:R-:W-:Y:S01]  /*4590*/  ISETP.GT.U32.AND P4, PT, R2.reuse, R8, PT ;  /* 0x000000080200720c */ /* 0x040fe20003f84070 */
[----:B------:R-:W-:Y:S02]  /*45a0*/  @!P3 IMAD.MOV R5, RZ, RZ, -R5 ;  /* 0x000000ffff05b224 */ /* 0x000fe400078e0a05 */
[C---:B------:R-:W-:Y:S01]  /*45b0*/  IMAD R15, R2.reuse, R21, R15 ;  /* 0x00000015020f7224 */ /* 0x040fe200078e020f */
[----:B------:R-:W-:Y:S01]  /*45c0*/  STL [R1+0x34], R22 ;  /* 0x0000341601007387 */ /* 0x000fe20000100800 */
[----:B------:R-:W-:Y:S01]  /*45d0*/  @!P1 IMAD.MOV R19, RZ, RZ, -R19 ;  /* 0x000000ffff139224 */ /* 0x000fe200078e0a13 */
[----:B------:R-:W-:Y:S01]  /*45e0*/  ISETP.GT.U32.AND P1, PT, R2, R13, PT ;  /* 0x0000000d0200720c */ /* 0x000fe20003f24070 */
[----:B------:R-:W-:Y:S01]  /*45f0*/  IMAD.HI.U32 R9, R0, R11, RZ ;  /* 0x0000000b00097227 */ /* 0x000fe200078e00ff */
[----:B------:R0:W-:Y:S01]  /*4600*/  STL [R1+0x30], R5 ;  /* 0x0000300501007387 */ /* 0x0001e20000100800 */
[----:B------:R-:W-:-:S02]  /*4610*/  ISETP.GT.U32.AND P3, PT, R2, R15, PT ;  /* 0x0000000f0200720c */ /* 0x000fc40003f64070 */
[----:B------:R-:W-:Y:S01]  /*4620*/  @!P5 IMAD.IADD R4, R4, 0x1, -R2 ;  /* 0x000000010404d824 */ /* 0x000fe200078e0a02 */
[----:B------:R-:W-:Y:S01]  /*4630*/  STL [R1+0x28], R19 ;  /* 0x0000281301007387 */ /* 0x000fe20000100800 */
[----:B------:R-:W-:Y:S02]  /*4640*/  IMAD.MOV R9, RZ, RZ, -R9 ;  /* 0x000000ffff097224 */ /* 0x000fe400078e0a09 */
[----:B------:R-:W-:Y:S01]  /*4650*/  VIADD R7, R16, 0x34 ;  /* 0x0000003410077836 */ /* 0x000fe20000000000 */
[C---:B------:R-:W-:Y:S01]  /*4660*/  ISETP.GT.U32.AND P5, PT, R2.reuse, R4, PT ;  /* 0x000000040200720c */ /* 0x040fe20003fa4070 */
[----:B------:R-:W-:Y:S02]  /*4670*/  IMAD R11, R2, R9, R11 ;  /* 0x00000009020b7224 */ /* 0x000fe400078e020b */
[----:B0-----:R-:W-:Y:S01]  /*4680*/  IMAD.MOV.U32 R5, RZ, RZ, R17 ;  /* 0x000000ffff057224 */ /* 0x001fe200078e0011 */
[----:B------:R-:W-:Y:S01]  /*4690*/  IABS R14, R7 ;  /* 0x00000007000e7213 */ /* 0x000fe20000000000 */
[----:B------:R-:W-:-:S02]  /*46a0*/  VIADD R9, R16, 0x32 ;  /* 0x0000003210097836 */ /* 0x000fc40000000000 */
[----:B------:R-:W-:Y:S01]  /*46b0*/  @!P0 IMAD.MOV R5, RZ, RZ, -R5 ;  /* 0x000000ffff058224 */ /* 0x000fe200078e0a05 */
[----:B------:R-:W-:Y:S01]  /*46c0*/  ISETP.GE.AND P0, PT, R18, RZ, PT ;  /* 0x000000ff1200720c */ /* 0x000fe20003f06270 */
[--C-:B------:R-:W-:Y:S01]  /*46d0*/  @!P4 IMAD.IADD R8, R8, 0x1, -R2.reuse ;  /* 0x000000010808c824 */ /* 0x100fe200078e0a02 */
[----:B------:R-:W-:Y:S01]  /*46e0*/  IABS R6, R9 ;  /* 0x0000000900067213 */ /* 0x000fe20000000000 */
[----:B------:R-:W-:Y:S01]  /*46f0*/  @!P1 IMAD.IADD R13, R13, 0x1, -R2 ;  /* 0x000000010d0d9824 */ /* 0x000fe200078e0a02 */
[----:B------:R0:W-:Y:S01]  /*4700*/  STL [R1+0x54], R5 ;  /* 0x0000540501007387 */ /* 0x0001e20000100800 */
[----:B------:R-:W-:Y:S01]  /*4710*/  IMAD.HI.U32 R17, R0, R14, RZ ;  /* 0x0000000e00117227 */ /* 0x000fe200078e00ff */
[----:B------:R-:W-:-:S03]  /*4720*/  ISETP.GT.U32.AND P4, PT, R2, R11, PT ;  /* 0x0000000b0200720c */ /* 0x000fc60003f84070 */
[--C-:B------:R-:W-:Y:S01]  /*4730*/  @!P3 IMAD.IADD R15, R15, 0x1, -R2.reuse ;  /* 0x000000010f0fb824 */ /* 0x100fe200078e0a02 */
[----:B------:R-:W-:Y:S01]  /*4740*/  ISETP.GE.AND P3, PT, R12, RZ, PT ;  /* 0x000000ff0c00720c */ /* 0x000fe20003f66270 */
[----:B------:R-:W-:Y:S02]  /*4750*/  IMAD.MOV R17, RZ, RZ, -R17 ;  /* 0x000000ffff117224 */ /* 0x000fe400078e0a11 */
[----:B------:R-:W-:Y:S01]  /*4760*/  @!P5 IMAD.IADD R4, R4, 0x1, -R2 ;  /* 0x000000010404d824 */ /* 0x000fe200078e0a02 */
[----:B------:R-:W-:Y:S01]  /*4770*/  ISETP.GE.AND P5, PT, R3, RZ, PT ;  /* 0x000000ff0300720c */ /* 0x000fe20003fa6270 */
[----:B0-----:R-:W-:Y:S01]  /*4780*/  IMAD.MOV.U32 R5, RZ, RZ, R8 ;  /* 0x000000ffff057224 */ /* 0x001fe200078e0008 */
[----:B------:R-:W-:Y:S01]  /*4790*/  ISETP.GT.U32.AND P1, PT, R2, R15, PT ;  /* 0x0000000f0200720c */ /* 0x000fe20003f24070 */
[----:B------:R-:W-:-:S04]  /*47a0*/  IMAD.HI.U32 R12, R0, R6, RZ ;  /* 0x00000006000c7227 */ /* 0x000fc800078e00ff */
[----:B------:R-:W-:Y:S01]  /*47b0*/  @!P6 IMAD.MOV R5, RZ, RZ, -R5 ;  /* 0x000000ffff05e224 */ /* 0x000fe200078e0a05 */
[C---:B------:R-:W-:Y:S01]  /*47c0*/  ISETP.GT.U32.AND P6, PT, R2.reuse, R13, PT ;  /* 0x0000000d0200720c */ /* 0x040fe20003fc4070 */
[C---:B------:R-:W-:Y:S02]  /*47d0*/  IMAD R3, R2.reuse, R17, R14 ;  /* 0x0000001102037224 */ /* 0x040fe400078e020e */
[----:B------:R-:W-:Y:S01]  /*47e0*/  IMAD.MOV R12, RZ, RZ, -R12 ;  /* 0x000000ffff0c7224 */ /* 0x000fe200078e0a0c */
[----:B------:R0:W-:Y:S01]  /*47f0*/  STL [R1+0x24], R5 ;  /* 0x0000240501007387 */ /* 0x0001e20000100800 */
[----:B------:R-:W-:Y:S02]  /*4800*/  @!P4 IMAD.IADD R11, R11, 0x1, -R2 ;  /* 0x000000010b0bc824 */ /* 0x000fe400078e0a02 */
[C---:B------:R-:W-:Y:S02]  /*4810*/  IMAD R6, R2.reuse, R12, R6 ;  /* 0x0000000c02067224 */ /* 0x040fe400078e0206 */
[--C-:B------:R-:W-:Y:S01]  /*4820*/  @!P1 IMAD.IADD R15, R15, 0x1, -R2.reuse ;  /* 0x000000010f0f9824 */ /* 0x100fe200078e0a02 */
[----:B------:R-:W-:Y:S01]  /*4830*/  ISETP.GT.U32.AND P4, PT, R2, R11, PT ;  /* 0x0000000b0200720c */ /* 0x000fe20003f84070 */
[----:B------:R-:W-:Y:S01]  /*4840*/  VIADD R17, R16, 0x30 ;  /* 0x0000003010117836 */ /* 0x000fe20000000000 */
[----:B------:R-:W-:Y:S01]  /*4850*/  ISETP.GE.AND P1, PT, R7, RZ, PT ;  /* 0x000000ff0700720c */ /* 0x000fe20003f26270 */
[----:B------:R-:W-:Y:S01]  /*4860*/  @!P6 IMAD.IADD R13, R13, 0x1, -R2 ;  /* 0x000000010d0de824 */ /* 0x000fe200078e0a02 */
[----:B------:R-:W-:Y:S01]  /*4870*/  ISETP.GT.U32.AND P6, PT, R2, R6, PT ;  /* 0x000000060200720c */ /* 0x000fe20003fc4070 */
[----:B0-----:R-:W-:Y:S01]  /*4880*/  IMAD.MOV.U32 R5, RZ, RZ, R4 ;  /* 0x000000ffff057224 */ /* 0x001fe200078e0004 */
[----:B------:R-:W-:Y:S01]  /*4890*/  IABS R8, R17 ;  /* 0x0000001100087213 */ /* 0x000fe20000000000 */
[----:B------:R-:W-:-:S02]  /*48a0*/  VIADD R4, R16, 0x2e ;  /* 0x0000002e10047836 */ /* 0x000fc40000000000 */
[----:B------:R-:W-:Y:S01]  /*48b0*/  @!P2 IMAD.MOV R5, RZ, RZ, -R5 ;  /* 0x000000ffff05a224 */ /* 0x000fe200078e0a05 */
[----:B------:R-:W-:Y:S01]  /*48c0*/  ISETP.GT.U32.AND P2, PT, R2, R3, PT ;  /* 0x000000030200720c */ /* 0x000fe20003f44070 */
[----:B------:R-:W-:Y:S01]  /*48d0*/  IMAD.HI.U32 R14, R0, R8, RZ ;  /* 0x00000008000e7227 */ /* 0x000fe200078e00ff */
[----:B------:R-:W-:Y:S02]  /*48e0*/  IABS R7, R4 ;  /* 0x0000000400077213 */ /* 0x000fe40000000000 */
[----:B------:R0:W-:Y:S01]  /*48f0*/  STL [R1+0x50], R5 ;  /* 0x0000500501007387 */ /* 0x0001e20000100800 */
[--C-:B------:R-:W-:Y:S01]  /*4900*/  @!P4 IMAD.IADD R11, R11, 0x1, -R2.reuse ;  /* 0x000000010b0bc824 */ /* 0x100fe200078e0a02 */
[----:B------:R-:W-:Y:S01]  /*4910*/  ISETP.GE.AND P4, PT, R9, RZ, PT ;  /* 0x000000ff0900720c */ /* 0x000fe20003f86270 */
[----:B------:R-:W-:Y:S02]  /*4920*/  @!P6 IMAD.IADD R6, R6, 0x1, -R2 ;  /* 0x000000010606e824 */ /* 0x000fe400078e0a02 */
[----:B------:R-:W-:-:S04]  /*4930*/  IMAD.HI.U32 R12, R0, R7, RZ ;  /* 0x00000007000c7227 */ /* 0x000fc800078e00ff */
[----:B------:R-:W-:Y:S01]  /*4940*/  @!P2 IMAD.IADD R3, R3, 0x1, -R2 ;  /* 0x000000010303a824 */ /* 0x000fe200078e0a02 */
[----:B------:R-:W-:Y:S01]  /*4950*/  ISETP.GE.AND P2, PT, R17, RZ, PT ;  /* 0x000000ff1100720c */ /* 0x000fe20003f46270 */
[----:B0-----:R-:W-:Y:S02]  /*4960*/  IMAD.MOV.U32 R5, RZ, RZ, R15 ;  /* 0x000000ffff057224 */ /* 0x001fe400078e000f */
[----:B------:R-:W-:Y:S01]  /*4970*/  VIADD R9, R16, 0x2c ;  /* 0x0000002c10097836 */ /* 0x000fe20000000000 */
[C---:B------:R-:W-:Y:S01]  /*4980*/  ISETP.GT.U32.AND P6, PT, R2.reuse, R3, PT ;  /* 0x000000030200720c */ /* 0x040fe20003fc4070 */
[----:B------:R-:W-:Y:S01]  /*4990*/  @!P0 IMAD.MOV R5, RZ, RZ, -R5 ;  /* 0x000000ffff058224 */ /* 0x000fe200078e0a05 */
[----:B------:R-:W-:Y:S01]  /*49a0*/  ISETP.GT.U32.AND P0, PT, R2, R6, PT ;  /* 0x000000060200720c */ /* 0x000fe20003f04070 */
[----:B------:R-:W-:Y:S01]  /*49b0*/  IMAD.MOV R14, RZ, RZ, -R14 ;  /* 0x000000ffff0e7224 */ /* 0x000fe200078e0a0e */
[----:B------:R-:W-:Y:S01]  /*49c0*/  IABS R18, R9 ;  /* 0x0000000900127213 */ /* 0x000fe20000000000 */
[----:B------:R-:W-:Y:S01]  /*49d0*/  @!P5 IMAD.MOV R13, RZ, RZ, -R13 ;  /* 0x000000ffff0dd224 */ /* 0x000fe200078e0a0d */
[----:B------:R0:W-:Y:S01]  /*49e0*/  STL [R1+0x1c], R5 ;  /* 0x00001c0501007387 */ /* 0x0001e20000100800 */
[----:B------:R-:W-:-:S02]  /*49f0*/  IMAD.MOV R12, RZ, RZ, -R12 ;  /* 0x000000ffff0c7224 */ /* 0x000fc400078e0a0c */
[C---:B------:R-:W-:Y:S01]  /*4a00*/  IMAD R8, R2.reuse, R14, R8 ;  /* 0x0000000e02087224 */ /* 0x040fe200078e0208 */
[----:B------:R1:W-:Y:S01]  /*4a10*/  STL [R1+0x14], R13 ;  /* 0x0000140d01007387 */ /* 0x0003e20000100800 */
[C---:B------:R-:W-:Y:S02]  /*4a20*/  IMAD R7, R2.reuse, R12, R7 ;  /* 0x0000000c02077224 */ /* 0x040fe400078e0207 */
[--C-:B------:R-:W-:Y:S01]  /*4a30*/  @!P6 IMAD.IADD R3, R3, 0x1, -R2.reuse ;  /* 0x000000010303e824 */ /* 0x100fe200078e0a02 */
[----:B------:R-:W-:Y:S01]  /*4a40*/  ISETP.GT.U32.AND P5, PT, R2, R8, PT ;  /* 0x000000080200720c */ /* 0x000fe20003fa4070 */
[----:B------:R-:W-:Y:S01]  /*4a50*/  @!P0 IMAD.IADD R6, R6, 0x1, -R2 ;  /* 0x0000000106068824 */ /* 0x000fe200078e0a02 */
[----:B------:R-:W-:Y:S01]  /*4a60*/  ISETP.GT.U32.AND P6, PT, R2, R7, PT ;  /* 0x000000070200720c */ /* 0x000fe20003fc4070 */
[----:B0-----:R-:W-:Y:S01]  /*4a70*/  IMAD.MOV.U32 R5, RZ, RZ, R11 ;  /* 0x000000ffff057224 */ /* 0x001fe200078e000b */
[----:B------:R-:W-:Y:S01]  /*4a80*/  ISETP.GE.AND P0, PT, R9, RZ, PT ;  /* 0x000000ff0900720c */ /* 0x000fe20003f06270 */
[----:B------:R-:W-:-:S04]  /*4a90*/  IMAD.HI.U32 R11, R0, R18, RZ ;  /* 0x00000012000b7227 */ /* 0x000fc800078e00ff */
[----:B------:R-:W-:Y:S01]  /*4aa0*/  @!P3 IMAD.MOV R5, RZ, RZ, -R5 ;  /* 0x000000ffff05b224 */ /* 0x000fe200078e0a05 */
[----:B------:R-:W-:Y:S01]  /*4ab0*/  ISETP.GE.AND P3, PT, R4, RZ, PT ;  /* 0x000000ff0400720c */ /* 0x000fe20003f66270 */
[----:B------:R-:W-:Y:S02]  /*4ac0*/  IMAD.MOV R11, RZ, RZ, -R11 ;  /* 0x000000ffff0b7224 */ /* 0x000fe400078e0a0b */
[----:B------:R-:W-:Y:S01]  /*4ad0*/  @!P5 IMAD.IADD R8, R8, 0x1, -R2 ;  /* 0x000000010808d824 */ /* 0x000fe200078e0a02 */
[----:B------:R0:W-:Y:S01]  /*4ae0*/  STL [R1+0x44], R5 ;  /* 0x0000440501007387 */ /* 0x0001e20000100800 */
[----:B------:R-:W-:Y:S02]  /*4af0*/  IMAD R18, R2, R11, R18 ;  /* 0x0000000b02127224 */ /* 0x000fe400078e0212 */
[----:B------:R-:W-:Y:S02]  /*4b00*/  @!P6 IMAD.IADD R7, R7, 0x1, -R2 ;  /* 0x000000010707e824 */ /* 0x000fe400078e0a02 */
[----:B-1----:R-:W-:-:S02]  /*4b10*/  VIADD R13, R16, 0x2a ;  /* 0x0000002a100d7836 */ /* 0x002fc40000000000 */
[----:B------:R-:W-:Y:S01]  /*4b20*/  VIADD R12, R16, 0x28 ;  /* 0x00000028100c7836 */ /* 0x000fe20000000000 */
[----:B------:R-:W-:Y:S01]  /*4b30*/  ISETP.GT.U32.AND P6, PT, R2, R7, PT ;  /* 0x000000070200720c */ /* 0x000fe20003fc4070 */
[C---:B------:R-:W-:Y:S01]  /*4b40*/  VIADD R11, R16.reuse, 0x26 ;  /* 0x00000026100b7836 */ /* 0x040fe20000000000 */
[----:B------:R-:W-:Y:S01]  /*4b50*/  ISETP.GE.AND P5, PT, R13, RZ, PT ;  /* 0x000000ff0d00720c */ /* 0x000fe20003fa6270 */
[----:B0-----:R-:W-:Y:S01]  /*4b60*/  IMAD.MOV.U32 R5, RZ, RZ, R3 ;  /* 0x000000ffff057224 */ /* 0x001fe200078e0003 */
[----:B------:R-:W-:Y:S01]  /*4b70*/  IABS R13, R13 ;  /* 0x0000000d000d7213 */ /* 0x000fe20000000000 */
[----:B------:R-:W-:Y:S01]  /*4b80*/  VIADD R21, R16, 0x22 ;  /* 0x0000002210157836 */ /* 0x000fe20000000000 */
[----:B------:R-:W-:Y:S01]  /*4b90*/  IABS R3, R12 ;  /* 0x0000000c00037213 */ /* 0x000fe20000000000 */
[----:B------:R-:W-:Y:S01]  /*4ba0*/  @!P1 IMAD.MOV R5, RZ, RZ, -R5 ;  /* 0x000000ffff059224 */ /* 0x000fe200078e0a05 */
[----:B------:R-:W-:Y:S01]  /*4bb0*/  ISETP.GT.U32.AND P1, PT, R2, R8, PT ;  /* 0x000000080200720c */ /* 0x000fe20003f24070 */
[----:B------:R-:W-:Y:S01]  /*4bc0*/  IMAD.HI.U32 R14, R0, R13, RZ ;  /* 0x0000000d000e7227 */ /* 0x000fe200078e00ff */
[----:B------:R-:W-:-:S02]  /*4bd0*/  IABS R4, R11 ;  /* 0x0000000b00047213 */ /* 0x000fc40000000000 */
[----:B------:R0:W-:Y:S01]  /*4be0*/  STL [R1+0x4c], R5 ;  /* 0x00004c0501007387 */ /* 0x0001e20000100800 */
[----:B------:R-:W-:-:S04]  /*4bf0*/  IMAD.HI.U32 R9, R0, R3, RZ ;  /* 0x0000000300097227 */ /* 0x000fc800078e00ff */
[--C-:B------:R-:W-:Y:S01]  /*4c00*/  @!P6 IMAD.IADD R7, R7, 0x1, -R2.reuse ;  /* 0x000000010707e824 */ /* 0x100fe200078e0a02 */
[----:B------:R-:W-:Y:S01]  /*4c10*/  ISETP.GE.AND P6, PT, R11, RZ, PT ;  /* 0x000000ff0b00720c */ /* 0x000fe20003fc6270 */
[----:B------:R-:W-:Y:S01]  /*4c20*/  IMAD.MOV R9, RZ, RZ, -R9 ;  /* 0x000000ffff097224 */ /* 0x000fe200078e0a09 */
[----:B------:R-:W-:Y:S01]  /*4c30*/  IABS R11, R23 ;  /* 0x00000017000b7213 */ /* 0x000fe20000000000 */
[----:B------:R-:W-:Y:S01]  /*4c40*/  @!P1 IMAD.IADD R8, R8, 0x1, -R2 ;  /* 0x0000000108089824 */ /* 0x000fe200078e0a02 */
[----:B------:R-:W-:Y:S01]  /*4c50*/  ISETP.GE.AND P1, PT, R12, RZ, PT ;  /* 0x000000ff0c00720c */ /* 0x000fe20003f26270 */
[----:B0-----:R-:W-:Y:S02]  /*4c60*/  IMAD.MOV.U32 R5, RZ, RZ, R6 ;  /* 0x000000ffff057224 */ /* 0x001fe400078e0006 */
[----:B------:R-:W-:Y:S02]  /*4c70*/  IMAD.MOV R12, RZ, RZ, -R14 ;  /* 0x000000ffff0c7224 */ /* 0x000fe400078e0a0e */
[----:B------:R-:W-:Y:S01]  /*4c80*/  @!P4 IMAD.MOV R5, RZ, RZ, -R5 ;  /* 0x000000ffff05c224 */ /* 0x000fe200078e0a05 */
[C---:B------:R-:W-:Y:S01]  /*4c90*/  ISETP.GT.U32.AND P4, PT, R2.reuse, R18, PT ;  /* 0x000000120200720c */ /* 0x040fe20003f84070 */
[----:B------:R-:W-:-:S02]  /*4ca0*/  IMAD R13, R2, R12, R13 ;  /* 0x0000000c020d7224 */ /* 0x000fc400078e020d */
[----:B------:R-:W-:Y:S01]  /*4cb0*/  IMAD.HI.U32 R6, R0, R4, RZ ;  /* 0x0000000400067227 */ /* 0x000fe200078e00ff */
[----:B------:R0:W-:Y:S03]  /*4cc0*/  STL [R1+0x48], R5 ;  /* 0x0000480501007387 */ /* 0x0001e60000100800 */
[----:B------:R-:W-:Y:S02]  /*4cd0*/  IMAD R3, R2, R9, R3 ;  /* 0x0000000902037224 */ /* 0x000fe400078e0203 */
[----:B------:R-:W-:Y:S02]  /*4ce0*/  IMAD.MOV R6, RZ, RZ, -R6 ;  /* 0x000000ffff067224 */ /* 0x000fe400078e0a06 */
[----:B------:R-:W-:Y:S02]  /*4cf0*/  IMAD.MOV.U32 R17, RZ, RZ, R8 ;  /* 0x000000ffff117224 */ /* 0x000fe400078e0008 */
[----:B------:R-:W-:-:S02]  /*4d00*/  @!P4 IMAD.IADD R18, R18, 0x1, -R2 ;  /* 0x000000011212c824 */ /* 0x000fc400078e0a02 */
[----:B0-----:R-:W-:Y:S01]  /*4d10*/  IMAD.MOV.U32 R5, RZ, RZ, R7 ;  /* 0x000000ffff057224 */ /* 0x001fe200078e0007 */
[----:B------:R-:W-:Y:S01]  /*4d20*/  IABS R7, R21 ;  /* 0x0000001500077213 */ /* 0x000fe20000000000 */
[C---:B------:R-:W-:Y:S01]  /*4d30*/  IMAD R4, R2.reuse, R6, R4 ;  /* 0x0000000602047224 */ /* 0x040fe200078e0204 */
[C---:B------:R-:W-:Y:S01]  /*4d40*/  ISETP.GT.U32.AND P4, PT, R2.reuse, R18, PT ;  /* 0x000000120200720c */ /* 0x040fe20003f84070 */
[----:B------:R-:W-:Y:S01]  /*4d50*/  @!P3 IMAD.MOV R5, RZ, RZ, -R5 ;  /* 0x000000ffff05b224 */ /* 0x000fe200078e0a05 */
[----:B------:R-:W-:Y:S01]  /*4d60*/  ISETP.GT.U32.AND P3, PT, R2, R13, PT ;  /* 0x0000000d0200720c */ /* 0x000fe20003f64070 */
[----:B------:R-:W-:Y:S02]  /*4d70*/  VIADD R6, R16, 0x24 ;  /* 0x0000002410067836 */ /* 0x000fe40000000000 */
[----:B------:R-:W-:Y:S02]  /*4d80*/  @!P2 IMAD.MOV R17, RZ, RZ, -R17 ;  /* 0x000000ffff11a224 */ /* 0x000fe400078e0a11 */
[----:B------:R-:W-:Y:S01]  /*4d90*/  IMAD.HI.U32 R14, R0, R7, RZ ;  /* 0x00000007000e7227 */ /* 0x000fe200078e00ff */
[----:B------:R-:W-:-:S02]  /*4da0*/  ISETP.GE.AND P2, PT, R6, RZ, PT ;  /* 0x000000ff0600720c */ /* 0x000fc40003f46270 */
[----:B------:R-:W-:Y:S01]  /*4db0*/  IABS R6, R6 ;  /* 0x0000000600067213 */ /* 0x000fe20000000000 */
[----:B------:R0:W-:Y:S01]  /*4dc0*/  STL [R1+0x3c], R17 ;  /* 0x00003c1101007387 */ /* 0x0001e20000100800 */
[----:B------:R-:W-:Y:S02]  /*4dd0*/  VIADD R20, R16, 0x20 ;  /* 0x0000002010147836 */ /* 0x000fe40000000000 */
[--C-:B------:R-:W-:Y:S01]  /*4de0*/  @!P4 IMAD.IADD R18, R18, 0x1, -R2.reuse ;  /* 0x000000011212c824 */ /* 0x100fe200078e0a02 */
[----:B------:R-:W-:Y:S01]  /*4df0*/  ISETP.GT.U32.AND P4, PT, R2, R3, PT ;  /* 0x000000030200720c */ /* 0x000fe20003f84070 */
[----:B------:R-:W-:Y:S01]  /*4e00*/  @!P3 IMAD.IADD R13, R13, 0x1, -R2 ;  /* 0x000000010d0db824 */ /* 0x000fe200078e0a02 */
[----:B------:R1:W-:Y:S01]  /*4e10*/  STL [R1+0x40], R5 ;  /* 0x0000400501007387 */ /* 0x0003e20000100800 */
[----:B------:R-:W-:Y:S01]  /*4e20*/  IMAD.MOV R14, RZ, RZ, -R14 ;  /* 0x000000ffff0e7224 */ /* 0x000fe200078e0a0e */
[----:B------:R-:W-:Y:S01]  /*4e30*/  IABS R8, R20 ;  /* 0x0000001400087213 */ /* 0x000fe20000000000 */
[----:B------:R-:W-:Y:S01]  /*4e40*/  VIADD R15, R16, 0x1e ;  /* 0x0000001e100f7836 */ /* 0x000fe20000000000 */
[----:B------:R-:W-:Y:S01]  /*4e50*/  ISETP.GT.U32.AND P3, PT, R2, R13, PT ;  /* 0x0000000d0200720c */ /* 0x000fe20003f64070 */
[----:B0-----:R-:W-:-:S03]  /*4e60*/  IMAD.HI.U32 R17, R0, R6, RZ ;  /* 0x0000000600117227 */ /* 0x001fc600078e00ff */
[----:B------:R-:W-:Y:S01]  /*4e70*/  IABS R9, R15 ;  /* 0x0000000f00097213 */ /* 0x000fe20000000000 */
[----:B------:R-:W-:Y:S02]  /*4e80*/  IMAD.MOV R17, RZ, RZ, -R17 ;  /* 0x000000ffff117224 */ /* 0x000fe400078e0a11 */
[----:B------:R-:W-:Y:S02]  /*4e90*/  @!P4 IMAD.IADD R3, R3, 0x1, -R2 ;  /* 0x000000010303c824 */ /* 0x000fe400078e0a02 */
[----:B-1----:R-:W-:Y:S02]  /*4ea0*/  IMAD.MOV.U32 R5, RZ, RZ, R18 ;  /* 0x000000ffff057224 */ /* 0x002fe400078e0012 */
[C---:B------:R-:W-:Y:S01]  /*4eb0*/  IMAD R6, R2.reuse, R17, R6 ;  /* 0x0000001102067224 */ /* 0x040fe200078e0206 */
[C---:B------:R-:W-:Y:S01]  /*4ec0*/  ISETP.GT.U32.AND P4, PT, R2.reuse, R3, PT ;  /* 0x000000030200720c */ /* 0x040fe20003f84070 */
[----:B------:R-:W-:Y:S01]  /*4ed0*/  @!P0 IMAD.MOV R5, RZ, RZ, -R5 ;  /* 0x000000ffff058224 */ /* 0x000fe200078e0a05 */
[C---:B------:R-:W-:Y:S01]  /*4ee0*/  ISETP.GT.U32.AND P0, PT, R2.reuse, R4, PT ;  /* 0x000000040200720c */ /* 0x040fe20003f04070 */
[----:B------:R-:W-:-:S02]  /*4ef0*/  IMAD R7, R2, R14, R7 ;  /* 0x0000000e02077224 */ /* 0x000fc400078e0207 */
[----:B------:R-:W-:Y:S01]  /*4f00*/  @!P3 IMAD.IADD R13, R13, 0x1, -R2 ;  /* 0x000000010d0db824 */ /* 0x000fe200078e0a02 */
[----:B------:R-:W-:Y:S01]  /*4f10*/  ISETP.GT.U32.AND P3, PT, R2, R6, PT ;  /* 0x000000060200720c */ /* 0x000fe20003f64070 */
[----:B------:R-:W-:Y:S01]  /*4f20*/  IMAD.HI.U32 R12, R0, R8, RZ ;  /* 0x00000008000c7227 */ /* 0x000fe200078e00ff */
[----:B------:R0:W-:Y:S03]  /*4f30*/  STL [R1+0xc], R5 ;  /* 0x00000c0501007387 */ /* 0x0001e60000100800 */
[----:B------:R-:W-:Y:S02]  /*4f40*/  IMAD.MOV R17, RZ, RZ, -R12 ;  /* 0x000000ffff117224 */ /* 0x000fe400078e0a0c */
[----:B------:R-:W-:Y:S01]  /*4f50*/  @!P4 IMAD.IADD R3, R3, 0x1, -R2 ;  /* 0x000000010303c824 */ /* 0x000fe200078e0a02 */
[C---:B------:R-:W-:Y:S01]  /*4f60*/  ISETP.GT.U32.AND P4, PT, R2.reuse, R7, PT ;  /* 0x000000070200720c */ /* 0x040fe20003f84070 */
[----:B------:R-:W-:-:S02]  /*4f70*/  IMAD R8, R2, R17, R8 ;  /* 0x0000001102087224 */ /* 0x000fc400078e0208 */
[--C-:B------:R-:W-:Y:S02]  /*4f80*/  @!P0 IMAD.IADD R4, R4, 0x1, -R2.reuse ;  /* 0x0000000104048824 */ /* 0x100fe400078e0a02 */
[----:B------:R-:W-:Y:S01]  /*4f90*/  @!P3 IMAD.IADD R6, R6, 0x1, -R2 ;  /* 0x000000010606b824 */ /* 0x000fe200078e0a02 */
[----:B------:R-:W-:Y:S01]  /*4fa0*/  ISETP.GT.U32.AND P0, PT, R2, R8, PT ;  /* 0x000000080200720c */ /* 0x000fe20003f04070 */
[----:B------:R-:W-:Y:S01]  /*4fb0*/  IMAD.HI.U32 R14, R0, R9, RZ ;  /* 0x00000009000e7227 */ /* 0x000fe200078e00ff */
[----:B------:R-:W-:-:S03]  /*4fc0*/  ISETP.GT.U32.AND P3, PT, R2, R4, PT ;  /* 0x000000040200720c */ /* 0x000fc60003f64070 */
[----:B------:R-:W-:-:S04]  /*4fd0*/  IMAD.HI.U32 R12, R0, R11, RZ ;  /* 0x0000000b000c7227 */ /* 0x000fc800078e00ff */
[----:B------:R-:W-:Y:S01]  /*4fe0*/  @!P4 IMAD.IADD R7, R7, 0x1, -R2 ;  /* 0x000000010707c824 */ /* 0x000fe200078e0a02 */
[----:B------:R-:W-:Y:S01]  /*4ff0*/  ISETP.GT.U32.AND P4, PT, R2, R6, PT ;  /* 0x000000060200720c */ /* 0x000fe20003f84070 */
[----:B------:R-:W-:Y:S02]  /*5000*/  IMAD.MOV R14, RZ, RZ, -R14 ;  /* 0x000000ffff0e7224 */ /* 0x000fe400078e0a0e */
[----:B0-----:R-:W-:Y:S02]  /*5010*/  IMAD.MOV.U32 R5, RZ, RZ, R13 ;  /* 0x000000ffff057224 */ /* 0x001fe400078e000d */
[----:B------:R-:W-:Y:S02]  /*5020*/  IMAD.MOV R12, RZ, RZ, -R12 ;  /* 0x000000ffff0c7224 */ /* 0x000fe400078e0a0c */
[----:B------:R-:W-:Y:S02]  /*5030*/  VIADD R17, R16, 0x1a ;  /* 0x0000001a10117836 */ /* 0x000fe40000000000 */
[----:B------:R-:W-:-:S02]  /*5040*/  IMAD R9, R2, R14, R9 ;  /* 0x0000000e02097224 */ /* 0x000fc400078e0209 */
[----:B------:R-:W-:Y:S01]  /*5050*/  @!P5 IMAD.MOV R5, RZ, RZ, -R5 ;  /* 0x000000ffff05d224 */ /* 0x000fe200078e0a05 */
[C---:B------:R-:W-:Y:S01]  /*5060*/  ISETP.GT.U32.AND P5, PT, R2.reuse, R7, PT ;  /* 0x000000070200720c */ /* 0x040fe20003fa4070 */
[----:B------:R-:W-:Y:S01]  /*5070*/  IMAD R11, R2, R12, R11 ;  /* 0x0000000c020b7224 */ /* 0x000fe200078e020b */
[----:B------:R-:W-:Y:S01]  /*5080*/  IABS R12, R17 ;  /* 0x00000011000c7213 */ /* 0x000fe20000000000 */
[--C-:B------:R-:W-:Y:S01]  /*5090*/  @!P0 IMAD.IADD R8, R8, 0x1, -R2.reuse ;  /* 0x0000000108088824 */ /* 0x100fe200078e0a02 */
[----:B------:R0:W-:Y:S01]  /*50a0*/  STL [R1+0x4], R5 ;  /* 0x0000040501007387 */ /* 0x0001e20000100800 */
[--C-:B------:R-:W-:Y:S01]  /*50b0*/  @!P3 IMAD.IADD R4, R4, 0x1, -R2.reuse ;  /* 0x000000010404b824 */ /* 0x100fe200078e0a02 */
[----:B------:R-:W-:Y:S01]  /*50c0*/  ISETP.GT.U32.AND P3, PT, R2, R9, PT ;  /* 0x000000090200720c */ /* 0x000fe20003f64070 */
[----:B------:R-:W-:Y:S01]  /*50d0*/  @!P4 IMAD.IADD R6, R6, 0x1, -R2 ;  /* 0x000000010606c824 */ /* 0x000fe200078e0a02 */
[----:B------:R-:W-:Y:S01]  /*50e0*/  ISETP.GT.U32.AND P4, PT, R2, R11, PT ;  /* 0x0000000b0200720c */ /* 0x000fe20003f84070 */
[----:B------:R-:W-:Y:S01]  /*50f0*/  IMAD.HI.U32 R22, R0, R12, RZ ;  /* 0x0000000c00167227 */ /* 0x000fe200078e00ff */
[----:B------:R-:W-:-:S03]  /*5100*/  ISETP.GT.U32.AND P0, PT, R2, R8, PT ;  /* 0x000000080200720c */ /* 0x000fc60003f04070 */
[C---:B------:R-:W-:Y:S02]  /*5110*/  VIADD R19, R16.reuse, 0x16 ;  /* 0x0000001610137836 */ /* 0x040fe40000000000 */
[----:B------:R-:W-:Y:S02]  /*5120*/  IMAD.MOV R22, RZ, RZ, -R22 ;  /* 0x000000ffff167224 */ /* 0x000fe400078e0a16 */
[----:B------:R-:W-:Y:S01]  /*5130*/  @!P5 IMAD.IADD R7, R7, 0x1, -R2 ;  /* 0x000000010707d824 */ /* 0x000fe200078e0a02 */
[----:B------:R-:W-:Y:S01]  /*5140*/  ISETP.GE.AND P5, PT, R21, RZ, PT ;  /* 0x000000ff1500720c */ /* 0x000fe20003fa6270 */
[----:B------:R-:W-:Y:S01]  /*5150*/  VIADD R18, R16, 0x18 ;  /* 0x0000001810127836 */ /* 0x000fe20000000000 */
[----:B------:R-:W-:Y:S01]  /*5160*/  IABS R14, R19 ;  /* 0x00000013000e7213 */ /* 0x000fe20000000000 */
[----:B------:R-:W-:Y:S02]  /*5170*/  IMAD R12, R2, R22, R12 ;  /* 0x00000016020c7224 */ /* 0x000fe400078e020c */
[--C-:B------:R-:W-:Y:S01]  /*5180*/  @!P3 IMAD.IADD R9, R9, 0x1, -R2.reuse ;  /* 0x000000010909b824 */ /* 0x100fe200078e0a02 */
[----:B------:R-:W-:Y:S01]  /*5190*/  ISETP.GE.AND P3, PT, R20, RZ, PT ;  /* 0x000000ff1400720c */ /* 0x000fe20003f66270 */
[----:B------:R-:W-:Y:S01]  /*51a0*/  VIADD R20, R16, 0x14 ;  /* 0x0000001410147836 */ /* 0x000fe20000000000 */
[----:B------:R-:W-:Y:S01]  /*51b0*/  IABS R13, R18 ;  /* 0x00000012000d7213 */ /* 0x000fe20000000000 */
[----:B------:R-:W-:Y:S01]  /*51c0*/  @!P4 IMAD.IADD R11, R11, 0x1, -R2 ;  /* 0x000000010b0bc824 */ /* 0x000fe200078e0a02 */
[----:B------:R-:W-:Y:S01]  /*51d0*/  ISETP.GE.AND P4, PT, R15, RZ, PT ;  /* 0x000000ff0f00720c */ /* 0x000fe20003f86270 */
[----:B------:R-:W-:Y:S01]  /*51e0*/  IMAD.HI.U32 R21, R0, R14, RZ ;  /* 0x0000000e00157227 */ /* 0x000fe200078e00ff */
[----:B------:R-:W-:-:S03]  /*51f0*/  IABS R15, R20 ;  /* 0x00000014000f7213 */ /* 0x000fc60000000000 */
[----:B------:R-:W-:Y:S01]  /*5200*/  @!P0 IMAD.IADD R8, R8, 0x1, -R2 ;  /* 0x0000000108088824 */ /* 0x000fe200078e0a02 */
[C---:B------:R-:W-:Y:S01]  /*5210*/  ISETP.GT.U32.AND P0, PT, R2.reuse, R12, PT ;  /* 0x0000000c0200720c */ /* 0x040fe20003f04070 */
[----:B------:R-:W-:Y:S01]  /*5220*/  @!P1 IMAD.MOV R3, RZ, RZ, -R3 ;  /* 0x000000ffff039224 */ /* 0x000fe200078e0a03 */
[----:B------:R-:W-:Y:S01]  /*5230*/  ISETP.GT.U32.AND P1, PT, R2, R11, PT ;  /* 0x0000000b0200720c */ /* 0x000fe20003f24070 */
[----:B------:R-:W-:-:S03]  /*5240*/  IMAD.HI.U32 R22, R0, R13, RZ ;  /* 0x0000000d00167227 */ /* 0x000fc600078e00ff */
[----:B------:R-:W-:Y:S01]  /*5250*/  STL [R1+0x1580], R3 ;  /* 0x0015800301007387 */ /* 0x000fe20000100800 */
[----:B------:R-:W-:Y:S02]  /*5260*/  IMAD.MOV R21, RZ, RZ, -R21 ;  /* 0x000000ffff157224 */ /* 0x000fe400078e0a15 */
[----:B------:R-:W-:Y:S01]  /*5270*/  @!P5 IMAD.MOV R7, RZ, RZ, -R7 ;  /* 0x000000ffff07d224 */ /* 0x000fe200078e0a07 */
[----:B------:R-:W-:Y:S01]  /*5280*/  ISETP.GE.AND P5, PT, R23, RZ, PT ;  /* 0x000000ff1700720c */ /* 0x000fe20003fa6270 */
[----:B------:R-:W-:Y:S02]  /*5290*/  IMAD.MOV R22, RZ, RZ, -R22 ;  /* 0x000000ffff167224 */ /* 0x000fe400078e0a16 */
[----:B------:R-:W-:Y:S02]  /*52a0*/  IMAD R14, R2, R21, R14 ;  /* 0x00000015020e7224 */ /* 0x000fe400078e020e */
[----:B------:R-:W-:-:S04]  /*52b0*/  IMAD.HI.U32 R21, R0, R15, RZ ;  /* 0x0000000f00157227 */ /* 0x000fc800078e00ff */
[----:B------:R-:W-:Y:S02]  /*52c0*/  IMAD R13, R2, R22, R13 ;  /* 0x00000016020d7224 */ /* 0x000fe400078e020d */
[----:B------:R-:W-:Y:S02]  /*52d0*/  IMAD.MOV R21, RZ, RZ, -R21 ;  /* 0x000000ffff157224 */ /* 0x000fe400078e0a15 */
[----:B------:R-:W-:Y:S01]  /*52e0*/  @!P0 IMAD.IADD R12, R12, 0x1, -R2 ;  /* 0x000000010c0c8824 */ /* 0x000fe200078e0a02 */
[C---:B------:R-:W-:Y:S01]  /*52f0*/  ISETP.GT.U32.AND P0, PT, R2.reuse, R9, PT ;  /* 0x000000090200720c */ /* 0x040fe20003f04070 */
[----:B------:R-:W-:Y:S01]  /*5300*/  @!P6 IMAD.MOV R4, RZ, RZ, -R4 ;  /* 0x000000ffff04e224 */ /* 0x000fe200078e0a04 */
[----:B------:R-:W-:Y:S01]  /*5310*/  ISETP.GT.U32.AND P6, PT, R2, R13, PT ;  /* 0x0000000d0200720c */ /* 0x000fe20003fc4070 */
[----:B------:R-:W-:Y:S01]  /*5320*/  @!P1 IMAD.IADD R11, R11, 0x1, -R2 ;  /* 0x000000010b0b9824 */ /* 0x000fe200078e0a02 */
[----:B------:R-:W-:Y:S01]  /*5330*/  ISETP.GE.AND P1, PT, R18, RZ, PT ;  /* 0x000000ff1200720c */ /* 0x000fe20003f26270 */
[C---:B------:R-:W-:Y:S01]  /*5340*/  IMAD R15, R2.reuse, R21, R15 ;  /* 0x00000015020f7224 */ /* 0x040fe200078e020f */
[----:B------:R1:W-:Y:S01]  /*5350*/  STL [R1+0x1584], R4 ;  /* 0x0015840401007387 */ /* 0x0003e20000100800 */
[----:B------:R-:W-:Y:S01]  /*5360*/  @!P3 IMAD.MOV R8, RZ, RZ, -R8 ;  /* 0x000000ffff08b224 */ /* 0x000fe200078e0a08 */
[C---:B------:R-:W-:Y:S01]  /*5370*/  ISETP.GT.U32.AND P3, PT, R2.reuse, R14, PT ;  /* 0x0000000e0200720c */ /* 0x040fe20003f64070 */
[----:B------:R-:W-:Y:S01]  /*5380*/  @!P5 IMAD.MOV R11, RZ, RZ, -R11 ;  /* 0x000000ffff0bd224 */ /* 0x000fe200078e0a0b */
[C---:B------:R-:W-:Y:S01]  /*5390*/  ISETP.GT.U32.AND P5, PT, R2.reuse, R15, PT ;  /* 0x0000000f0200720c */ /* 0x040fe20003fa4070 */
[----:B------:R-:W-:Y:S01]  /*53a0*/  @!P2 IMAD.MOV R6, RZ, RZ, -R6 ;  /* 0x000000ffff06a224 */ /* 0x000fe200078e0a06 */
[----:B------:R-:W-:Y:S01]  /*53b0*/  ISETP.GT.U32.AND P2, PT, R2, R12, PT ;  /* 0x0000000c0200720c */ /* 0x000fe20003f44070 */
[--C-:B------:R-:W-:Y:S01]  /*53c0*/  @!P0 IMAD.IADD R9, R9, 0x1, -R2.reuse ;  /* 0x0000000109098824 */ /* 0x100fe200078e0a02 */
[----:B------:R-:W-:Y:S01]  /*53d0*/  ISETP.GE.AND P0, PT, R17, RZ, PT ;  /* 0x000000ff1100720c */ /* 0x000fe20003f06270 */
[----:B------:R-:W-:Y:S01]  /*53e0*/  @!P6 IMAD.IADD R13, R13, 0x1, -R2 ;  /* 0x000000010d0de824 */ /* 0x000fe200078e0a02 */
[----:B------:R-:W-:Y:S01]  /*53f0*/  ISETP.GE.AND P6, PT, R20, RZ, PT ;  /* 0x000000ff1400720c */ /* 0x000fe20003fc6270 */
[----:B------:R-:W-:Y:S01]  /*5400*/  VIADD R17, R16, 0x12 ;  /* 0x0000001210117836 */ /* 0x000fe20000000000 */
[----:B------:R-:W-:Y:S01]  /*5410*/  STL [R1+0x1588], R6 ;  /* 0x0015880601007387 */ /* 0x000fe20000100800 */
[----:B------:R-:W-:-:S02]  /*5420*/  @!P4 IMAD.MOV R9, RZ, RZ, -R9 ;  /* 0x000000ffff09c224 */ /* 0x000fc400078e0a09 */
[--C-:B------:R-:W-:Y:S01]  /*5430*/  @!P3 IMAD.IADD R14, R14, 0x1, -R2.reuse ;  /* 0x000000010e0eb824 */ /* 0x100fe200078e0a02 */
[----:B------:R-:W-:Y:S01]  /*5440*/  ISETP.GT.U32.AND P3, PT, R2, R13, PT ;  /* 0x0000000d0200720c */ /* 0x000fe20003f64070 */
[--C-:B------:R-:W-:Y:S01]  /*5450*/  @!P5 IMAD.IADD R15, R15, 0x1, -R2.reuse ;  /* 0x000000010f0fd824 */ /* 0x100fe200078e0a02 */
[----:B------:R-:W-:Y:S01]  /*5460*/  IABS R24, R17 ;  /* 0x0000001100187213 */ /* 0x000fe20000000000 */
[----:B------:R-:W-:Y:S01]  /*5470*/  @!P2 IMAD.IADD R12, R12, 0x1, -R2 ;  /* 0x000000010c0ca824 */ /* 0x000fe200078e0a02 */
[----:B------:R-:W-:Y:S01]  /*5480*/  ISETP.GT.U32.AND P4, PT, R2, R14, PT ;  /* 0x0000000e0200720c */ /* 0x000fe20003f84070 */
[----:B------:R-:W-:Y:S01]  /*5490*/  VIADD R18, R16, 0xe ;  /* 0x0000000e10127836 */ /* 0x000fe20000000000 */
[----:B------:R-:W-:Y:S01]  /*54a0*/  ISETP.GT.U32.AND P5, PT, R2, R15, PT ;  /* 0x0000000f0200720c */ /* 0x000fe20003fa4070 */
[----:B------:R-:W-:Y:S01]  /*54b0*/  IMAD.HI.U32 R20, R0, R24, RZ ;  /* 0x0000001800147227 */ /* 0x000fe200078e00ff */
[----:B------:R-:W-:Y:S01]  /*54c0*/  STL [R1+0x158c], R7 ;  /* 0x00158c0701007387 */ /* 0x000fe20000100800 */
[----:B------:R-:W-:-:S02]  /*54d0*/  ISETP.GE.AND P2, PT, R19, RZ, PT ;  /* 0x000000ff1300720c */ /* 0x000fc40003f46270 */
[----:B------:R-:W-:Y:S01]  /*54e0*/  @!P0 IMAD.MOV R12, RZ, RZ, -R12 ;  /* 0x000000ffff0c8224 */ /* 0x000fe200078e0a0c */
[----:B------:R-:W-:Y:S01]  /*54f0*/  ISETP.GE.AND P0, PT, R17, RZ, PT ;  /* 0x000000ff1100720c */ /* 0x000fe20003f06270 */
[----:B------:R-:W-:Y:S01]  /*5500*/  VIADD R17, R16, 0x10 ;  /* 0x0000001010117836 */ /* 0x000fe20000000000 */
[----:B------:R-:W-:Y:S01]  /*5510*/  STL [R1+0x1590], R8 ;  /* 0x0015900801007387 */ /* 0x000fe20000100800 */
[----:B------:R-:W-:Y:S02]  /*5520*/  IMAD.MOV R20, RZ, RZ, -R20 ;  /* 0x000000ffff147224 */ /* 0x000fe400078e0a14 */
[----:B------:R-:W-:Y:S01]  /*5530*/  @!P3 IMAD.IADD R13, R13, 0x1, -R2 ;  /* 0x000000010d0db824 */ /* 0x000fe200078e0a02 */
[----:B------:R-:W-:Y:S01]  /*5540*/  ISETP.GE.AND P3, PT, R17, RZ, PT ;  /* 0x000000ff1100720c */ /* 0x000fe20003f66270 */
[----:B------:R-:W-:Y:S01]  /*5550*/  IMAD R24, R2, R20, R24 ;  /* 0x0000001402187224 */ /* 0x000fe200078e0218 */
[----:B------:R-:W-:Y:S01]  /*5560*/  IABS R17, R17 ;  /* 0x0000001100117213 */ /* 0x000fe20000000000 */
[--C-:B------:R-:W-:Y:S01]  /*5570*/  @!P5 IMAD.IADD R15, R15, 0x1, -R2.reuse ;  /* 0x000000010f0fd824 */ /* 0x100fe200078e0a02 */
[----:B------:R-:W-:Y:S01]  /*5580*/  STL [R1+0x1594], R9 ;  /* 0x0015940901007387 */ /* 0x000fe20000100800 */
[----:B0-----:R-:W-:Y:S01]  /*5590*/  VIADD R5, R16, 0xc ;  /* 0x0000000c10057836 */ /* 0x001fe20000000000 */
[----:B------:R-:W-:Y:S01]  /*55a0*/  ISETP.GT.U32.AND P5, PT, R2, R24, PT ;  /* 0x000000180200720c */ /* 0x000fe20003fa4070 */
[----:B------:R-:W-:Y:S01]  /*55b0*/  IMAD.HI.U32 R21, R0, R17, RZ ;  /* 0x0000001100157227 */ /* 0x000fe200078e00ff */
[----:B------:R0:W-:Y:S02]  /*55c0*/  STL [R1+0x1598], R11 ;  /* 0x0015980b01007387 */ /* 0x0001e40000100800 */
[----:B------:R-:W-:Y:S01]  /*55d0*/  IABS R19, R5 ;  /* 0x0000000500137213 */ /* 0x000fe20000000000 */
[----:B------:R-:W-:Y:S01]  /*55e0*/  @!P4 IMAD.IADD R14, R14, 0x1, -R2 ;  /* 0x000000010e0ec824 */ /* 0x000fe200078e0a02 */
[----:B------:R-:W-:Y:S01]  /*55f0*/  ISETP.GE.AND P4, PT, R18, RZ, PT ;  /* 0x000000ff1200720c */ /* 0x000fe20003f86270 */
[----:B------:R-:W-:Y:S01]  /*5600*/  IMAD.MOV R21, RZ, RZ, -R21 ;  /* 0x000000ffff157224 */ /* 0x000fe200078e0a15 */
[----:B------:R-:W-:Y:S01]  /*5610*/  IABS R18, R18 ;  /* 0x0000001200127213 */ /* 0x000fe20000000000 */
[----:B------:R-:W-:Y:S01]  /*5620*/  IMAD.HI.U32 R22, R0, R19, RZ ;  /* 0x0000001300167227 */ /* 0x000fe200078e00ff */
[----:B-1----:R-:W1:Y:S03]  /*5630*/  S2R R4, SR_TID.X ;  /* 0x0000000000047919 */ /* 0x002e660000002100 */
[----:B0-----:R-:W-:Y:S01]  /*5640*/  VIADD R11, R16, 0xa ;  /* 0x0000000a100b7836 */ /* 0x001fe20000000000 */
[----:B------:R0:W-:Y:S01]  /*5650*/  STL [R1+0x159c], R12 ;  /* 0x00159c0c01007387 */ /* 0x0001e20000100800 */
[----:B------:R-:W-:-:S02]  /*5660*/  IMAD R17, R2, R21, R17 ;  /* 0x0000001502117224 */ /* 0x000fc400078e0211 */
[----:B------:R-:W-:Y:S01]  /*5670*/  IMAD.HI.U32 R20, R0, R18, RZ ;  /* 0x0000001200147227 */ /* 0x000fe200078e00ff */
[----:B------:R-:W-:-:S03]  /*5680*/  IABS R23, R11 ;  /* 0x0000000b00177213 */ /* 0x000fc60000000000 */
[----:B------:R-:W-:Y:S01]  /*5690*/  @!P5 IMAD.IADD R24, R24, 0x1, -R2 ;  /* 0x000000011818d824 */ /* 0x000fe200078e0a02 */
[----:B------:R-:W-:Y:S01]  /*56a0*/  ISETP.GT.U32.AND P5, PT, R2, R17, PT ;  /* 0x000000110200720c */ /* 0x000fe20003fa4070 */
[----:B------:R-:W-:Y:S02]  /*56b0*/  IMAD.MOV R20, RZ, RZ, -R20 ;  /* 0x000000ffff147224 */ /* 0x000fe400078e0a14 */
[----:B------:R-:W-:Y:S02]  /*56c0*/  IMAD.MOV R22, RZ, RZ, -R22 ;  /* 0x000000ffff167224 */ /* 0x000fe400078e0a16 */
[----:B------:R-:W-:Y:S02]  /*56d0*/  VIADD R9, R16, 0x4 ;  /* 0x0000000410097836 */ /* 0x000fe40000000000 */
[----:B------:R-:W-:Y:S01]  /*56e0*/  @!P1 IMAD.MOV R13, RZ, RZ, -R13 ;  /* 0x000000ffff0d9224 */ /* 0x000fe200078e0a0d */
[C---:B------:R-:W-:Y:S01]  /*56f0*/  ISETP.GT.U32.AND P1, PT, R2.reuse, R24, PT ;  /* 0x000000180200720c */ /* 0x040fe20003f24070 */
[----:B------:R-:W-:-:S02]  /*5700*/  IMAD R18, R2, R20, R18 ;  /* 0x0000001402127224 */ /* 0x000fc400078e0212 */
[----:B------:R-:W-:Y:S01]  /*5710*/  IMAD.HI.U32 R20, R0, R23, RZ ;  /* 0x0000001700147227 */ /* 0x000fe200078e00ff */
[----:B------:R-:W-:Y:S03]  /*5720*/  STL [R1+0x15a0], R13 ;  /* 0x0015a00d01007387 */ /* 0x000fe60000100800 */
[----:B------:R-:W-:Y:S01]  /*5730*/  IMAD R19, R2, R22, R19 ;  /* 0x0000001602137224 */ /* 0x000fe200078e0213 */
[----:B------:R-:W-:Y:S01]  /*5740*/  IABS R22, R9 ;  /* 0x0000000900167213 */ /* 0x000fe20000000000 */
[----:B------:R-:W-:Y:S02]  /*5750*/  VIADD R8, R16, 0x8 ;  /* 0x0000000810087836 */ /* 0x000fe40000000000 */
[----:B------:R-:W-:Y:S01]  /*5760*/  IMAD.MOV R20, RZ, RZ, -R20 ;  /* 0x000000ffff147224 */ /* 0x000fe200078e0a14 */
[----:B-1----:R-:W-:Y:S01]  /*5770*/  LOP3.LUT R4, R4, 0x20, RZ, 0xc0, !PT ;  /* 0x0000002004047812 */ /* 0x002fe200078ec0ff */
[----:B------:R-:W-:Y:S01]  /*5780*/  VIADD R7, R16, 0x2 ;  /* 0x0000000210077836 */ /* 0x000fe20000000000 */
[----:B------:R-:W-:Y:S01]  /*5790*/  IABS R27, R8 ;  /* 0x00000008001b7213 */ /* 0x000fe20000000000 */
[----:B------:R-:W-:Y:S01]  /*57a0*/  IMAD R20, R2, R20, R23 ;  /* 0x0000001402147224 */ /* 0x000fe200078e0217 */
[----:B------:R-:W-:Y:S01]  /*57b0*/  SHF.R.U32.HI R4, RZ, 0x1, R4 ;  /* 0x00000001ff047819 */ /* 0x000fe20000011604 */
[----:B------:R-:W-:Y:S01]  /*57c0*/  IMAD.MOV.U32 R3, RZ, RZ, R22 ;  /* 0x000000ffff037224 */ /* 0x000fe200078e0016 */
[----:B------:R-:W-:Y:S01]  /*57d0*/  IABS R28, R7 ;  /* 0x00000007001c7213 */ /* 0x000fe20000000000 */
[----:B------:R-:W-:-:S02]  /*57e0*/  @!P5 IMAD.IADD R17, R17, 0x1, -R2 ;  /* 0x000000011111d824 */ /* 0x000fc400078e0a02 */
[----:B------:R-:W-:Y:S01]  /*57f0*/  @!P6 IMAD.MOV R15, RZ, RZ, -R15 ;  /* 0x000000ffff0fe224 */ /* 0x000fe200078e0a0f */
[----:B------:R-:W-:Y:S01]  /*5800*/  ISETP.GT.U32.AND P6, PT, R2, R19, PT ;  /* 0x000000130200720c */ /* 0x000fe20003fc4070 */
[----:B------:R-:W-:Y:S01]  /*5810*/  IMAD.HI.U32 R22, R0, R3, RZ ;  /* 0x0000000300167227 */ /* 0x000fe200078e00ff */
[----:B------:R-:W-:-:S03]  /*5820*/  ISETP.GT.U32.AND P5, PT, R2, R17, PT ;  /* 0x000000110200720c */ /* 0x000fc60003fa4070 */
[----:B------:R-:W-:Y:S01]  /*5830*/  @!P1 IMAD.IADD R24, R24, 0x1, -R2 ;  /* 0x0000000118189824 */ /* 0x000fe200078e0a02 */
[----:B------:R-:W-:Y:S01]  /*5840*/  ISETP.GT.U32.AND P1, PT, R2, R20, PT ;  /* 0x000000140200720c */ /* 0x000fe20003f24070 */
[----:B------:R-:W-:-:S04]  /*5850*/  IMAD.HI.U32 R21, R0, R27, RZ ;  /* 0x0000001b00157227 */ /* 0x000fc800078e00ff */
[----:B------:R-:W-:-:S04]  /*5860*/  IMAD.HI.U32 R23, R0, R28, RZ ;  /* 0x0000001c00177227 */ /* 0x000fc800078e00ff */
[----:B------:R-:W-:Y:S02]  /*5870*/  IMAD.MOV R22, RZ, RZ, -R22 ;  /* 0x000000ffff167224 */ /* 0x000fe400078e0a16 */
[----:B------:R-:W-:Y:S02]  /*5880*/  IMAD.MOV R21, RZ, RZ, -R21 ;  /* 0x000000ffff157224 */ /* 0x000fe400078e0a15 */
[----:B------:R-:W-:Y:S01]  /*5890*/  @!P2 IMAD.MOV R14, RZ, RZ, -R14 ;  /* 0x000000ffff0ea224 */ /* 0x000fe200078e0a0e */
[C---:B------:R-:W-:Y:S01]  /*58a0*/  ISETP.GT.U32.AND P2, PT, R2.reuse, R18, PT ;  /* 0x000000120200720c */ /* 0x040fe20003f44070 */
[----:B------:R-:W-:Y:S02]  /*58b0*/  IMAD.MOV R23, RZ, RZ, -R23 ;  /* 0x000000ffff177224 */ /* 0x000fe400078e0a17 */
[C---:B------:R-:W-:Y:S01]  /*58c0*/  IMAD R22, R2.reuse, R22, R3 ;  /* 0x0000001602167224 */ /* 0x040fe200078e0203 */
[----:B------:R-:W-:Y:S01]  /*58d0*/  STL [R1+0x15a4], R14 ;  /* 0x0015a40e01007387 */ /* 0x000fe20000100800 */
[----:B------:R-:W-:-:S02]  /*58e0*/  IMAD R27, R2, R21, R27 ;  /* 0x00000015021b7224 */ /* 0x000fc400078e021b */
[----:B------:R-:W-:Y:S01]  /*58f0*/  IMAD R23, R2, R23, R28 ;  /* 0x0000001702177224 */ /* 0x000fe200078e021c */
[----:B------:R-:W1:Y:S01]  /*5900*/  S2R R3, SR_TID.X ;  /* 0x0000000000037919 */ /* 0x000e620000002100 */
[--C-:B------:R-:W-:Y:S01]  /*5910*/  @!P6 IMAD.IADD R19, R19, 0x1, -R2.reuse ;  /* 0x000000011313e824 */ /* 0x100fe200078e0a02 */
[C---:B------:R-:W-:Y:S01]  /*5920*/  ISETP.GE.AND P6, PT, R16.reuse, RZ, PT ;  /* 0x000000ff1000720c */ /* 0x040fe20003fc6270 */
[----:B------:R-:W-:Y:S01]  /*5930*/  VIADD R6, R16, 0x6 ;  /* 0x0000000610067836 */ /* 0x000fe20000000000 */
[----:B------:R-:W-:Y:S01]  /*5940*/  IABS R28, R16 ;  /* 0x00000010001c7213 */ /* 0x000fe20000000000 */
[--C-:B------:R-:W-:Y:S01]  /*5950*/  @!P5 IMAD.IADD R17, R17, 0x1, -R2.reuse ;  /* 0x000000011111d824 */ /* 0x100fe200078e0a02 */
[----:B------:R-:W-:Y:S01]  /*5960*/  ISETP.GT.U32.AND P5, PT, R2, R27, PT ;  /* 0x0000001b0200720c */ /* 0x000fe20003fa4070 */
[----:B------:R-:W-:Y:S01]  /*5970*/  @!P1 IMAD.IADD R20, R20, 0x1, -R2 ;  /* 0x0000000114149824 */ /* 0x000fe200078e0a02 */
[----:B------:R-:W-:Y:S01]  /*5980*/  IABS R29, R6 ;  /* 0x00000006001d7213 */ /* 0x000fe20000000000 */
[----:B------:R-:W-:Y:S01]  /*5990*/  IMAD.MOV.U32 R16, RZ, RZ, R24 ;  /* 0x000000ffff107224 */ /* 0x000fe200078e0018 */
[----:B------:R-:W-:Y:S01]  /*59a0*/  STL [R1+0x15a8], R15 ;  /* 0x0015a80f01007387 */ /* 0x000fe20000100800 */
[----:B------:R-:W-:-:S02]  /*59b0*/  @!P2 IMAD.IADD R18, R18, 0x1, -R2 ;  /* 0x000000011212a824 */ /* 0x000fc400078e0a02 */
[----:B------:R-:W-:Y:S01]  /*59c0*/  @!P0 IMAD.MOV R16, RZ, RZ, -R16 ;  /* 0x000000ffff108224 */ /* 0x000fe200078e0a10 */
[----:B------:R-:W-:Y:S01]  /*59d0*/  ISETP.GT.U32.AND P0, PT, R2, R20, PT ;  /* 0x000000140200720c */ /* 0x000fe20003f04070 */
[----:B------:R-:W-:Y:S01]  /*59e0*/  IMAD.HI.U32 R21, R0, R29, RZ ;  /* 0x0000001d00157227 */ /* 0x000fe200078e00ff */
[C---:B------:R-:W-:Y:S02]  /*59f0*/  ISETP.GT.U32.AND P1, PT, R2.reuse, R18, PT ;  /* 0x000000120200720c */ /* 0x040fe40003f24070 */
[----:B------:R-:W-:Y:S01]  /*5a00*/  STL [R1+0x15ac], R16 ;  /* 0x0015ac1001007387 */ /* 0x000fe20000100800 */
[----:B------:R-:W-:Y:S01]  /*5a10*/  @!P5 IMAD.IADD R27, R27, 0x1, -R2 ;  /* 0x000000011b1bd824 */ /* 0x000fe200078e0a02 */
[----:B------:R-:W-:Y:S01]  /*5a20*/  ISETP.GT.U32.AND P5, PT, R2, R19, PT ;  /* 0x000000130200720c */ /* 0x000fe20003fa4070 */
[----:B------:R-:W-:Y:S02]  /*5a30*/  IMAD.MOV.U32 R24, RZ, RZ, R28 ;  /* 0x000000ffff187224 */ /* 0x000fe400078e001c */
[----:B------:R-:W-:-:S02]  /*5a40*/  IMAD.MOV R21, RZ, RZ, -R21 ;  /* 0x000000ffff157224 */ /* 0x000fc400078e0a15 */
[----:B------:R-:W-:-:S04]  /*5a50*/  IMAD.HI.U32 R0, R0, R24, RZ ;  /* 0x0000001800007227 */ /* 0x000fc800078e00ff */
[--C-:B------:R-:W-:Y:S01]  /*5a60*/  @!P0 IMAD.IADD R20, R20, 0x1, -R2.reuse ;  /* 0x0000000114148824 */ /* 0x100fe200078e0a02 */
[----:B------:R-:W-:Y:S01]  /*5a70*/  ISETP.GE.AND P0, PT, R5, RZ, PT ;  /* 0x000000ff0500720c */ /* 0x000fe20003f06270 */
[----:B------:R-:W-:Y:S01]  /*5a80*/  @!P1 IMAD.IADD R18, R18, 0x1, -R2 ;  /* 0x0000000112129824 */ /* 0x000fe200078e0a02 */
[C---:B------:R-:W-:Y:S01]  /*5a90*/  ISETP.GT.U32.AND P1, PT, R2.reuse, R22, PT ;  /* 0x000000160200720c */ /* 0x040fe20003f24070 */
[C---:B------:R-:W-:Y:S01]  /*5aa0*/  IMAD R21, R2.reuse, R21, R29 ;  /* 0x0000001502157224 */ /* 0x040fe200078e021d */
[----:B-1----:R-:W-:Y:S01]  /*5ab0*/  LOP3.LUT R29, R3, 0x3, RZ, 0xc0, !PT ;  /* 0x00000003031d7812 */ /* 0x002fe200078ec0ff */
[----:B------:R-:W-:Y:S01]  /*5ac0*/  IMAD.MOV R0, RZ, RZ, -R0 ;  /* 0x000000ffff007224 */ /* 0x000fe200078e0a00 */
[--C-:B0-----:R-:W-:Y:S01]  /*5ad0*/  SHF.R.U32.HI R12, RZ, 0x2, R3.reuse ;  /* 0x00000002ff0c7819 */ /* 0x101fe20000011603 */
[----:B------:R-:W-:Y:S01]  /*5ae0*/  @!P5 IMAD.IADD R19, R19, 0x1, -R2 ;  /* 0x000000011313d824 */ /* 0x000fe200078e0a02 */
[C---:B------:R-:W-:Y:S01]  /*5af0*/  ISETP.GT.U32.AND P5, PT, R2.reuse, R23, PT ;  /* 0x000000170200720c */ /* 0x040fe20003fa4070 */
[----:B------:R-:W-:Y:S01]  /*5b00*/  IMAD R24, R2, R0, R24 ;  /* 0x0000000002187224 */ /* 0x000fe200078e0218 */
[----:B------:R-:W-:Y:S01]  /*5b10*/  SHF.R.S32.HI R0, RZ, 0x2, R3 ;  /* 0x00000002ff007819 */ /* 0x000fe20000011403 */
[C---:B------:R-:W-:Y:S01]  /*5b20*/  IMAD.SHL.U32 R28, R29.reuse, 0x400, RZ ;  /* 0x000004001d1c7824 */ /* 0x040fe200078e00ff */
[----:B------:R-:W-:Y:S01]  /*5b30*/  SGXT.U32 R12, R12, 0x3 ;  /* 0x000000030c0c781a */ /* 0x000fe20000000000 */
[----:B------:R-:W-:Y:S01]  /*5b40*/  @!P0 IMAD.MOV R19, RZ, RZ, -R19 ;  /* 0x000000ffff138224 */ /* 0x000fe200078e0a13 */
[----:B------:R-:W-:Y:S01]  /*5b50*/  ISETP.GE.AND P0, PT, R6, RZ, PT ;  /* 0x000000ff0600720c */ /* 0x000fe20003f06270 */
[----:B------:R-:W-:Y:S01]  /*5b60*/  IMAD.SHL.U32 R6, R29, 0x20, RZ ;  /* 0x000000201d067824 */ /* 0x000fe200078e00ff */
[----:B------:R-:W-:Y:S01]  /*5b70*/  SGXT R0, R0, 0x1 ;  /* 0x000000010000781a */ /* 0x000fe20000000200 */
[----:B------:R-:W-:Y:S01]  /*5b80*/  @!P3 IMAD.MOV R17, RZ, RZ, -R17 ;  /* 0x000000ffff11b224 */ /* 0x000fe200078e0a11 */
[----:B------:R-:W-:Y:S01]  /*5b90*/  LOP3.LUT R4, R4, R28, R12, 0xfe, !PT ;  /* 0x0000001c04047212 */ /* 0x000fe200078efe0c */
[C---:B------:R-:W-:Y:S01]  /*5ba0*/  IMAD.SHL.U32 R28, R3.reuse, 0x2, RZ ;  /* 0x00000002031c7824 */ /* 0x040fe200078e00ff */
[----:B------:R-:W-:Y:S01]  /*5bb0*/  LOP3.LUT R0, R6, 0x90, R0, 0xf8, !PT ;  /* 0x0000009006007812 */ /* 0x000fe200078ef800 */
[----:B------:R-:W-:Y:S01]  /*5bc0*/  @!P1 IMAD.IADD R22, R22, 0x1, -R2 ;  /* 0x0000000116169824 */ /* 0x000fe200078e0a02 */
[----:B------:R-:W-:Y:S01]  /*5bd0*/  ISETP.GE.AND P1, PT, R8, RZ, PT ;  /* 0x000000ff0800720c */ /* 0x000fe20003f26270 */
[----:B------:R-:W-:Y:S01]  /*5be0*/  @!P4 IMAD.MOV R18, RZ, RZ, -R18 ;  /* 0x000000ffff12c224 */ /* 0x000fe200078e0a12 */
[----:B------:R-:W-:Y:S01]  /*5bf0*/  STL [R1+0x15b0], R17 ;  /* 0x0015b01101007387 */ /* 0x000fe20000100800 */
[----:B------:R-:W-:Y:S01]  /*5c00*/  IMAD.SHL.U32 R8, R3, 0x10, RZ ;  /* 0x0000001003087824 */ /* 0x000fe200078e00ff */
[----:B------:R-:W-:Y:S01]  /*5c10*/  ISETP.GT.U32.AND P3, PT, R2, R27, PT ;  /* 0x0000001b0200720c */ /* 0x000fe20003f64070 */
[----:B------:R-:W-:Y:S01]  /*5c20*/  @!P5 IMAD.IADD R23, R23, 0x1, -R2 ;  /* 0x000000011717d824 */ /* 0x000fe200078e0a02 */
[----:B------:R-:W3:Y:S01]  /*5c30*/  LDL.LU R5, [R1+0x15e8] ;  /* 0x0015e80001057983 */ /* 0x000ee20000300800 */
[----:B------:R-:W-:-:S02]  /*5c40*/  LOP3.LUT R28, R0, 0x10, R28, 0x78, !PT ;  /* 0x00000010001c7812 */ /* 0x000fc400078e781c */
[----:B------:R-:W-:Y:S01]  /*5c50*/  LOP3.LUT R0, R4, R6, RZ, 0xfc, !PT ;  /* 0x0000000604007212 */ /* 0x000fe200078efcff */
[----:B------:R-:W-:Y:S01]  /*5c60*/  STL [R1+0x15b4], R18 ;  /* 0x0015b41201007387 */ /* 0x000fe20000100800 */
[----:B------:R-:W-:Y:S02]  /*5c70*/  LOP3.LUT R29, R8, 0x100, RZ, 0xc0, !PT ;  /* 0x00000100081d7812 */ /* 0x000fe400078ec0ff */
[C---:B------:R-:W-:Y:S01]  /*5c80*/  ISETP.GT.U32.AND P4, PT, R2.reuse, R22, PT ;  /* 0x000000160200720c */ /* 0x040fe20003f84070 */
[----:B------:R-:W-:Y:S01]  /*5c90*/  STL [R1+0x15b8], R19 ;  /* 0x0015b81301007387 */ /* 0x000fe20000100800 */
[C---:B------:R-:W-:Y:S02]  /*5ca0*/  ISETP.GT.U32.AND P5, PT, R2.reuse, R23, PT ;  /* 0x000000170200720c */ /* 0x040fe40003fa4070 */
[----:B------:R-:W-:Y:S01]  /*5cb0*/  ISETP.GT.U32.AND P2, PT, R2, R21, PT ;  /* 0x000000150200720c */ /* 0x000fe20003f44070 */
[----:B------:R-:W-:Y:S01]  /*5cc0*/  STL [R1+0x10e8], R8 ;  /* 0x0010e80801007387 */ /* 0x000fe20000100800 */
[----:B------:R-:W-:-:S03]  /*5cd0*/  LOP3.LUT R3, R3, 0x1f, RZ, 0xc0, !PT ;  /* 0x0000001f03037812 */ /* 0x000fc600078ec0ff */
[----:B------:R0:W-:Y:S01]  /*5ce0*/  STL [R1+0x14e4], R0 ;  /* 0x0014e40001007387 */ /* 0x0001e20000100800 */
[--C-:B------:R-:W-:Y:S01]  /*5cf0*/  @!P3 IMAD.IADD R27, R27, 0x1, -R2.reuse ;  /* 0x000000011b1bb824 */ /* 0x100fe200078e0a02 */
[----:B------:R-:W-:Y:S02]  /*5d00*/  ISETP.GE.AND P3, PT, R11, RZ, PT ;  /* 0x000000ff0b00720c */ /* 0x000fe40003f66270 */
[--C-:B------:R-:W-:Y:S02]  /*5d10*/  @!P4 IMAD.IADD R22, R22, 0x1, -R2.reuse ;  /* 0x000000011616c824 */ /* 0x100fe400078e0a02 */
[--C-:B------:R-:W-:Y:S02]  /*5d20*/  @!P5 IMAD.IADD R23, R23, 0x1, -R2.reuse ;  /* 0x000000011717d824 */ /* 0x100fe400078e0a02 */
[----:B------:R-:W-:Y:S01]  /*5d30*/  @!P2 IMAD.IADD R21, R21, 0x1, -R2 ;  /* 0x000000011515a824 */ /* 0x000fe200078e0a02 */
[----:B0-----:R-:W-:Y:S02]  /*5d40*/  IADD3 R0, PT, PT, R28, UR46, R29 ;  /* 0x0000002e1c007c10 */ /* 0x001fe4000fffe01d */
[----:B------:R-:W-:-:S02]  /*5d50*/  ISETP.GE.AND P4, PT, R9, RZ, PT ;  /* 0x000000ff0900720c */ /* 0x000fc40003f86270 */
[----:B------:R-:W-:Y:S01]  /*5d60*/  ISETP.GE.AND P5, PT, R7, RZ, PT ;  /* 0x000000ff0700720c */ /* 0x000fe20003fa6270 */
[----:B------:R2:W-:Y:S01]  /*5d70*/  STL [R1+0x8bc], R0 ;  /* 0x0008bc0001007387 */ /* 0x0005e20000100800 */
[----:B------:R-:W-:-:S03]  /*5d80*/  ISETP.GT.U32.AND P2, PT, R2, R21, PT ;  /* 0x000000150200720c */ /* 0x000fc60003f44070 */
[----:B------:R-:W5:Y:S04]  /*5d90*/  LDL.LU R13, [R1+0x58] ;  /* 0x00005800010d7983 */ /* 0x000f680000300800 */
[----:B------:R-:W5:Y:S01]  /*5da0*/  LDL.LU R12, [R1+0x6c] ;  /* 0x00006c00010c7983 */ /* 0x000f620000300800 */
[----:B--2---:R-:W-:-:S03]  /*5db0*/  IMAD R0, R3, UR5, RZ ;  /* 0x0000000503007c24 */ /* 0x004fc6000f8e02ff */
[----:B------:R-:W2:Y:S04]  /*5dc0*/  LDL.LU R11, [R1+0x74] ;  /* 0x00007400010b7983 */ /* 0x000ea80000300800 */
[----:B------:R0:W-:Y:S04]  /*5dd0*/  STL [R1+0xd4], R0 ;  /* 0x0000d40001007387 */ /* 0x0001e80000100800 */
[----:B------:R-:W2:Y:S04]  /*5de0*/  LDL.LU R9, [R1+0x7c] ;  /* 0x00007c0001097983 */ /* 0x000ea80000300800 */
[----:B------:R-:W2:Y:S04]  /*5df0*/  LDL.LU R8, [R1+0x94] ;  /* 0x0000940001087983 */ /* 0x000ea80000300800 */
[----:B------:R-:W2:Y:S04]  /*5e00*/  LDL.LU R7, [R1+0xa4] ;  /* 0x0000a40001077983 */ /* 0x000ea80000300800 */
[----:B------:R-:W2:Y:S01]  /*5e10*/  LDL.LU R6, [R1+0xac] ;  /* 0x0000ac0001067983 */ /* 0x000ea20000300800 */
[----:B------:R-:W-:Y:S01]  /*5e20*/  @!P2 IMAD.IADD R21, R21, 0x1, -R2 ;  /* 0x000000011515a824 */ /* 0x000fe200078e0a02 */
[----:B------:R-:W-:Y:S01]  /*5e30*/  ISETP.GT.U32.AND P2, PT, R2, R24, PT ;  /* 0x000000180200720c */ /* 0x000fe20003f44070 */
[----:B------:R-:W-:Y:S01]  /*5e40*/  @!P3 IMAD.MOV R20, RZ, RZ, -R20 ;  /* 0x000000ffff14b224 */ /* 0x000fe200078e0a14 */
[----:B------:R-:W2:Y:S01]  /*5e50*/  LDL.LU R4, [R1+0xb8] ;  /* 0x0000b80001047983 */ /* 0x000ea20000300800 */
[----:B------:R-:W-:-:S02]  /*5e60*/  @!P1 IMAD.MOV R27, RZ, RZ, -R27 ;  /* 0x000000ffff1b9224 */ /* 0x000fc400078e0a1b */
[----:B------:R-:W-:Y:S01]  /*5e70*/  @!P0 IMAD.MOV R21, RZ, RZ, -R21 ;  /* 0x000000ffff158224 */ /* 0x000fe200078e0a15 */
[----:B------:R-:W2:Y:S07]  /*5e80*/  LDL.LU R3, [R1+0x78] ;  /* 0x0000780001037983 */ /* 0x000eae0000300800 */
[----:B------:R-:W-:-:S05]  /*5e90*/  @!P2 IMAD.IADD R24, R24, 0x1, -R2 ;  /* 0x000000011818a824 */ /* 0x000fca00078e0a02 */
[----:B------:R-:W-:Y:S01]  /*5ea0*/  ISETP.GT.U32.AND P2, PT, R2, R24, PT ;  /* 0x000000180200720c */ /* 0x000fe20003f44070 */
[----:B------:R-:W-:Y:S01]  /*5eb0*/  @!P4 IMAD.MOV R22, RZ, RZ, -R22 ;  /* 0x000000ffff16c224 */ /* 0x000fe200078e0a16 */
[----:B------:R-:W-:Y:S01]  /*5ec0*/  STL [R1+0x15bc], R20 ;  /* 0x0015bc1401007387 */ /* 0x000fe20000100800 */
[----:B------:R-:W-:-:S10]  /*5ed0*/  @!P5 IMAD.MOV R23, RZ, RZ, -R23 ;  /* 0x000000ffff17d224 */ /* 0x000fd400078e0a17 */
[----:B------:R-:W-:Y:S01]  /*5ee0*/  @!P2 IMAD.IADD R24, R24, 0x1, -R2 ;  /* 0x000000011818a824 */ /* 0x000fe200078e0a02 */
[----:B----4-:R-:W-:-:S03]  /*5ef0*/  IADD3 R2, P3, PT, R0, UR6, RZ ;  /* 0x0000000600027c10 */ /* 0x010fc6000ff7e0ff */
[----:B------:R-:W-:Y:S02]  /*5f00*/  @!P6 IMAD.MOV R24, RZ, RZ, -R24 ;  /* 0x000000ffff18e224 */ /* 0x000fe400078e0a18 */
[----:B------:R-:W-:Y:S04]  /*5f10*/  STL [R1+0x1500], R2 ;  /* 0x0015000201007387 */ /* 0x000fe80000100800 */
[----:B------:R-:W-:Y:S04]  /*5f20*/  STL [R1+0x15c0], R27 ;  /* 0x0015c01b01007387 */ /* 0x000fe80000100800 */
[----:B------:R-:W-:Y:S04]  /*5f30*/  STL [R1+0x15c4], R21 ;  /* 0x0015c41501007387 */ /* 0x000fe80000100800 */
[----:B------:R-:W-:Y:S04]  /*5f40*/  STL [R1+0x15c8], R22 ;  /* 0x0015c81601007387 */ /* 0x000fe80000100800 */
[----:B------:R-:W-:Y:S04]  /*5f50*/  STL [R1+0x15cc], R23 ;  /* 0x0015cc1701007387 */ /* 0x000fe80000100800 */
[----:B------:R-:W-:Y:S01]  /*5f60*/  STL [R1+0x15d0], R24 ;  /* 0x0015d01801007387 */ /* 0x000fe20000100800 */
[----:B---3--:R-:W-:-:S02]  /*5f70*/  ISETP.NE.AND P2, PT, R5, RZ, PT ;  /* 0x000000ff0500720c */ /* 0x008fc40003f45270 */
[----:B------:R-:W-:-:S04]  /*5f80*/  LOP3.LUT R5, RZ, R5, RZ, 0x33, !PT ;  /* 0x00000005ff057212 */ /* 0x000fc800078e33ff */
[C---:B------:R-:W-:Y:S02]  /*5f90*/  SEL R29, R5.reuse, R26, !P2 ;  /* 0x0000001a051d7207 */ /* 0x040fe40005000000 */
[C---:B0-----:R-:W-:Y:S02]  /*5fa0*/  SEL R0, R5.reuse, R25, !P2 ;  /* 0x0000001905007207 */ /* 0x041fe40005000000 */
[C---:B------:R-:W-:Y:S01]  /*5fb0*/  SEL R10, R5.reuse, R10, !P2 ;  /* 0x0000000a050a7207 */ /* 0x040fe20005000000 */
[----:B------:R-:W-:Y:S04]  /*5fc0*/  STL [R1+0x15d4], R29 ;  /* 0x0015d41d01007387 */ /* 0x000fe80000100800 */
[----:B------:R-:W-:Y:S04]  /*5fd0*/  STL [R1], R0 ;  /* 0x0000000001007387 */ /* 0x000fe80000100800 */
[----:B------:R5:W-:Y:S02]  /*5fe0*/  STL [R1+0x15d8], R10 ;  /* 0x0015d80a01007387 */ /* 0x000be40000100800 */
[----:B-----5:R-:W-:-:S02]  /*5ff0*/  SEL R10, R5, R13, !P2 ;  /* 0x0000000d050a7207 */ /* 0x020fc40005000000 */
[----:B------:R-:W-:-:S03]  /*6000*/  SEL R2, R5, R12, !P2 ;  /* 0x0000000c05027207 */ /* 0x000fc60005000000 */
[----:B------:R-:W-:Y:S01]  /*6010*/  STL [R1+0x8], R10 ;  /* 0x0000080a01007387 */ /* 0x000fe20000100800 */
[----:B--2---:R-:W-:-:S03]  /*6020*/  SEL R0, R5, R11, !P2 ;  /* 0x0000000b05007207 */ /* 0x004fc60005000000 */
[----:B------:R0:W-:Y:S04]  /*6030*/  STL [R1+0x10], R2 ;  /* 0x0000100201007387 */ /* 0x0001e80000100800 */
[----:B------:R1:W-:Y:S01]  /*6040*/  STL [R1+0x18], R0 ;  /* 0x0000180001007387 */ /* 0x0003e20000100800 */
[C---:B------:R-:W-:Y:S02]  /*6050*/  SEL R9, R5.reuse, R9, !P2 ;  /* 0x0000000905097207 */ /* 0x040fe40005000000 */
[----:B0-----:R-:W-:-:S03]  /*6060*/  SEL R2, R5, R8, !P2 ;  /* 0x0000000805027207 */ /* 0x001fc60005000000 */
[----:B------:R-:W-:Y:S01]  /*6070*/  STL [R1+0x20], R9 ;  /* 0x0000200901007387 */ /* 0x000fe20000100800 */
[----:B-1----:R-:W-:-:S03]  /*6080*/  SEL R0, R5, R7, !P2 ;  /* 0x0000000705007207 */ /* 0x002fc60005000000 */
[----:B------:R0:W-:Y:S01]  /*6090*/  STL [R1+0x2c], R2 ;  /* 0x00002c0201007387 */ /* 0x0001e20000100800 */
[----:B------:R-:W-:-:S03]  /*60a0*/  SEL R6, R5, R6, !P2 ;  /* 0x0000000605067207 */ /* 0x000fc60005000000 */
[----:B------:R1:W-:Y:S04]  /*60b0*/  STL [R1+0x38], R0 ;  /* 0x0000380001007387 */ /* 0x0003e80000100800 */
[----:B------:R-:W-:Y:S04]  /*60c0*/  STL [R1+0x6c], R6 ;  /* 0x00006c0601007387 */ /* 0x000fe80000100800 */
[----:B------:R-:W2:Y:S01]  /*60d0*/  LDL.LU R10, [R1+0x90] ;  /* 0x00009000010a7983 */ /* 0x000ea20000300800 */
[C---:B0-----:R-:W-:Y:S02]  /*60e0*/  SEL R2, R5.reuse, R4, !P2 ;  /* 0x0000000405027207 */ /* 0x041fe40005000000 */
[----:B-1----:R-:W-:-:S03]  /*60f0*/  SEL R0, R5, R3, !P2 ;  /* 0x0000000305007207 */ /* 0x002fc60005000000 */
[----:B------:R-:W-:Y:S04]  /*6100*/  STL [R1+0x74], R2 ;  /* 0x0000740201007387 */ /* 0x000fe80000100800 */
[----:B--2---:R0:W-:Y:S04]  /*6110*/  STL [R1+0x15dc], R10 ;  /* 0x0015dc0a01007387 */ /* 0x0041e80000100800 */
[----:B------:R-:W-:Y:S04]  /*6120*/  STL [R1+0x78], R0 ;  /* 0x0000780001007387 */ /* 0x000fe80000100800 */
[----:B0-----:R-:W2:Y:S04]  /*6130*/  LDL.LU R10, [R1+0x8c] ;  /* 0x00008c00010a7983 */ /* 0x001ea80000300800 */
[----:B--2---:R0:W-:Y:S04]  /*6140*/  STL [R1+0x15e0], R10 ;  /* 0x0015e00a01007387 */ /* 0x0041e80000100800 */
[----:B0-----:R-:W2:Y:S04]  /*6150*/  LDL.LU R10, [R1+0x80] ;  /* 0x00008000010a7983 */ /* 0x001ea80000300800 */
[----:B--2---:R0:W-:Y:S04]  /*6160*/  STL [R1+0x15e4], R10 ;  /* 0x0015e40a01007387 */ /* 0x0041e80000100800 */
[----:B0-----:R-:W2:Y:S04]  /*6170*/  LDL.LU R10, [R1+0x60] ;  /* 0x00006000010a7983 */ /* 0x001ea80000300800 */
[----:B------:R-:W3:Y:S04]  /*6180*/  LDL.LU R29, [R1+0x84] ;  /* 0x00008400011d7983 */ /* 0x000ee80000300800 */
[----:B------:R-:W4:Y:S04]  /*6190*/  LDL.LU R24, [R1+0x98] ;  /* 0x0000980001187983 */ /* 0x000f280000300800 */
[----:B------:R-:W5:Y:S04]  /*61a0*/  LDL.LU R23, [R1+0x9c] ;  /* 0x00009c0001177983 */ /* 0x000f680000300800 */
[----:B------:R-:W3:Y:S04]  /*61b0*/  LDL.LU R22, [R1+0xa8] ;  /* 0x0000a80001167983 */ /* 0x000ee80000300800 */
        /* <DEDUP_REMOVED lines=22> */
[----:B------:R-:W3:Y:S01]  /*6320*/  LDL.LU R0, [R1+0x4] ;  /* 0x0000040001007983 */ /* 0x000ee20000300800 */
[----:B--2---:R-:W-:-:S05]  /*6330*/  SEL R10, R5, R10, !P2 ;  /* 0x0000000a050a7207 */ /* 0x004fca0005000000 */
[----:B------:R0:W-:Y:S04]  /*6340*/  STL [R1+0x7c], R10 ;  /* 0x00007c0a01007387 */ /* 0x0001e80000100800 */
[----:B0-----:R-:W2:Y:S02]  /*6350*/  LDL.LU R10, [R1+0x15e4] ;  /* 0x0015e400010a7983 */ /* 0x001ea40000300800 */
[----:B--2---:R-:W-:-:S05]  /*6360*/  SEL R10, R5, R10, !P2 ;  /* 0x0000000a050a7207 */ /* 0x004fca0005000000 */
[----:B------:R0:W-:Y:S04]  /*6370*/  STL [R1+0x80], R10 ;  /* 0x0000800a01007387 */ /* 0x0001e80000100800 */
[----:B0-----:R-:W2:Y:S02]  /*6380*/  LDL.LU R10, [R1+0x15e0] ;  /* 0x0015e000010a7983 */ /* 0x001ea40000300800 */
[----:B--2---:R-:W-:-:S05]  /*6390*/  SEL R10, R5, R10, !P2 ;  /* 0x0000000a050a7207 */ /* 0x004fca0005000000 */
[----:B------:R0:W-:Y:S04]  /*63a0*/  STL [R1+0x8c], R10 ;  /* 0x00008c0a01007387 */ /* 0x0001e80000100800 */
[----:B0-----:R-:W2:Y:S01]  /*63b0*/  LDL.LU R10, [R1+0x15dc] ;  /* 0x0015dc00010a7983 */ /* 0x001ea20000300800 */
[C---:B---3--:R-:W-:Y:S02]  /*63c0*/  SEL R29, R5.reuse, R29, !P2 ;  /* 0x0000001d051d7207 */ /* 0x048fe40005000000 */
[C---:B----4-:R-:W-:Y:S02]  /*63d0*/  SEL R24, R5.reuse, R24, !P2 ;  /* 0x0000001805187207 */ /* 0x050fe40005000000 */
[C---:B-----5:R-:W-:Y:S02]  /*63e0*/  SEL R23, R5.reuse, R23, !P2 ;  /* 0x0000001705177207 */ /* 0x060fe40005000000 */
[----:B------:R-:W-:-:S02]  /*63f0*/  SEL R22, R5, R22, !P2 ;  /* 0x0000001605167207 */ /* 0x000fc40005000000 */
[C---:B------:R-:W-:Y:S02]  /*6400*/  SEL R21, R5.reuse, R21, !P2 ;  /* 0x0000001505157207 */ /* 0x040fe40005000000 */
[C---:B------:R-:W-:Y:S02]  /*6410*/  SEL R27, R5.reuse, R27, !P2 ;  /* 0x0000001b051b7207 */ /* 0x040fe40005000000 */
[C---:B------:R-:W-:Y:S02]  /*6420*/  SEL R20, R5.reuse, R20, !P2 ;  /* 0x0000001405147207 */ /* 0x040fe40005000000 */
[C---:B------:R-:W-:Y:S02]  /*6430*/  SEL R19, R5.reuse, R19, !P2 ;  /* 0x0000001305137207 */ /* 0x040fe40005000000 */
[C---:B------:R-:W-:Y:S02]  /*6440*/  SEL R18, R5.reuse, R18, !P2 ;  /* 0x0000001205127207 */ /* 0x040fe40005000000 */
        /* <DEDUP_REMOVED lines=13> */
[----:B--2---:R-:W-:-:S05]  /*6520*/  SEL R10, R5, R10, !P2 ;  /* 0x0000000a050a7207 */ /* 0x004fca0005000000 */
[----:B------:R0:W-:Y:S04]  /*6530*/  STL [R1+0x90], R10 ;  /* 0x0000900a01007387 */ /* 0x0001e80000100800 */
[----:B0-----:R-:W2:Y:S04]  /*6540*/  LDL.LU R10, [R1+0x15d8] ;  /* 0x0015d800010a7983 */ /* 0x001ea80000300800 */
[----:B------:R0:W-:Y:S04]  /*6550*/  STL [R1+0x94], R29 ;  /* 0x0000941d01007387 */ /* 0x0001e80000100800 */
[----:B0-----:R-:W3:Y:S04]  /*6560*/  LDL.LU R29, [R1+0x15d4] ;  /* 0x0015d400011d7983 */ /* 0x001ee80000300800 */
[----:B------:R0:W-:Y:S04]  /*6570*/  STL [R1+0x98], R24 ;  /* 0x0000981801007387 */ /* 0x0001e80000100800 */
[----:B0-----:R-:W4:Y:S04]  /*6580*/  LDL.LU R24, [R1+0x15d0] ;  /* 0x0015d00001187983 */ /* 0x001f280000300800 */
[----:B------:R0:W-:Y:S04]  /*6590*/  STL [R1+0xa4], R23 ;  /* 0x0000a41701007387 */ /* 0x0001e80000100800 */
[----:B0-----:R-:W5:Y:S04]  /*65a0*/  LDL.LU R23, [R1+0x15cc] ;  /* 0x0015cc0001177983 */ /* 0x001f680000300800 */
[----:B------:R0:W-:Y:S04]  /*65b0*/  STL [R1+0xa8], R22 ;  /* 0x0000a81601007387 */ /* 0x0001e80000100800 */
[----:B0-----:R-:W2:Y:S04]  /*65c0*/  LDL.LU R22, [R1+0x15c8] ;  /* 0x0015c80001167983 */ /* 0x001ea80000300800 */
        /* <DEDUP_REMOVED lines=33> */
[----:B0-----:R-:W3:Y:S04]  /*67e0*/  LDL.LU R4, [R1+0x1584] ;  /* 0x0015840001047983 */ /* 0x001ee80000300800 */
[----:B------:R0:W-:Y:S04]  /*67f0*/  STL [R1+0x60], R3 ;  /* 0x0000600301007387 */ /* 0x0001e80000100800 */
[----:B0-----:R-:W3:Y:S01]  /*6800*/  LDL.LU R3, [R1+0x1580] ;  /* 0x0015800001037983 */ /* 0x001ee20000300800 */
[----:B------:R-:W-:-:S02]  /*6810*/  SEL R26, R5, R26, !P2 ;  /* 0x0000001a051a7207 */ /* 0x000fc40005000000 */
[----:B------:R-:W-:-:S03]  /*6820*/  SEL R25, R5, R25, !P2 ;  /* 0x0000001905197207 */ /* 0x000fc60005000000 */
[----:B------:R0:W-:Y:S04]  /*6830*/  STL [R1+0x5c], R26 ;  /* 0x00005c1a01007387 */ /* 0x0001e80000100800 */
[----:B------:R1:W-:Y:S01]  /*6840*/  STL [R1+0x58], R25 ;  /* 0x0000581901007387 */ /* 0x0003e20000100800 */
[C---:B0-----:R-:W-:Y:S02]  /*6850*/  SEL R26, R5.reuse, R2, !P2 ;  /* 0x00000002051a7207 */ /* 0x041fe40005000000 */
[C---:B------:R-:W-:Y:S02]  /*6860*/  SEL R2, R5.reuse, R0, !P2 ;  /* 0x0000000005027207 */ /* 0x040fe40005000000 */
[C---:B-1----:R-:W-:Y:S01]  /*6870*/  SEL R25, R5.reuse, R28, !P2 ;  /* 0x0000001c05197207 */ /* 0x042fe20005000000 */
[----:B------:R-:W-:Y:S04]  /*6880*/  STL [R1+0x54], R26 ;  /* 0x0000541a01007387 */ /* 0x000fe80000100800 */
[----:B------:R-:W-:Y:S04]  /*6890*/  STL [R1+0x50], R25 ;  /* 0x0000501901007387 */ /* 0x000fe80000100800 */
[----:B------:R2:W-:Y:S02]  /*68a0*/  STL [R1+0x4c], R2 ;  /* 0x00004c0201007387 */ /* 0x0005e40000100800 */
[----:B--2---:R-:W-:-:S02]  /*68b0*/  SEL R2, R5, R6, !P2 ;  /* 0x0000000605027207 */ /* 0x004fc40005000000 */
[C---:B---3--:R-:W-:Y:S02]  /*68c0*/  SEL R0, R5.reuse, R3, !P2 ;  /* 0x0000000305007207 */ /* 0x048fe40005000000 */
[----:B------:R-:W-:-:S03]  /*68d0*/  SEL R3, R5, R4, !P2 ;  /* 0x0000000405037207 */ /* 0x000fc60005000000 */
[----:B------:R0:W-:Y:S04]  /*68e0*/  STL [R1+0x48], R0 ;  /* 0x0000480001007387 */ /* 0x0001e80000100800 */
[----:B------:R1:W-:Y:S01]  /*68f0*/  STL [R1+0x44], R3 ;  /* 0x0000440301007387 */ /* 0x0003e20000100800 */
[----:B0-----:R-:W-:-:S03]  /*6900*/  SEL R0, R5, R7, !P2 ;  /* 0x0000000705007207 */ /* 0x001fc60005000000 */
[----:B------:R0:W-:Y:S01]  /*6910*/  STL [R1+0x40], R2 ;  /* 0x0000400201007387 */ /* 0x0001e20000100800 */
[----:B-1----:R-:W-:-:S03]  /*6920*/  SEL R3, R5, R8, !P2 ;  /* 0x0000000805037207 */ /* 0x002fc60005000000 */
[----:B------:R1:W-:Y:S01]  /*6930*/  STL [R1+0x3c], R0 ;  /* 0x00003c0001007387 */ /* 0x0003e20000100800 */
[----:B------:R-:W-:-:S03]  /*6940*/  SEL R4, R5, R12, !P2 ;  /* 0x0000000c05047207 */ /* 0x000fc60005000000 */
[----:B------:R2:W-:Y:S01]  /*6950*/  STL [R1+0x34], R3 ;  /* 0x0000340301007387 */ /* 0x0005e20000100800 */
[C---:B0-----:R-:W-:Y:S02]  /*6960*/  SEL R2, R5.reuse, R9, !P2 ;  /* 0x0000000905027207 */ /* 0x041fe40005000000 */
[C---:B-1----:R-:W-:Y:S01]  /*6970*/  SEL R0, R5.reuse, R11, !P2 ;  /* 0x0000000b05007207 */ /* 0x042fe20005000000 */
[----:B--2---:R-:W2:Y:S04]  /*6980*/  LDL.LU R3, [R1+0xd4] ;  /* 0x0000d40001037983 */ /* 0x004ea80000300800 */
[----:B------:R-:W-:Y:S04]  /*6990*/  STL [R1+0x30], R2 ;  /* 0x0000300201007387 */ /* 0x000fe80000100800 */
[----:B------:R-:W-:Y:S04]  /*69a0*/  STL [R1+0x28], R0 ;  /* 0x0000280001007387 */ /* 0x000fe80000100800 */
[----:B------:R0:W-:Y:S04]  /*69b0*/  STL [R1+0x24], R4 ;  /* 0x0000240401007387 */ /* 0x0001e80000100800 */
[----:B0-----:R-:W3:Y:S01]  /*69c0*/  LDL.LU R4, [R1] ;  /* 0x0000000001047983 */ /* 0x001ee20000300800 */
[----:B------:R-:W-:-:S02]  /*69d0*/  SEL R2, R5, R13, !P2 ;  /* 0x0000000d05027207 */ /* 0x000fc40005000000 */
[----:B------:R-:W-:-:S03]  /*69e0*/  SEL R0, R5, R14, !P2 ;  /* 0x0000000e05007207 */ /* 0x000fc60005000000 */
[----:B------:R0:W-:Y:S01]  /*69f0*/  STL [R1+0x1c], R2 ;  /* 0x00001c0201007387 */ /* 0x0001e20000100800 */
[----:B------:R-:W-:-:S03]  /*6a00*/  SEL R28, R5, R17, !P2 ;  /* 0x00000011051c7207 */ /* 0x000fc60005000000 */
[----:B------:R-:W3:Y:S01]  /*6a10*/  LDL.LU R8, [R1+0x8] ;  /* 0x0000080001087983 */ /* 0x000ee20000300800 */
[----:B------:R-:W-:-:S03]  /*6a20*/  SEL R26, R5, R18, !P2 ;  /* 0x00000012051a7207 */ /* 0x000fc60005000000 */
[----:B------:R1:W-:Y:S01]  /*6a30*/  STL [R1+0x14], R0 ;  /* 0x0000140001007387 */ /* 0x0003e20000100800 */
[----:B0-----:R-:W-:-:S03]  /*6a40*/  SEL R2, R5, R15, !P2 ;  /* 0x0000000f05027207 */ /* 0x001fc60005000000 */
[----:B------:R-:W3:Y:S01]  /*6a50*/  LDL.LU R9, [R1+0x10] ;  /* 0x0000100001097983 */ /* 0x000ee20000300800 */
[C---:B------:R-:W-:Y:S02]  /*6a60*/  SEL R25, R5.reuse, R19, !P2 ;  /* 0x0000001305197207 */ /* 0x040fe40005000000 */
[C---:B------:R-:W-:Y:S01]  /*6a70*/  SEL R20, R5.reuse, R20, !P2 ;  /* 0x0000001405147207 */ /* 0x040fe20005000000 */
[----:B------:R-:W3:Y:S01]  /*6a80*/  LDL.LU R11, [R1+0x20] ;  /* 0x00002000010b7983 */ /* 0x000ee20000300800 */
[----:B-1----:R-:W-:-:S03]  /*6a90*/  SEL R0, R5, R16, !P2 ;  /* 0x0000001005007207 */ /* 0x002fc60005000000 */
[----:B------:R-:W-:Y:S01]  /*6aa0*/  STL [R1+0x1504], R2 ;  /* 0x0015040201007387 */ /* 0x000fe20000100800 */
[C---:B------:R-:W-:Y:S02]  /*6ab0*/  SEL R27, R5.reuse, R27, !P2 ;  /* 0x0000001b051b7207 */ /* 0x040fe40005000000 */
[C---:B------:R-:W-:Y:S01]  /*6ac0*/  SEL R21, R5.reuse, R21, !P2 ;  /* 0x0000001505157207 */ /* 0x040fe20005000000 */
[----:B------:R-:W-:Y:S01]  /*6ad0*/  STL [R1+0x1508], R0 ;  /* 0x0015080001007387 */ /* 0x000fe20000100800 */
[----:B------:R-:W-:-:S03]  /*6ae0*/  SEL R22, R5, R22, !P2 ;  /* 0x0000001605167207 */ /* 0x000fc60005000000 */
[----:B------:R-:W-:Y:S01]  /*6af0*/  STL [R1+0x150c], R28 ;  /* 0x00150c1c01007387 */ /* 0x000fe20000100800 */
[----:B-----5:R-:W-:-:S03]  /*6b00*/  SEL R23, R5, R23, !P2 ;  /* 0x0000001705177207 */ /* 0x020fc60005000000 */
[----:B------:R-:W-:Y:S01]  /*6b10*/  STL [R1+0x1510], R26 ;  /* 0x0015101a01007387 */ /* 0x000fe20000100800 */
[----:B----4-:R-:W-:-:S03]  /*6b20*/  SEL R5, R5, R24, !P2 ;  /* 0x0000001805057207 */ /* 0x010fc60005000000 */
[----:B------:R-:W-:Y:S04]  /*6b30*/  STL [R1+0x1514], R25 ;  /* 0x0015141901007387 */ /* 0x000fe80000100800 */
[----:B------:R-:W-:Y:S04]  /*6b40*/  STL [R1+0x1518], R20 ;  /* 0x0015181401007387 */ /* 0x000fe80000100800 */
[----:B------:R-:W-:Y:S04]  /*6b50*/  STL [R1+0x151c], R27 ;  /* 0x00151c1b01007387 */ /* 0x000fe80000100800 */
[----:B------:R0:W-:Y:S04]  /*6b60*/  STL [R1+0x1520], R21 ;  /* 0x0015201501007387 */ /* 0x0001e80000100800 */
[----:B0-----:R-:W4:Y:S04]  /*6b70*/  LDL.LU R21, [R1+0x18] ;  /* 0x0000180001157983 */ /* 0x001f280000300800 */
[----:B------:R-:W-:Y:S04]  /*6b80*/  STL [R1+0x1524], R22 ;  /* 0x0015241601007387 */ /* 0x000fe80000100800 */
[----:B------:R-:W-:Y:S04]  /*6b90*/  STL [R1+0x1528], R23 ;  /* 0x0015281701007387 */ /* 0x000fe80000100800 */
[----:B------:R-:W-:Y:S04]  /*6ba0*/  STL [R1+0x152c], R5 ;  /* 0x00152c0501007387 */ /* 0x000fe80000100800 */
[----:B------:R-:W5:Y:S04]  /*6bb0*/  LDL.LU R12, [R1+0x2c] ;  /* 0x00002c00010c7983 */ /* 0x000f680000300800 */
[----:B------:R-:W5:Y:S04]  /*6bc0*/  LDL.LU R13, [R1+0x38] ;  /* 0x00003800010d7983 */ /* 0x000f680000300800 */
[----:B------:R-:W5:Y:S01]  /*6bd0*/  LDL.LU R14, [R1+0x6c] ;  /* 0x00006c00010e7983 */ /* 0x000f620000300800 */
[----:B------:R-:W-:-:S02]  /*6be0*/  IMAD R6, R29, UR8, RZ ;  /* 0x000000081d067c24 */ /* 0x000fc4000f8e02ff */
[----:B------:R-:W-:Y:S01]  /*6bf0*/  IMAD R7, R10, UR8, RZ ;  /* 0x000000080a077c24 */ /* 0x000fe2000f8e02ff */
[----:B--2---:R-:W-:Y:S01]  /*6c00*/  LEA.HI.X.SX32 R3, R3, UR7, 0x1, P3 ;  /* 0x0000000703037c11 */ /* 0x004fe200098f0eff */
[----:B------:R-:W0:Y:S04]  /*6c10*/  LDCU UR7, c[0x0][0x3a8] ;  /* 0x00007500ff0777ac */ /* 0x000e280008000800 */
[----:B------:R1:W-:Y:S04]  /*6c20*/  STL [R1+0x1530], R3 ;  /* 0x0015300301007387 */ /* 0x0003e80000100800 */
[----:B------:R-:W2:Y:S04]  /*6c30*/  LDL.LU R15, [R1+0x74] ;  /* 0x00007400010f7983 */ /* 0x000ea80000300800 */
[----:B------:R-:W2:Y:S04]  /*6c40*/  LDL.LU R16, [R1+0x78] ;  /* 0x0000780001107983 */ /* 0x000ea80000300800 */
[----:B------:R-:W2:Y:S04]  /*6c50*/  LDL.LU R17, [R1+0x7c] ;  /* 0x00007c0001117983 */ /* 0x000ea80000300800 */
[----:B------:R-:W2:Y:S01]  /*6c60*/  LDL.LU R18, [R1+0x80] ;  /* 0x0000800001127983 */ /* 0x000ea20000300800 */
[----:B---3--:R-:W-:-:S03]  /*6c70*/  IMAD R4, R4, UR8, RZ ;  /* 0x0000000804047c24 */ /* 0x008fc6000f8e02ff */
[----:B------:R-:W3:Y:S04]  /*6c80*/  LDL.LU R19, [R1+0x8c] ;  /* 0x00008c0001137983 */ /* 0x000ee80000300800 */
[----:B------:R-:W3:Y:S04]  /*6c90*/  LDL.LU R27, [R1+0x90] ;  /* 0x00009000011b7983 */ /* 0x000ee80000300800 */
[----:B------:R0:W-:Y:S04]  /*6ca0*/  STL [R1+0x1534], R4 ;  /* 0x0015340401007387 */ /* 0x0001e80000100800 */
[----:B------:R-:W-:Y:S04]  /*6cb0*/  STL [R1+0x1538], R6 ;  /* 0x0015380601007387 */ /* 0x000fe80000100800 */
[----:B------:R-:W-:Y:S04]  /*6cc0*/  STL [R1+0x153c], R7 ;  /* 0x00153c0701007387 */ /* 0x000fe80000100800 */
[----:B------:R-:W3:Y:S04]  /*6cd0*/  LDL.LU R20, [R1+0x94] ;  /* 0x0000940001147983 */ /* 0x000ee80000300800 */
[----:B------:R-:W1:Y:S04]  /*6ce0*/  LDL.LU R25, [R1+0x98] ;  /* 0x0000980001197983 */ /* 0x000e680000300800 */
[----:B------:R-:W3:Y:S04]  /*6cf0*/  LDL.LU R26, [R1+0xa4] ;  /* 0x0000a400011a7983 */ /* 0x000ee80000300800 */
[----:B------:R-:W0:Y:S01]  /*6d00*/  LDL.LU R28, [R1+0xa8] ;  /* 0x0000a800011c7983 */ /* 0x000e220000300800 */
[----:B------:R-:W-:-:S02]  /*6d10*/  IMAD R8, R8, UR8, RZ ;  /* 0x0000000808087c24 */ /* 0x000fc4000f8e02ff */
[----:B------:R-:W-:Y:S01]  /*6d20*/  IMAD R9, R9, UR8, RZ ;  /* 0x0000000809097c24 */ /* 0x000fe2000f8e02ff */
[----:B------:R-:W3:Y:S01]  /*6d30*/  LDL.LU R0, [R1+0xac] ;  /* 0x0000ac0001007983 */ /* 0x000ee20000300800 */
[----:B------:R-:W-:-:S03]  /*6d40*/  IMAD R11, R11, UR8, RZ ;  /* 0x000000080b0b7c24 */ /* 0x000fc6000f8e02ff */
[----:B------:R-:W3:Y:S04]  /*6d50*/  LDL.LU R2, [R1+0xb4] ;  /* 0x0000b40001027983 */ /* 0x000ee80000300800 */
[----:B------:R-:W-:Y:S04]  /*6d60*/  STL [R1+0x1540], R8 ;  /* 0x0015400801007387 */ /* 0x000fe80000100800 */
[----:B------:R-:W-:Y:S01]  /*6d70*/  STL [R1+0x1544], R9 ;  /* 0x0015440901007387 */ /* 0x000fe20000100800 */
[----:B----4-:R-:W-:-:S05]  /*6d80*/  IMAD R10, R21, UR8, RZ ;  /* 0x00000008150a7c24 */ /* 0x010fca000f8e02ff */
[----:B------:R-:W-:Y:S04]  /*6d90*/  STL [R1+0x1548], R10 ;  /* 0x0015480a01007387 */ /* 0x000fe80000100800 */
[----:B------:R-:W-:Y:S01]  /*6da0*/  STL [R1+0x154c], R11 ;  /* 0x00154c0b01007387 */ /* 0x000fe20000100800 */
[----:B-----5:R-:W-:Y:S02]  /*6db0*/  IMAD R12, R12, UR8, RZ ;  /* 0x000000080c0c7c24 */ /* 0x020fe4000f8e02ff */
[----:B------:R-:W-:-:S03]  /*6dc0*/  IMAD R13, R13, UR8, RZ ;  /* 0x000000080d0d7c24 */ /* 0x000fc6000f8e02ff */
[----:B------:R-:W-:Y:S01]  /*6dd0*/  STL [R1+0x1550], R12 ;  /* 0x0015500c01007387 */ /* 0x000fe20000100800 */
[----:B------:R-:W-:-:S03]  /*6de0*/  IMAD R14, R14, UR8, RZ ;  /* 0x000000080e0e7c24 */ /* 0x000fc6000f8e02ff */
[----:B------:R-:W-:Y:S04]  /*6df0*/  STL [R1+0x1554], R13 ;  /* 0x0015540d01007387 */ /* 0x000fe80000100800 */
[----:B------:R-:W-:Y:S01]  /*6e00*/  STL [R1+0x1558], R14 ;  /* 0x0015580e01007387 */ /* 0x000fe20000100800 */
[----:B--2---:R-:W-:Y:S02]  /*6e10*/  IMAD R15, R15, UR8, RZ ;  /* 0x000000080f0f7c24 */ /* 0x004fe4000f8e02ff */
[----:B------:R-:W-:-:S03]  /*6e20*/  IMAD R16, R16, UR8, RZ ;  /* 0x0000000810107c24 */ /* 0x000fc6000f8e02ff */
[----:B------:R-:W-:Y:S01]  /*6e30*/  STL [R1+0x155c], R15 ;  /* 0x00155c0f01007387 */ /* 0x000fe20000100800 */
[----:B------:R-:W-:-:S03]  /*6e40*/  IMAD R17, R17, UR8, RZ ;  /* 0x0000000811117c24 */ /* 0x000fc6000f8e02ff */
[----:B------:R-:W-:Y:S01]  /*6e50*/  STL [R1+0x1560], R16 ;  /* 0x0015601001007387 */ /* 0x000fe20000100800 */
[----:B------:R-:W-:-:S03]  /*6e60*/  IMAD R18, R18, UR8, RZ ;  /* 0x0000000812127c24 */ /* 0x000fc6000f8e02ff */
[----:B------:R-:W-:Y:S01]  /*6e70*/  STL [R1+0x1564], R17 ;  /* 0x0015641101007387 */ /* 0x000fe20000100800 */
[----:B---3--:R-:W-:-:S03]  /*6e80*/  IMAD R19, R19, UR8, RZ ;  /* 0x0000000813137c24 */ /* 0x008fc6000f8e02ff */
[----:B------:R-:W-:Y:S01]  /*6e90*/  STL [R1+0x1568], R18 ;  /* 0x0015681201007387 */ /* 0x000fe20000100800 */
[----:B------:R-:W-:-:S03]  /*6ea0*/  IMAD R24, R27, UR8, RZ ;  /* 0x000000081b187c24 */ /* 0x000fc6000f8e02ff */
[----:B------:R-:W-:Y:S04]  /*6eb0*/  STL [R1+0x156c], R19 ;  /* 0x00156c1301007387 */ /* 0x000fe80000100800 */
[----:B------:R-:W-:Y:S01]  /*6ec0*/  STL [R1+0x1570], R24 ;  /* 0x0015701801007387 */ /* 0x000fe20000100800 */
[----:B------:R-:W-:Y:S02]  /*6ed0*/  IMAD R29, R20, UR8, RZ ;  /* 0x00000008141d7c24 */ /* 0x000fe4000f8e02ff */
[----:B-1----:R-:W-:-:S03]  /*6ee0*/  IMAD R3, R25, UR8, RZ ;  /* 0x0000000819037c24 */ /* 0x002fc6000f8e02ff */
[----:B------:R1:W-:Y:S01]  /*6ef0*/  STL [R1+0x1574], R29 ;  /* 0x0015741d01007387 */ /* 0x0003e20000100800 */
[----:B------:R-:W-:-:S03]  /*6f00*/  IMAD R5, R26, UR8, RZ ;  /* 0x000000081a057c24 */ /* 0x000fc6000f8e02ff */
[----:B------:R2:W-:Y:S01]  /*6f10*/  STL [R1], R3 ;  /* 0x0000000301007387 */ /* 0x0005e20000100800 */
[----:B0-----:R-:W-:-:S03]  /*6f20*/  IMAD R4, R28, UR8, RZ ;  /* 0x000000081c047c24 */ /* 0x001fc6000f8e02ff */
[----:B------:R-:W-:Y:S04]  /*6f30*/  STL [R1+0x8], R5 ;  /* 0x0000080501007387 */ /* 0x000fe80000100800 */
[----:B------:R-:W-:Y:S04]  /*6f40*/  STL [R1+0x10], R4 ;  /* 0x0000100401007387 */ /* 0x000fe80000100800 */
[----:B-1----:R-:W3:Y:S01]  /*6f50*/  LDL.LU R29, [R1+0xc4] ;  /* 0x0000c400011d7983 */ /* 0x002ee20000300800 */
[----:B--2---:R-:W-:Y:S02]  /*6f60*/  IMAD R3, R0, UR8, RZ ;  /* 0x0000000800037c24 */ /* 0x004fe4000f8e02ff */
[----:B------:R-:W-:-:S03]  /*6f70*/  IMAD R0, R2, UR8, RZ ;  /* 0x0000000802007c24 */ /* 0x000fc6000f8e02ff */
[----:B------:R-:W-:Y:S04]  /*6f80*/  STL [R1+0x18], R3 ;  /* 0x0000180301007387 */ /* 0x000fe80000100800 */
[----:B---3--:R0:W-:Y:S04]  /*6f90*/  STL [R1+0x1578], R29 ;  /* 0x0015781d01007387 */ /* 0x0081e80000100800 */
[----:B------:R-:W-:Y:S04]  /*6fa0*/  STL [R1+0x20], R0 ;  /* 0x0000200001007387 */ /* 0x000fe80000100800 */
        /* <DEDUP_REMOVED lines=31> */
[----:B--2---:R-:W-:-:S05]  /*71a0*/  IMAD R29, R29, UR8, RZ ;  /* 0x000000081d1d7c24 */ /* 0x004fca000f8e02ff */
[----:B------:R0:W-:Y:S04]  /*71b0*/  STL [R1+0x2c], R29 ;  /* 0x00002c1d01007387 */ /* 0x0001e80000100800 */
[----:B0-----:R-:W2:Y:S02]  /*71c0*/  LDL.LU R29, [R1+0x157c] ;  /* 0x00157c00011d7983 */ /* 0x001ea40000300800 */
[----:B--2---:R-:W-:-:S05]  /*71d0*/  IMAD R29, R29, UR8, RZ ;  /* 0x000000081d1d7c24 */ /* 0x004fca000f8e02ff */
[----:B------:R0:W-:Y:S04]  /*71e0*/  STL [R1+0x38], R29 ;  /* 0x0000381d01007387 */ /* 0x0001e80000100800 */
[----:B0-----:R-:W2:Y:S01]  /*71f0*/  LDL.LU R29, [R1+0x1578] ;  /* 0x00157800011d7983 */ /* 0x001ea20000300800 */
[----:B---3--:R-:W-:Y:S02]  /*7200*/  IMAD R24, R24, UR8, RZ ;  /* 0x0000000818187c24 */ /* 0x008fe4000f8e02ff */
[----:B----4-:R-:W-:Y:S02]  /*7210*/  IMAD R19, R19, UR8, RZ ;  /* 0x0000000813137c24 */ /* 0x010fe4000f8e02ff */
[----:B-----5:R-:W-:Y:S02]  /*7220*/  IMAD R18, R18, UR8, RZ ;  /* 0x0000000812127c24 */ /* 0x020fe4000f8e02ff */
[----:B------:R-:W-:-:S02]  /*7230*/  IMAD R17, R17, UR8, RZ ;  /* 0x0000000811117c24 */ /* 0x000fc4000f8e02ff */
[----:B------:R-:W-:Y:S02]  /*7240*/  IMAD R16, R16, UR8, RZ ;  /* 0x0000000810107c24 */ /* 0x000fe4000f8e02ff */
[----:B------:R-:W-:Y:S02]  /*7250*/  IMAD R15, R15, UR8, RZ ;  /* 0x000000080f0f7c24 */ /* 0x000fe4000f8e02ff */
[----:B------:R-:W-:Y:S02]  /*7260*/  IMAD R14, R14, UR8, RZ ;  /* 0x000000080e0e7c24 */ /* 0x000fe4000f8e02ff */
[----:B------:R-:W-:Y:S02]  /*7270*/  IMAD R13, R13, UR8, RZ ;  /* 0x000000080d0d7c24 */ /* 0x000fe4000f8e02ff */
[----:B------:R-:W-:Y:S02]  /*7280*/  IMAD R12, R12, UR8, RZ ;  /* 0x000000080c0c7c24 */ /* 0x000fe4000f8e02ff */
        /* <DEDUP_REMOVED lines=19> */
[----:B--2---:R-:W-:-:S05]  /*73c0*/  IMAD R29, R29, UR8, RZ ;  /* 0x000000081d1d7c24 */ /* 0x004fca000f8e02ff */
        /* <DEDUP_REMOVED lines=57> */
[----:B0-----:R-:W2:Y:S02]  /*7760*/  LDL.LU R2, [R1+0x1504] ;  /* 0x0015040001027983 */ /* 0x001ea40000300800 */
[----:B--2---:R-:W-:-:S05]  /*7770*/  IMAD R2, R2, UR8, RZ ;  /* 0x0000000802027c24 */ /* 0x004fca000f8e02ff */
[----:B------:R0:W-:Y:S04]  /*7780*/  STL [R1+0xc], R2 ;  /* 0x00000c0201007387 */ /* 0x0001e80000100800 */
[----:B0-----:R-:W2:Y:S01]  /*7790*/  LDL.LU R2, [R1+0x1500] ;  /* 0x0015000001027983 */ /* 0x001ea20000300800 */
[----:B------:R-:W-:Y:S02]  /*77a0*/  IMAD R0, R0, UR8, RZ ;  /* 0x0000000800007c24 */ /* 0x000fe4000f8e02ff */
[----:B------:R-:W-:Y:S02]  /*77b0*/  IMAD R28, R28, UR8, RZ ;  /* 0x000000081c1c7c24 */ /* 0x000fe4000f8e02ff */
[----:B------:R-:W-:Y:S02]  /*77c0*/  IMAD R26, R26, UR8, RZ ;  /* 0x000000081a1a7c24 */ /* 0x000fe4000f8e02ff */
[----:B------:R-:W-:Y:S01]  /*77d0*/  IMAD R25, R25, UR8, RZ ;  /* 0x0000000819197c24 */ /* 0x000fe2000f8e02ff */
[----:B------:R-:W-:Y:S01]  /*77e0*/  STL [R1+0x14e8], R0 ;  /* 0x0014e80001007387 */ /* 0x000fe20000100800 */
[----:B------:R-:W-:-:S03]  /*77f0*/  IMAD R20, R20, UR8, RZ ;  /* 0x0000000814147c24 */ /* 0x000fc6000f8e02ff */
[----:B------:R-:W-:Y:S01]  /*7800*/  STL [R1+0x14ec], R28 ;  /* 0x0014ec1c01007387 */ /* 0x000fe20000100800 */
[----:B------:R-:W-:-:S03]  /*7810*/  IMAD R27, R27, UR8, RZ ;  /* 0x000000081b1b7c24 */ /* 0x000fc6000f8e02ff */
[----:B------:R-:W-:Y:S04]  /*7820*/  STL [R1+0x14f0], R26 ;  /* 0x0014f01a01007387 */ /* 0x000fe80000100800 */
[----:B------:R-:W-:Y:S04]  /*7830*/  STL [R1+0x14f4], R25 ;  /* 0x0014f41901007387 */ /* 0x000fe80000100800 */
[----:B------:R2:W-:Y:S04]  /*7840*/  STL [R1+0x14f8], R20 ;  /* 0x0014f81401007387 */ /* 0x0005e80000100800 */
[----:B------:R-:W-:Y:S01]  /*7850*/  STL [R1+0x14fc], R27 ;  /* 0x0014fc1b01007387 */ /* 0x000fe20000100800 */
[----:B--2---:R-:W-:-:S02]  /*7860*/  IADD3 R20, P6, PT, R4, R2, RZ ;  /* 0x0000000204147210 */ /* 0x004fc40007fde0ff */
[-C--:B------:R-:W-:Y:S02]  /*7870*/  IADD3 R0, P5, PT, R6, R2.reuse, RZ ;  /* 0x0000000206007210 */ /* 0x080fe40007fbe0ff */
[-C--:B------:R-:W-:Y:S01]  /*7880*/  IADD3 R25, P3, PT, R7, R2.reuse, RZ ;  /* 0x0000000207197210 */ /* 0x080fe20007f7e0ff */
[----:B------:R0:W-:Y:S04]  /*7890*/  STL [R1+0xfbc], R20 ;  /* 0x000fbc1401007387 */ /* 0x0001e80000100800 */
[----:B------:R1:W-:Y:S01]  /*78a0*/  STL [R1+0xfc0], R0 ;  /* 0x000fc00001007387 */ /* 0x0003e20000100800 */
[----:B0-----:R-:W-:-:S03]  /*78b0*/  IADD3 R20, P2, PT, R8, R2, RZ ;  /* 0x0000000208147210 */ /* 0x001fc60007f5e0ff */
[----:B------:R0:W-:Y:S01]  /*78c0*/  STL [R1+0xfc4], R25 ;  /* 0x000fc41901007387 */ /* 0x0001e20000100800 */
[----:B-1----:R-:W-:-:S03]  /*78d0*/  IADD3 R0, P1, PT, R9, R2, RZ ;  /* 0x0000000209007210 */ /* 0x002fc60007f3e0ff */
[----:B------:R1:W-:Y:S04]  /*78e0*/  STL [R1+0xfc8], R20 ;  /* 0x000fc81401007387 */ /* 0x0003e80000100800 */
[----:B------:R2:W-:Y:S01]  /*78f0*/  STL [R1+0xfcc], R0 ;  /* 0x000fcc0001007387 */ /* 0x0005e20000100800 */
[-C--:B0-----:R-:W-:Y:S02]  /*7900*/  IADD3 R25, P0, PT, R10, R2.reuse, RZ ;  /* 0x000000020a197210 */ /* 0x081fe40007f1e0ff */
[----:B-1----:R-:W-:-:S03]  /*7910*/  IADD3 R20, P4, PT, R11, R2, RZ ;  /* 0x000000020b147210 */ /* 0x002fc60007f9e0ff */
[----:B------:R-:W-:Y:S01]  /*7920*/  STL [R1+0xfd0], R25 ;  /* 0x000fd01901007387 */ /* 0x000fe20000100800 */
[----:B--2---:R-:W-:-:S03]  /*7930*/  LEA.HI.X.SX32 R0, R4, R3, 0x1, P6 ;  /* 0x0000000304007211 */ /* 0x004fc600030f0eff */
[----:B------:R-:W-:Y:S01]  /*7940*/  STL [R1+0xfd4], R20 ;  /* 0x000fd41401007387 */ /* 0x000fe20000100800 */
[----:B------:R-:W-:-:S03]  /*7950*/  IADD3 R4, P6, PT, R12, R2, RZ ;  /* 0x000000020c047210 */ /* 0x000fc60007fde0ff */
[----:B------:R-:W2:Y:S04]  /*7960*/  LDL.LU R26, [R1] ;  /* 0x00000000011a7983 */ /* 0x000ea80000300800 */
[----:B------:R0:W-:Y:S04]  /*7970*/  STL [R1+0xfb4], R0 ;  /* 0x000fb40001007387 */ /* 0x0001e80000100800 */
[----:B------:R1:W-:Y:S01]  /*7980*/  STL [R1+0xfb8], R4 ;  /* 0x000fb80401007387 */ /* 0x0003e20000100800 */
[----:B0-----:R-:W-:Y:S02]  /*7990*/  LEA.HI.X.SX32 R0, R6, R3, 0x1, P5 ;  /* 0x0000000306007211 */ /* 0x001fe400028f0eff */
[----:B------:R-:W-:-:S02]  /*79a0*/  IADD3 R6, P5, PT, R13, R2, RZ ;  /* 0x000000020d067210 */ /* 0x000fc40007fbe0ff */
[----:B-1----:R-:W-:Y:S01]  /*79b0*/  LEA.HI.X.SX32 R4, R7, R3, 0x1, P3 ;  /* 0x0000000307047211 */ /* 0x002fe200018f0eff */
[----:B------:R0:W-:Y:S04]  /*79c0*/  STL [R1+0xfac], R0 ;  /* 0x000fac0001007387 */ /* 0x0001e80000100800 */
[----:B------:R1:W-:Y:S04]  /*79d0*/  STL [R1+0xfb0], R6 ;  /* 0x000fb00601007387 */ /* 0x0003e80000100800 */
[----:B------:R-:W2:Y:S01]  /*79e0*/  LDL.LU R28, [R1+0x10] ;  /* 0x00001000011c7983 */ /* 0x000ea20000300800 */
[----:B0-----:R-:W-:-:S03]  /*79f0*/  IADD3 R0, P3, PT, R14, R2, RZ ;  /* 0x000000020e007210 */ /* 0x001fc60007f7e0ff */
[----:B------:R0:W-:Y:S01]  /*7a00*/  STL [R1+0xfa4], R4 ;  /* 0x000fa40401007387 */ /* 0x0001e20000100800 */
[----:B-1----:R-:W-:-:S03]  /*7a10*/  LEA.HI.X.SX32 R6, R8, R3, 0x1, P2 ;  /* 0x0000000308067211 */ /* 0x002fc600010f0eff */
[----:B------:R1:W-:Y:S01]  /*7a20*/  STL [R1+0xfa8], R0 ;  /* 0x000fa80001007387 */ /* 0x0003e20000100800 */
[----:B------:R-:W-:Y:S02]  /*7a30*/  LEA.HI.X.SX32 R7, R9, R3, 0x1, P1 ;  /* 0x0000000309077211 */ /* 0x000fe400008f0eff */
[-C--:B0-----:R-:W-:Y:S01]  /*7a40*/  IADD3 R4, P2, PT, R15, R2.reuse, RZ ;  /* 0x000000020f047210 */ /* 0x081fe20007f5e0ff */
[----:B-1----:R-:W2:Y:S04]  /*7a50*/  LDL.LU R0, [R1+0x18] ;  /* 0x0000180001007983 */ /* 0x002ea80000300800 */
[----:B------:R0:W-:Y:S04]  /*7a60*/  STL [R1+0xf9c], R6 ;  /* 0x000f9c0601007387 */ /* 0x0001e80000100800 */
[----:B------:R1:W-:Y:S01]  /*7a70*/  STL [R1+0xfa0], R4 ;  /* 0x000fa00401007387 */ /* 0x0003e20000100800 */
[----:B0-----:R-:W-:-:S03]  /*7a80*/  IADD3 R6, P1, PT, R16, R2, RZ ;  /* 0x0000000210067210 */ /* 0x001fc60007f3e0ff */
[----:B------:R0:W-:Y:S01]  /*7a90*/  STL [R1+0xf94], R7 ;  /* 0x000f940701007387 */ /* 0x0001e20000100800 */
[----:B-1----:R-:W-:-:S03]  /*7aa0*/  LEA.HI.X.SX32 R4, R10, R3, 0x1, P0 ;  /* 0x000000030a047211 */ /* 0x002fc600000f0eff */
[----:B------:R1:W-:Y:S01]  /*7ab0*/  STL [R1+0xf98], R6 ;  /* 0x000f980601007387 */ /* 0x0003e20000100800 */
[----:B0-----:R-:W-:-:S03]  /*7ac0*/  IADD3 R7, P0, PT, R17, R2, RZ ;  /* 0x0000000211077210 */ /* 0x001fc60007f1e0ff */
[----:B------:R5:W-:Y:S01]  /*7ad0*/  STL [R1+0xf8c], R4 ;  /* 0x000f8c0401007387 */ /* 0x000be20000100800 */
[----:B-1----:R-:W-:-:S03]  /*7ae0*/  LEA.HI.X.SX32 R6, R11, R3, 0x1, P4 ;  /* 0x000000030b067211 */ /* 0x002fc600020f0eff */
[----:B------:R-:W-:Y:S04]  /*7af0*/  STL [R1+0xf90], R7 ;  /* 0x000f900701007387 */ /* 0x000fe80000100800 */
[----:B------:R-:W2:Y:S01]  /*7b00*/  LDL.LU R8, [R1+0x6c] ;  /* 0x00006c0001087983 */ /* 0x000ea20000300800 */
[----:B-----5:R-:W-:-:S03]  /*7b10*/  IADD3 R4, P4, PT, R18, R2, RZ ;  /* 0x0000000212047210 */ /* 0x020fc60007f9e0ff */
[----:B------:R0:W-:Y:S04]  /*7b20*/  STL [R1+0xf84], R6 ;  /* 0x000f840601007387 */ /* 0x0001e80000100800 */
[----:B------:R4:W-:Y:S01]  /*7b30*/  STL [R1+0xf88], R4 ;  /* 0x000f880401007387 */ /* 0x0009e20000100800 */
[----:B0-----:R-:W-:-:S03]  /*7b40*/  LEA.HI.X.SX32 R6, R12, R3, 0x1, P6 ;  /* 0x000000030c067211 */ /* 0x001fc600030f0eff */
[----:B------:R-:W5:Y:S01]  /*7b50*/  LDL.LU R12, [R1+0x38] ;  /* 0x00003800010c7983 */ /* 0x000f620000300800 */
[----:B----4-:R-:W-:-:S03]  /*7b60*/  IADD3 R4, P6, PT, R19, R2, RZ ;  /* 0x0000000213047210 */ /* 0x010fc60007fde0ff */
[----:B------:R0:W-:Y:S04]  /*7b70*/  STL [R1+0xf7c], R6 ;  /* 0x000f7c0601007387 */ /* 0x0001e80000100800 */
[----:B------:R-:W4:Y:S04]  /*7b80*/  LDL.LU R7, [R1+0x74] ;  /* 0x0000740001077983 */ /* 0x000f280000300800 */
[----:B------:R3:W-:Y:S01]  /*7b90*/  STL [R1+0xf80], R4 ;  /* 0x000f800401007387 */ /* 0x0007e20000100800 */
[----:B0-----:R-:W-:-:S03]  /*7ba0*/  LEA.HI.X.SX32 R6, R13, R3, 0x1, P5 ;  /* 0x000000030d067211 */ /* 0x001fc600028f0eff */
[----:B------:R-:W4:Y:S01]  /*7bb0*/  LDL.LU R13, [R1+0x2c] ;  /* 0x00002c00010d7983 */ /* 0x000f220000300800 */
[-C--:B------:R-:W-:Y:S02]  /*7bc0*/  LEA.HI.X.SX32 R9, R14, R3.reuse, 0x1, P3 ;  /* 0x000000030e097211 */ /* 0x080fe400018f0eff */
[----:B---3--:R-:W-:Y:S01]  /*7bd0*/  IADD3 R4, P5, PT, R24, R2, RZ ;  /* 0x0000000218047210 */ /* 0x008fe20007fbe0ff */
[----:B------:R0:W-:Y:S04]  /*7be0*/  STL [R1+0xf74], R6 ;  /* 0x000f740601007387 */ /* 0x0001e80000100800 */
[----:B0-----:R-:W3:Y:S04]  /*7bf0*/  LDL.LU R6, [R1+0x78] ;  /* 0x0000780001067983 */ /* 0x001ee80000300800 */
[----:B------:R0:W-:Y:S04]  /*7c00*/  STL [R1+0xf78], R4 ;  /* 0x000f780401007387 */ /* 0x0001e80000100800 */
[----:B------:R-:W3:Y:S04]  /*7c10*/  LDL.LU R14, [R1+0x20] ;  /* 0x00002000010e7983 */ /* 0x000ee80000300800 */
[----:B0-----:R-:W3:Y:S04]  /*7c20*/  LDL.LU R4, [R1+0x7c] ;  /* 0x00007c0001047983 */ /* 0x001ee80000300800 */
[----:B------:R0:W-:Y:S02]  /*7c30*/  STL [R1+0xf6c], R9 ;  /* 0x000f6c0901007387 */ /* 0x0001e40000100800 */
[----:B0-----:R-:W-:-:S02]  /*7c40*/  LEA.HI.X.SX32 R9, R15, R3, 0x1, P2 ;  /* 0x000000030f097211 */ /* 0x001fc400010f0eff */
[----:B------:R-:W3:Y:S01]  /*7c50*/  LDL.LU R15, [R1+0x8] ;  /* 0x00000800010f7983 */ /* 0x000ee20000300800 */
[----:B------:R-:W-:-:S05]  /*7c60*/  IADD3 R10, P3, PT, R29, R2, RZ ;  /* 0x000000021d0a7210 */ /* 0x000fca0007f7e0ff */
[----:B------:R0:W-:Y:S04]  /*7c70*/  STL [R1+0xf70], R10 ;  /* 0x000f700a01007387 */ /* 0x0001e80000100800 */
[----:B------:R-:W4:Y:S04]  /*7c80*/  LDL.LU R11, [R1+0x80] ;  /* 0x00008000010b7983 */ /* 0x000f280000300800 */
[----:B------:R1:W-:Y:S04]  /*7c90*/  STL [R1+0xf64], R9 ;  /* 0x000f640901007387 */ /* 0x0003e80000100800 */
[----:B0-----:R-:W4:Y:S01]  /*7ca0*/  LDL.LU R10, [R1+0x8c] ;  /* 0x00008c00010a7983 */ /* 0x001f220000300800 */
[----:B-1----:R-:W-:-:S02]  /*7cb0*/  LEA.HI.X.SX32 R9, R16, R3, 0x1, P1 ;  /* 0x0000000310097211 */ /* 0x002fc400008f0eff */
[----:B--2---:R-:W-:-:S05]  /*7cc0*/  IADD3 R20, P2, PT, R26, R2, RZ ;  /* 0x000000021a147210 */ /* 0x004fca0007f5e0ff */
[----:B------:R-:W-:Y:S04]  /*7cd0*/  STL [R1+0xf68], R20 ;  /* 0x000f681401007387 */ /* 0x000fe80000100800 */
[----:B------:R0:W-:Y:S04]  /*7ce0*/  STL [R1+0xf5c], R9 ;  /* 0x000f5c0901007387 */ /* 0x0001e80000100800 */
[----:B0-----:R-:W2:Y:S01]  /*7cf0*/  LDL.LU R9, [R1+0x90] ;  /* 0x0000900001097983 */ /* 0x001ea20000300800 */
[----:B------:R-:W-:Y:S02]  /*7d00*/  LEA.HI.X.SX32 R20, R17, R3, 0x1, P0 ;  /* 0x0000000311147211 */ /* 0x000fe400000f0eff */
[----:B------:R-:W-:-:S02]  /*7d10*/  IADD3 R17, P0, PT, R28, R2, RZ ;  /* 0x000000021c117210 */ /* 0x000fc40007f1e0ff */
[----:B---3--:R-:W-:-:S05]  /*7d20*/  IADD3 R16, P1, PT, R15, R2, RZ ;  /* 0x000000020f107210 */ /* 0x008fca0007f3e0ff */
[----:B------:R0:W-:Y:S04]  /*7d30*/  STL [R1+0xf60], R16 ;  /* 0x000f601001007387 */ /* 0x0001e80000100800 */
[----:B------:R1:W-:Y:S04]  /*7d40*/  STL [R1+0xf54], R20 ;  /* 0x000f541401007387 */ /* 0x0003e80000100800 */
[----:B------:R-:W3:Y:S01]  /*7d50*/  LDL.LU R27, [R1+0x94] ;  /* 0x00009400011b7983 */ /* 0x000ee20000300800 */
[-C--:B0-----:R-:W-:Y:S02]  /*7d60*/  LEA.HI.X.SX32 R16, R18, R3.reuse, 0x1, P4 ;  /* 0x0000000312107211 */ /* 0x081fe400020f0eff */
[----:B------:R-:W-:Y:S01]  /*7d70*/  IADD3 R18, P4, PT, R0, R2, RZ ;  /* 0x0000000200127210 */ /* 0x000fe20007f9e0ff */
[----:B------:R0:W-:Y:S04]  /*7d80*/  STL [R1+0xf58], R17 ;  /* 0x000f581101007387 */ /* 0x0001e80000100800 */
[----:B------:R4:W-:Y:S04]  /*7d90*/  STL [R1+0xf4c], R16 ;  /* 0x000f4c1001007387 */ /* 0x0009e80000100800 */
[----:B------:R5:W-:Y:S04]  /*7da0*/  STL [R1+0xf50], R18 ;  /* 0x000f501201007387 */ /* 0x000be80000100800 */
[----:B-1----:R-:W3:Y:S01]  /*7db0*/  LDL.LU R20, [R1+0x88] ;  /* 0x0000880001147983 */ /* 0x002ee20000300800 */
[----:B0-----:R-:W-:-:S02]  /*7dc0*/  LEA.HI.X.SX32 R17, R19, R3, 0x1, P6 ;  /* 0x0000000313117211 */ /* 0x001fc400030f0eff */
[-C--:B----4-:R-:W-:Y:S02]  /*7dd0*/  IADD3 R16, P6, PT, R14, R2.reuse, RZ ;  /* 0x000000020e107210 */ /* 0x090fe40007fde0ff */
[----:B-----5:R-:W-:Y:S01]  /*7de0*/  LEA.HI.X.SX32 R18, R24, R3, 0x1, P5 ;  /* 0x0000000318127211 */ /* 0x020fe200028f0eff */
[----:B------:R0:W-:Y:S04]  /*7df0*/  STL [R1+0xdf8], R17 ;  /* 0x000df81101007387 */ /* 0x0001e80000100800 */
[----:B------:R1:W-:Y:S01]  /*7e00*/  STL [R1+0xe18], R16 ;  /* 0x000e181001007387 */ /* 0x0003e20000100800 */
[----:B0-----:R-:W-:-:S03]  /*7e10*/  IADD3 R17, P5, PT, R13, R2, RZ ;  /* 0x000000020d117210 */ /* 0x001fc60007fbe0ff */
[----:B------:R0:W-:Y:S01]  /*7e20*/  STL [R1+0xdfc], R18 ;  /* 0x000dfc1201007387 */ /* 0x0001e20000100800 */
[----:B-1----:R-:W-:-:S03]  /*7e30*/  LEA.HI.X.SX32 R16, R29, R3, 0x1, P3 ;  /* 0x000000031d107211 */ /* 0x002fc600018f0eff */
[----:B------:R-:W4:Y:S04]  /*7e40*/  LDL.LU R25, [R1+0x84] ;  /* 0x0000840001197983 */ /* 0x000f280000300800 */
[----:B------:R1:W-:Y:S01]  /*7e50*/  STL [R1+0xe20], R17 ;  /* 0x000e201101007387 */ /* 0x0003e20000100800 */
[----:B0-----:R-:W-:-:S03]  /*7e60*/  IADD3 R18, P3, PT, R12, R2, RZ ;  /* 0x000000020c127210 */ /* 0x001fc60007f7e0ff */
[----:B------:R0:W-:Y:S01]  /*7e70*/  STL [R1+0xe00], R16 ;  /* 0x000e001001007387 */ /* 0x0001e20000100800 */
[----:B-1----:R-:W-:-:S03]  /*7e80*/  LEA.HI.X.SX32 R17, R26, R3, 0x1, P2 ;  /* 0x000000031a117211 */ /* 0x002fc600010f0eff */
[----:B------:R-:W-:Y:S01]  /*7e90*/  STL [R1+0xe28], R18 ;  /* 0x000e281201007387 */ /* 0x000fe20000100800 */
[----:B0-----:R-:W-:-:S03]  /*7ea0*/  IADD3 R16, P2, PT, R8, R2, RZ ;  /* 0x0000000208107210 */ /* 0x001fc60007f5e0ff */
[----:B------:R-:W5:Y:S04]  /*7eb0*/  LDL.LU R26, [R1+0x70] ;  /* 0x00007000011a7983 */ /* 0x000f680000300800 */
[----:B------:R0:W-:Y:S04]  /*7ec0*/  STL [R1+0xe04], R17 ;  /* 0x000e041101007387 */ /* 0x0001e80000100800 */
[----:B------:R1:W-:Y:S01]  /*7ed0*/  STL [R1+0xe30], R16 ;  /* 0x000e301001007387 */ /* 0x0003e20000100800 */
[-C--:B0-----:R-:W-:Y:S02]  /*7ee0*/  LEA.HI.X.SX32 R17, R15, R3.reuse, 0x1, P1 ;  /* 0x000000030f117211 */ /* 0x081fe400008f0eff */
[----:B------:R-:W-:-:S02]  /*7ef0*/  LEA.HI.X.SX32 R15, R28, R3, 0x1, P0 ;  /* 0x000000031c0f7211 */ /* 0x000fc400000f0eff */
[-C--:B-1----:R-:W-:Y:S01]  /*7f00*/  IADD3 R16, P1, PT, R7, R2.reuse, RZ ;  /* 0x0000000207107210 */ /* 0x082fe20007f3e0ff */
[----:B------:R0:W-:Y:S04]  /*7f10*/  STL [R1+0xe08], R17 ;  /* 0x000e081101007387 */ /* 0x0001e80000100800 */
[----:B------:R-:W5:Y:S04]  /*7f20*/  LDL.LU R28, [R1+0x68] ;  /* 0x00006800011c7983 */ /* 0x000f680000300800 */
[----:B------:R-:W-:Y:S01]  /*7f30*/  STL [R1+0xe38], R16 ;  /* 0x000e381001007387 */ /* 0x000fe20000100800 */
[----:B0-----:R-:W-:-:S03]  /*7f40*/  IADD3 R17, P0, PT, R6, R2, RZ ;  /* 0x0000000206117210 */ /* 0x001fc60007f1e0ff */
[----:B------:R0:W-:Y:S04]  /*7f50*/  STL [R1+0xe0c], R15 ;  /* 0x000e0c0f01007387 */ /* 0x0001e80000100800 */
[----:B------:R-:W-:Y:S01]  /*7f60*/  STL [R1+0xe40], R17 ;  /* 0x000e401101007387 */ /* 0x000fe20000100800 */
[----:B0-----:R-:W-:-:S03]  /*7f70*/  LEA.HI.X.SX32 R15, R0, R3, 0x1, P4 ;  /* 0x00000003000f7211 */ /* 0x001fc600020f0eff */
[----:B------:R-:W5:Y:S01]  /*7f80*/  LDL.LU R0, [R1+0x64] ;  /* 0x0000640001007983 */ /* 0x000f620000300800 */
[----:B------:R-:W-:-:S03]  /*7f90*/  IADD3 R16, P4, PT, R4, R2, RZ ;  /* 0x0000000204107210 */ /* 0x000fc60007f9e0ff */
[----:B------:R0:W-:Y:S04]  /*7fa0*/  STL [R1+0xe10], R15 ;  /* 0x000e100f01007387 */ /* 0x0001e80000100800 */
[----:B------:R-:W-:Y:S01]  /*7fb0*/  STL [R1+0xe48], R16 ;  /* 0x000e481001007387 */ /* 0x000fe20000100800 */
[----:B0-----:R-:W-:-:S05]  /*7fc0*/  LEA.HI.X.SX32 R15, R14, R3, 0x1, P6 ;  /* 0x000000030e0f7211 */ /* 0x001fca00030f0eff */
[----:B------:R-:W-:Y:S04]  /*7fd0*/  STL [R1+0xe14], R15 ;  /* 0x000e140f01007387 */ /* 0x000fe80000100800 */
[----:B------:R-:W5:Y:S01]  /*7fe0*/  LDL.LU R29, [R1+0x60] ;  /* 0x00006000011d7983 */ /* 0x000f620000300800 */
[----:B------:R-:W-:Y:S02]  /*7ff0*/  IADD3 R14, P6, PT, R11, R2, RZ ;  /* 0x000000020b0e7210 */ /* 0x000fe40007fde0ff */
[----:B------:R-:W-:-:S03]  /*8000*/  LEA.HI.X.SX32 R13, R13, R3, 0x1, P5 ;  /* 0x000000030d0d7211 */ /* 0x000fc600028f0eff */
[----:B------:R0:W-:Y:S01]  /*8010*/  STL [R1+0xe50], R14 ;  /* 0x000e500e01007387 */ /* 0x0001e20000100800 */
[----:B------:R-:W-:-:S03]  /*8020*/  LEA.HI.X.SX32 R12, R12, R3, 0x1, P3 ;  /* 0x000000030c0c7211 */ /* 0x000fc600018f0eff */
[----:B------:R2:W-:Y:S01]  /*8030*/  STL [R1+0xe1c], R13 ;  /* 0x000e1c0d01007387 */ /* 0x0005e20000100800 */
[----:B0-----:R-:W-:-:S05]  /*8040*/  IADD3 R14, P5, PT, R10, R2, RZ ;  /* 0x000000020a0e7210 */ /* 0x001fca0007fbe0ff */
[----:B------:R-:W-:Y:S04]  /*8050*/  STL [R1+0xe58], R14 ;  /* 0x000e580e01007387 */ /* 0x000fe80000100800 */
[----:B------:R-:W5:Y:S01]  /*8060*/  LDL.LU R24, [R1+0x5c] ;  /* 0x00005c0001187983 */ /* 0x000f620000300800 */
[----:B--2---:R-:W-:-:S03]  /*8070*/  IADD3 R13, P3, PT, R9, R2, RZ ;  /* 0x00000002090d7210 */ /* 0x004fc60007f7e0ff */
[----:B------:R0:W-:Y:S04]  /*8080*/  STL [R1+0xe24], R12 ;  /* 0x000e240c01007387 */ /* 0x0001e80000100800 */
[----:B------:R-:W-:Y:S04]  /*8090*/  STL [R1+0xe60], R13 ;  /* 0x000e600d01007387 */ /* 0x000fe80000100800 */
[----:B------:R-:W2:Y:S01]  /*80a0*/  LDL.LU R19, [R1+0x58] ;  /* 0x0000580001137983 */ /* 0x000ea20000300800 */
[----:B0-----:R-:W-:-:S05]  /*80b0*/  LEA.HI.X.SX32 R12, R8, R3, 0x1, P2 ;  /* 0x00000003080c7211 */ /* 0x001fca00010f0eff */
[----:B------:R0:W-:Y:S04]  /*80c0*/  STL [R1+0xe2c], R12 ;  /* 0x000e2c0c01007387 */ /* 0x0001e80000100800 */
[----:B------:R-:W2:Y:S01]  /*80d0*/  LDL.LU R18, [R1+0x54] ;  /* 0x0000540001127983 */ /* 0x000ea20000300800 */
[-C--:B------:R-:W-:Y:S02]  /*80e0*/  LEA.HI.X.SX32 R7, R7, R3.reuse, 0x1, P1 ;  /* 0x0000000307077211 */ /* 0x080fe400008f0eff */
[-C--:B------:R-:W-:Y:S02]  /*80f0*/  LEA.HI.X.SX32 R4, R4, R3.reuse, 0x1, P4 ;  /* 0x0000000304047211 */ /* 0x080fe400020f0eff */
[-C--:B0-----:R-:W-:Y:S02]  /*8100*/  LEA.HI.X.SX32 R12, R11, R3.reuse, 0x1, P6 ;  /* 0x000000030b0c7211 */ /* 0x081fe400030f0eff */
[----:B------:R-:W-:-:S02]  /*8110*/  LEA.HI.X.SX32 R10, R10, R3, 0x1, P5 ;  /* 0x000000030a0a7211 */ /* 0x000fc400028f0eff */
[----:B---3--:R-:W-:-:S05]  /*8120*/  IADD3 R8, P2, PT, R27, R2, RZ ;  /* 0x000000021b087210 */ /* 0x008fca0007f5e0ff */
[----:B------:R0:W-:Y:S04]  /*8130*/  STL [R1+0xe68], R8 ;  /* 0x000e680801007387 */ /* 0x0001e80000100800 */
[----:B------:R-:W3:Y:S04]  /*8140*/  LDL.LU R17, [R1+0x50] ;  /* 0x0000500001117983 */ /* 0x000ee80000300800 */
[----:B------:R-:W-:Y:S04]  /*8150*/  STL [R1+0xe34], R7 ;  /* 0x000e340701007387 */ /* 0x000fe80000100800 */
[----:B------:R-:W3:Y:S01]  /*8160*/  LDL.LU R16, [R1+0x4c] ;  /* 0x00004c0001107983 */ /* 0x000ee20000300800 */
[----:B0-----:R-:W-:-:S05]  /*8170*/  IADD3 R8, P1, PT, R20, R2, RZ ;  /* 0x0000000214087210 */ /* 0x001fca0007f3e0ff */
[----:B------:R0:W-:Y:S04]  /*8180*/  STL [R1+0xe70], R8 ;  /* 0x000e700801007387 */ /* 0x0001e80000100800 */
[----:B0-----:R-:W3:Y:S01]  /*8190*/  LDL.LU R8, [R1+0x48] ;  /* 0x0000480001087983 */ /* 0x001ee20000300800 */
[----:B------:R-:W-:-:S05]  /*81a0*/  LEA.HI.X.SX32 R7, R6, R3, 0x1, P0 ;  /* 0x0000000306077211 */ /* 0x000fca00000f0eff */
[----:B------:R0:W-:Y:S01]  /*81b0*/  STL [R1+0xe3c], R7 ;  /* 0x000e3c0701007387 */ /* 0x0001e20000100800 */
[----:B----4-:R-:W-:-:S03]  /*81c0*/  IADD3 R6, P0, PT, R25, R2, RZ ;  /* 0x0000000219067210 */ /* 0x010fc60007f1e0ff */
[----:B0-----:R-:W4:Y:S04]  /*81d0*/  LDL.LU R7, [R1+0x44] ;  /* 0x0000440001077983 */ /* 0x001f280000300800 */
[----:B------:R0:W-:Y:S01]  /*81e0*/  STL [R1+0xe78], R6 ;  /* 0x000e780601007387 */ /* 0x0001e20000100800 */
[----:B-----5:R-:W-:-:S03]  /*81f0*/  IADD3 R13, P4, PT, R26, R2, RZ ;  /* 0x000000021a0d7210 */ /* 0x020fc60007f9e0ff */
[----:B0-----:R-:W5:Y:S04]  /*8200*/  LDL.LU R6, [R1+0x40] ;  /* 0x0000400001067983 */ /* 0x001f680000300800 */
[----:B------:R0:W-:Y:S04]  /*8210*/  STL [R1+0xe44], R4 ;  /* 0x000e440401007387 */ /* 0x0001e80000100800 */
[----:B0-----:R-:W4:Y:S04]  /*8220*/  LDL.LU R4, [R1+0x3c] ;  /* 0x00003c0001047983 */ /* 0x001f280000300800 */
[----:B------:R0:W-:Y:S01]  /*8230*/  STL [R1+0xe80], R13 ;  /* 0x000e800d01007387 */ /* 0x0001e20000100800 */
[----:B------:R-:W-:-:S03]  /*8240*/  IADD3 R11, P6, PT, R28, R2, RZ ;  /* 0x000000021c0b7210 */ /* 0x000fc60007fde0ff */
[----:B------:R-:W4:Y:S04]  /*8250*/  LDL.LU R15, [R1+0x34] ;  /* 0x00003400010f7983 */ /* 0x000f280000300800 */
[----:B------:R-:W-:Y:S04]  /*8260*/  STL [R1+0xe4c], R12 ;  /* 0x000e4c0c01007387 */ /* 0x000fe80000100800 */
[----:B------:R-:W5:Y:S04]  /*8270*/  LDL.LU R14, [R1+0x30] ;  /* 0x00003000010e7983 */ /* 0x000f680000300800 */
[----:B------:R1:W-:Y:S04]  /*8280*/  STL [R1+0xe88], R11 ;  /* 0x000e880b01007387 */ /* 0x0003e80000100800 */
[----:B0-----:R-:W5:Y:S04]  /*8290*/  LDL.LU R13, [R1+0x28] ;  /* 0x00002800010d7983 */ /* 0x001f680000300800 */
[----:B------:R0:W-:Y:S01]  /*82a0*/  STL [R1+0xe54], R10 ;  /* 0x000e540a01007387 */ /* 0x0001e20000100800 */
[----:B-1----:R-:W-:-:S03]  /*82b0*/  IADD3 R11, P5, PT, R0, R2, RZ ;  /* 0x00000002000b7210 */ /* 0x002fc60007fbe0ff */
[----:B------:R-:W5:Y:S01]  /*82c0*/  LDL.LU R12, [R1+0x24] ;  /* 0x00002400010c7983 */ /* 0x000f620000300800 */
[----:B0-----:R-:W-:-:S03]  /*82d0*/  LEA.HI.X.SX32 R10, R9, R3, 0x1, P3 ;  /* 0x00000003090a7211 */ /* 0x001fc600018f0eff */
[----:B------:R0:W-:Y:S01]  /*82e0*/  STL [R1+0xe90], R11 ;  /* 0x000e900b01007387 */ /* 0x0001e20000100800 */
[----:B------:R-:W-:-:S03]  /*82f0*/  IADD3 R9, P3, PT, R29, R2, RZ ;  /* 0x000000021d097210 */ /* 0x000fc60007f7e0ff */
[----:B0-----:R-:W5:Y:S04]  /*8300*/  LDL.LU R11, [R1+0x1c] ;  /* 0x00001c00010b7983 */ /* 0x001f680000300800 */
[----:B------:R0:W-:Y:S04]  /*8310*/  STL [R1+0xe5c], R10 ;  /* 0x000e5c0a01007387 */ /* 0x0001e80000100800 */
[----:B0-----:R-:W5:Y:S04]  /*8320*/  LDL.LU R10, [R1+0x14] ;  /* 0x00001400010a7983 */ /* 0x001f680000300800 */
[----:B------:R0:W-:Y:S04]  /*8330*/  STL [R1+0xe98], R9 ;  /* 0x000e980901007387 */ /* 0x0001e80000100800 */
[----:B0-----:R-:W5:Y:S01]  /*8340*/  LDL.LU R9, [R1+0xc] ;  /* 0x00000c0001097983 */ /* 0x001f620000300800 */
[----:B------:R-:W-:-:S02]  /*8350*/  LEA.HI.X.SX32 R27, R27, R3, 0x1, P2 ;  /* 0x000000031b1b7211 */ /* 0x000fc400010f0eff */
[----:B------:R-:W-:-:S03]  /*8360*/  LEA.HI.X.SX32 R20, R20, R3, 0x1, P1 ;  /* 0x0000000314147211 */ /* 0x000fc600008f0eff */
[----:B------:R0:W-:Y:S02]  /*8370*/  STL [R1+0xe64], R27 ;  /* 0x000e641b01007387 */ /* 0x0001e40000100800 */
[----:B0-----:R-:W-:-:S05]  /*8380*/  IADD3 R27, P2, PT, R24, R2, RZ ;  /* 0x00000002181b7210 */ /* 0x001fca0007f5e0ff */
[----:B------:R0:W-:Y:S01]  /*8390*/  STL [R1+0xea0], R27 ;  /* 0x000ea01b01007387 */ /* 0x0001e20000100800 */
[----:B------:R-:W-:-:S03]  /*83a0*/  LEA.HI.X.SX32 R25, R25, R3, 0x1, P0 ;  /* 0x0000000319197211 */ /* 0x000fc600000f0eff */
[----:B0-----:R-:W5:Y:S04]  /*83b0*/  LDL.LU R27, [R1+0x14fc] ;  /* 0x0014fc00011b7983 */ /* 0x001f680000300800 */
[----:B------:R2:W-:Y:S02]  /*83c0*/  STL [R1+0xe6c], R20 ;  /* 0x000e6c1401007387 */ /* 0x0005e40000100800 */
[----:B--2---:R-:W-:-:S05]  /*83d0*/  IADD3 R20, P1, PT, R19, R2, RZ ;  /* 0x0000000213147210 */ /* 0x004fca0007f3e0ff */
[----:B------:R0:W-:Y:S01]  /*83e0*/  STL [R1+0xea8], R20 ;  /* 0x000ea81401007387 */ /* 0x0001e20000100800 */
[----:B------:R-:W-:-:S03]  /*83f0*/  LEA.HI.X.SX32 R26, R26, R3, 0x1, P4 ;  /* 0x000000031a1a7211 */ /* 0x000fc600020f0eff */
[----:B0-----:R-:W2:Y:S04]  /*8400*/  LDL.LU R20, [R1+0x14f8] ;  /* 0x0014f80001147983 */ /* 0x001ea80000300800 */
[----:B------:R0:W-:Y:S02]  /*8410*/  STL [R1+0xe74], R25 ;  /* 0x000e741901007387 */ /* 0x0001e40000100800 */
[----:B0-----:R-:W-:-:S05]  /*8420*/  IADD3 R25, P0, PT, R18, R2, RZ ;  /* 0x0000000212197210 */ /* 0x001fca0007f1e0ff */
[----:B------:R0:W-:Y:S01]  /*8430*/  STL [R1+0xeb0], R25 ;  /* 0x000eb01901007387 */ /* 0x0001e20000100800 */
[----:B------:R-:W-:-:S03]  /*8440*/  LEA.HI.X.SX32 R28, R28, R3, 0x1, P6 ;  /* 0x000000031c1c7211 */ /* 0x000fc600030f0eff */
[----:B0-----:R-:W2:Y:S04]  /*8450*/  LDL.LU R25, [R1+0x14f4] ;  /* 0x0014f40001197983 */ /* 0x001ea80000300800 */
[----:B------:R3:W-:Y:S01]  /*8460*/  STL [R1+0xe7c], R26 ;  /* 0x000e7c1a01007387 */ /* 0x0007e20000100800 */
[-C--:B------:R-:W-:Y:S02]  /*8470*/  LEA.HI.X.SX32 R0, R0, R3.reuse, 0x1, P5 ;  /* 0x0000000300007211 */ /* 0x080fe400028f0eff */
[----:B------:R-:W-:Y:S02]  /*8480*/  LEA.HI.X.SX32 R29, R29, R3, 0x1, P3 ;  /* 0x000000031d1d7211 */ /* 0x000fe400018f0eff */
[----:B---3--:R-:W-:-:S05]  /*8490*/  IADD3 R26, P4, PT, R17, R2, RZ ;  /* 0x00000002111a7210 */ /* 0x008fca0007f9e0ff */
[----:B------:R0:W-:Y:S04]  /*84a0*/  STL [R1+0xeb8], R26 ;  /* 0x000eb81a01007387 */ /* 0x0001e80000100800 */
[----:B0-----:R-:W3:Y:S04]  /*84b0*/  LDL.LU R26, [R1+0x14f0] ;  /* 0x0014f000011a7983 */ /* 0x001ee80000300800 */
[----:B------:R0:W-:Y:S02]  /*84c0*/  STL [R1+0xe84], R28 ;  /* 0x000e841c01007387 */ /* 0x0001e40000100800 */
[----:B0-----:R-:W-:-:S05]  /*84d0*/  IADD3 R28, P6, PT, R16, R2, RZ ;  /* 0x00000002101c7210 */ /* 0x001fca0007fde0ff */
[----:B------:R0:W-:Y:S04]  /*84e0*/  STL [R1+0xec0], R28 ;  /* 0x000ec01c01007387 */ /* 0x0001e80000100800 */
[----:B0-----:R-:W2:Y:S04]  /*84f0*/  LDL.LU R28, [R1+0x14ec] ;  /* 0x0014ec00011c7983 */ /* 0x001ea80000300800 */
[----:B------:R0:W-:Y:S02]  /*8500*/  STL [R1+0xe8c], R0 ;  /* 0x000e8c0001007387 */ /* 0x0001e40000100800 */
[----:B0-----:R-:W-:-:S05]  /*8510*/  IADD3 R0, P5, PT, R8, R2, RZ ;  /* 0x0000000208007210 */ /* 0x001fca0007fbe0ff */
[----:B------:R0:W-:Y:S04]  /*8520*/  STL [R1+0xec8], R0 ;  /* 0x000ec80001007387 */ /* 0x0001e80000100800 */
[----:B0-----:R-:W3:Y:S04]  /*8530*/  LDL.LU R0, [R1+0x14e8] ;  /* 0x0014e80001007983 */ /* 0x001ee80000300800 */
[----:B------:R4:W-:Y:S02]  /*8540*/  STL [R1+0xe94], R29 ;  /* 0x000e941d01007387 */ /* 0x0009e40000100800 */
[----:B----4-:R-:W-:-:S05]  /*8550*/  IADD3 R29, P3, PT, R7, R2, RZ ;  /* 0x00000002071d7210 */ /* 0x010fca0007f7e0ff */
[----:B------:R0:W-:Y:S02]  /*8560*/  STL [R1+0xed0], R29 ;  /* 0x000ed01d01007387 */ /* 0x0001e40000100800 */
[----:B0-----:R-:W-:Y:S02]  /*8570*/  LEA.HI.X.SX32 R29, R24, R3, 0x1, P2 ;  /* 0x00000003181d7211 */ /* 0x001fe400010f0eff */
[----:B-----5:R-:W-:-:S03]  /*8580*/  IADD3 R24, P2, PT, R6, R2, RZ ;  /* 0x0000000206187210 */ /* 0x020fc60007f5e0ff */
[----:B------:R0:W-:Y:S04]  /*8590*/  STL [R1+0xe9c], R29 ;  /* 0x000e9c1d01007387 */ /* 0x0001e80000100800 */
[----:B------:R1:W-:Y:S01]  /*85a0*/  STL [R1+0xed8], R24 ;  /* 0x000ed81801007387 */ /* 0x0003e20000100800 */
[-C--:B------:R-:W-:Y:S02]  /*85b0*/  LEA.HI.X.SX32 R17, R17, R3.reuse, 0x1, P4 ;  /* 0x0000000311117211 */ /* 0x080fe400020f0eff */
[-C--:B0-----:R-:W-:Y:S02]  /*85c0*/  LEA.HI.X.SX32 R29, R19, R3.reuse, 0x1, P1 ;  /* 0x00000003131d7211 */ /* 0x081fe400008f0eff */
[----:B------:R-:W-:Y:S02]  /*85d0*/  LEA.HI.X.SX32 R19, R18, R3, 0x1, P0 ;  /* 0x0000000312137211 */ /* 0x000fe400000f0eff */
[----:B-1----:R-:W-:-:S02]  /*85e0*/  IADD3 R24, P1, PT, R4, R2, RZ ;  /* 0x0000000204187210 */ /* 0x002fc40007f3e0ff */
[-C--:B------:R-:W-:Y:S01]  /*85f0*/  IADD3 R18, P0, PT, R15, R2.reuse, RZ ;  /* 0x000000020f127210 */ /* 0x080fe20007f1e0ff */
[----:B------:R-:W-:Y:S04]  /*8600*/  STL [R1+0xea4], R29 ;  /* 0x000ea41d01007387 */ /* 0x000fe80000100800 */
[----:B------:R-:W-:Y:S04]  /*8610*/  STL [R1+0xee0], R24 ;  /* 0x000ee01801007387 */ /* 0x000fe80000100800 */
[----:B------:R0:W-:Y:S04]  /*8620*/  STL [R1+0xeac], R19 ;  /* 0x000eac1301007387 */ /* 0x0001e80000100800 */
[----:B------:R1:W-:Y:S04]  /*8630*/  STL [R1+0xee8], R18 ;  /* 0x000ee81201007387 */ /* 0x0003e80000100800 */
[----:B------:R4:W-:Y:S01]  /*8640*/  STL [R1+0xeb4], R17 ;  /* 0x000eb41101007387 */ /* 0x0009e20000100800 */
[----:B0-----:R-:W-:-:S02]  /*8650*/  IADD3 R19, P4, PT, R14, R2, RZ ;  /* 0x000000020e137210 */ /* 0x001fc40007f9e0ff */
[-C--:B-1----:R-:W-:Y:S02]  /*8660*/  LEA.HI.X.SX32 R18, R16, R3.reuse, 0x1, P6 ;  /* 0x0000000310127211 */ /* 0x082fe400030f0eff */
[-C--:B------:R-:W-:Y:S02]  /*8670*/  LEA.HI.X.SX32 R16, R8, R3.reuse, 0x1, P5 ;  /* 0x0000000308107211 */ /* 0x080fe400028f0eff */
[-C--:B----4-:R-:W-:Y:S01]  /*8680*/  IADD3 R17, P6, PT, R13, R2.reuse, RZ ;  /* 0x000000020d117210 */ /* 0x090fe20007fde0ff */
[----:B------:R-:W-:Y:S01]  /*8690*/  STL [R1+0xef0], R19 ;  /* 0x000ef01301007387 */ /* 0x000fe20000100800 */
[-C--:B------:R-:W-:Y:S02]  /*86a0*/  IADD3 R8, P5, PT, R12, R2.reuse, RZ ;  /* 0x000000020c087210 */ /* 0x080fe40007fbe0ff */
[----:B------:R-:W-:Y:S01]  /*86b0*/  LEA.HI.X.SX32 R7, R7, R3, 0x1, P3 ;  /* 0x0000000307077211 */ /* 0x000fe200018f0eff */
[----:B------:R-:W-:Y:S04]  /*86c0*/  STL [R1+0xebc], R18 ;  /* 0x000ebc1201007387 */ /* 0x000fe80000100800 */
[----:B------:R-:W-:Y:S04]  /*86d0*/  STL [R1+0xef8], R17 ;  /* 0x000ef81101007387 */ /* 0x000fe80000100800 */
[----:B------:R0:W-:Y:S04]  /*86e0*/  STL [R1+0xec4], R16 ;  /* 0x000ec41001007387 */ /* 0x0001e80000100800 */
[----:B------:R1:W-:Y:S04]  /*86f0*/  STL [R1+0xf00], R8 ;  /* 0x000f000801007387 */ /* 0x0003e80000100800 */
[----:B------:R4:W-:Y:S01]  /*8700*/  STL [R1+0xecc], R7 ;  /* 0x000ecc0701007387 */ /* 0x0009e20000100800 */
[----:B0-----:R-:W-:-:S02]  /*8710*/  IADD3 R16, P3, PT, R11, R2, RZ ;  /* 0x000000020b107210 */ /* 0x001fc40007f7e0ff */
[----:B-1----:R-:W-:-:S03]  /*8720*/  LEA.HI.X.SX32 R8, R6, R3, 0x1, P2 ;  /* 0x0000000306087211 */ /* 0x002fc600010f0eff */
[----:B------:R-:W-:Y:S01]  /*8730*/  STL [R1+0xf08], R16 ;  /* 0x000f081001007387 */ /* 0x000fe20000100800 */
[----:B------:R-:W-:Y:S02]  /*8740*/  LEA.HI.X.SX32 R6, R4, R3, 0x1, P1 ;  /* 0x0000000304067211 */ /* 0x000fe400008f0eff */
[-C--:B----4-:R-:W-:Y:S01]  /*8750*/  IADD3 R7, P2, PT, R10, R2.reuse, RZ ;  /* 0x000000020a077210 */ /* 0x090fe20007f5e0ff */
[----:B------:R0:W-:Y:S01]  /*8760*/  STL [R1+0xed4], R8 ;  /* 0x000ed40801007387 */ /* 0x0001e20000100800 */
[----:B------:R-:W-:-:S03]  /*8770*/  IADD3 R4, P1, PT, R9, R2, RZ ;  /* 0x0000000209047210 */ /* 0x000fc60007f3e0ff */
[----:B------:R1:W-:Y:S04]  /*8780*/  STL [R1+0xf10], R7 ;  /* 0x000f100701007387 */ /* 0x0003e80000100800 */
[----:B0-----:R-:W4:Y:S04]  /*8790*/  LDL.LU R8, [R1+0xd8] ;  /* 0x0000d80001087983 */ /* 0x001f280000300800 */
[----:B------:R-:W-:Y:S04]  /*87a0*/  STL [R1+0xedc], R6 ;  /* 0x000edc0601007387 */ /* 0x000fe80000100800 */
[----:B-1----:R-:W5:Y:S04]  /*87b0*/  LDL.LU R7, [R1+0xdc] ;  /* 0x0000dc0001077983 */ /* 0x002f680000300800 */
[----:B------:R0:W-:Y:S04]  /*87c0*/  STL [R1+0xf18], R4 ;  /* 0x000f180401007387 */ /* 0x0001e80000100800 */
[----:B0-----:R-:W4:Y:S04]  /*87d0*/  LDL.LU R4, [R1+0xe0] ;  /* 0x0000e00001047983 */ /* 0x001f280000300800 */
[----:B------:R-:W4:Y:S01]  /*87e0*/  LDL.LU R6, [R1+0xe4] ;  /* 0x0000e40001067983 */ /* 0x000f220000300800 */
[----:B------:R-:W-:-:S02]  /*87f0*/  LEA.HI.X.SX32 R17, R15, R3, 0x1, P0 ;  /* 0x000000030f117211 */ /* 0x000fc400000f0eff */
[----:B------:R-:W-:-:S03]  /*8800*/  LEA.HI.X.SX32 R16, R14, R3, 0x1, P4 ;  /* 0x000000030e107211 */ /* 0x000fc600020f0eff */
[----:B------:R-:W-:Y:S01]  /*8810*/  STL [R1+0xee4], R17 ;  /* 0x000ee41101007387 */ /* 0x000fe20000100800 */
[----:B------:R-:W-:Y:S02]  /*8820*/  IMAD R21, R21, UR8, RZ ;  /* 0x0000000815157c24 */ /* 0x000fe4000f8e02ff */
[----:B------:R-:W-:Y:S02]  /*8830*/  IMAD R22, R22, UR8, RZ ;  /* 0x0000000816167c24 */ /* 0x000fe4000f8e02ff */
[----:B------:R-:W-:Y:S02]  /*8840*/  IMAD R23, R23, UR8, RZ ;  /* 0x0000000817177c24 */ /* 0x000fe4000f8e02ff */
[----:B------:R-:W-:Y:S01]  /*8850*/  IMAD R5, R5, UR8, RZ ;  /* 0x0000000805057c24 */ /* 0x000fe2000f8e02ff */
[-C--:B--2---:R-:W-:Y:S02]  /*8860*/  IADD3 R14, P4, PT, R28, R2.reuse, RZ ;  /* 0x000000021c0e7210 */ /* 0x084fe40007f9e0ff */
[----:B---3--:R-:W-:-:S05]  /*8870*/  IADD3 R15, P0, PT, R0, R2, RZ ;  /* 0x00000002000f7210 */ /* 0x008fca0007f1e0ff */
[----:B------:R0:W-:Y:S04]  /*8880*/  STL [R1+0xf20], R15 ;  /* 0x000f200f01007387 */ /* 0x0001e80000100800 */
[----:B------:R-:W-:Y:S01]  /*8890*/  STL [R1+0xeec], R16 ;  /* 0x000eec1001007387 */ /* 0x000fe20000100800 */
[-C--:B0-----:R-:W-:Y:S02]  /*88a0*/  LEA.HI.X.SX32 R15, R13, R3.reuse, 0x1, P6 ;  /* 0x000000030d0f7211 */ /* 0x081fe400030f0eff */
[----:B------:R-:W-:Y:S01]  /*88b0*/  IADD3 R13, P6, PT, R26, R2, RZ ;  /* 0x000000021a0d7210 */ /* 0x000fe20007fde0ff */
[----:B------:R0:W-:Y:S04]  /*88c0*/  STL [R1+0xf28], R14 ;  /* 0x000f280e01007387 */ /* 0x0001e80000100800 */
[----:B------:R-:W-:Y:S04]  /*88d0*/  STL [R1+0xef4], R15 ;  /* 0x000ef40f01007387 */ /* 0x000fe80000100800 */
[----:B------:R1:W-:Y:S01]  /*88e0*/  STL [R1+0xf30], R13 ;  /* 0x000f300d01007387 */ /* 0x0003e20000100800 */
[----:B0-----:R-:W-:-:S02]  /*88f0*/  LEA.HI.X.SX32 R14, R12, R3, 0x1, P5 ;  /* 0x000000030c0e7211 */ /* 0x001fc400028f0eff */
[----:B------:R-:W-:-:S03]  /*8900*/  IADD3 R12, P5, PT, R25, R2, RZ ;  /* 0x00000002190c7210 */ /* 0x000fc60007fbe0ff */
[----:B------:R-:W-:Y:S01]  /*8910*/  STL [R1+0xefc], R14 ;  /* 0x000efc0e01007387 */ /* 0x000fe20000100800 */
[-C--:B-1----:R-:W-:Y:S02]  /*8920*/  LEA.HI.X.SX32 R13, R11, R3.reuse, 0x1, P3 ;  /* 0x000000030b0d7211 */ /* 0x082fe400018f0eff */
        /* <DEDUP_REMOVED lines=10> */
[----:B------:R1:W-:Y:S01]  /*89d0*/  STL [R1+0xf14], R11 ;  /* 0x000f140b01007387 */ /* 0x0003e20000100800 */
[----:B0-----:R-:W-:-:S03]  /*89e0*/  LEA.HI.X.SX32 R10, R0, R3, 0x1, P0 ;  /* 0x00000003000a7211 */ /* 0x001fc600000f0eff */
[----:B------:R-:W2:Y:S01]  /*89f0*/  LDL.LU R0, [R1+0x14e4] ;  /* 0x0014e40001007983 */ /* 0x000ea20000300800 */
[----:B-1----:R-:W-:-:S03]  /*8a00*/  IADD3 R11, P0, PT, R22, R2, RZ ;  /* 0x00000002160b7210 */ /* 0x002fc60007f1e0ff */
[----:B------:R0:W-:Y:S04]  /*8a10*/  STL [R1+0xf40], R9 ;  /* 0x000f400901007387 */ /* 0x0001e80000100800 */
[----:B------:R1:W-:Y:S01]  /*8a20*/  STL [R1+0xf1c], R10 ;  /* 0x000f1c0a01007387 */ /* 0x0003e20000100800 */
[----:B0-----:R-:W-:-:S03]  /*8a30*/  LEA.HI.X.SX32 R9, R28, R3, 0x1, P4 ;  /* 0x000000031c097211 */ /* 0x001fc600020f0eff */
[----:B------:R0:W-:Y:S01]  /*8a40*/  STL [R1+0xf44], R11 ;  /* 0x000f440b01007387 */ /* 0x0001e20000100800 */
[----:B-1----:R-:W-:-:S03]  /*8a50*/  IADD3 R10, P4, PT, R23, R2, RZ ;  /* 0x00000002170a7210 */ /* 0x002fc60007f9e0ff */
[----:B------:R1:W-:Y:S01]  /*8a60*/  STL [R1+0xf24], R9 ;  /* 0x000f240901007387 */ /* 0x0003e20000100800 */
[----:B0-----:R-:W-:-:S03]  /*8a70*/  LEA.HI.X.SX32 R11, R26, R3, 0x1, P6 ;  /* 0x000000031a0b7211 */ /* 0x001fc600030f0eff */
[----:B------:R0:W-:Y:S01]  /*8a80*/  STL [R1+0xf48], R10 ;  /* 0x000f480a01007387 */ /* 0x0001e20000100800 */
[----:B-1----:R-:W-:-:S03]  /*8a90*/  IADD3 R9, P6, PT, R5, R2, RZ ;  /* 0x0000000205097210 */ /* 0x002fc60007fde0ff */
[----:B------:R-:W-:Y:S01]  /*8aa0*/  STL [R1+0xf2c], R11 ;  /* 0x000f2c0b01007387 */ /* 0x000fe20000100800 */
[----:B------:R-:W-:-:S03]  /*8ab0*/  LEA.HI.X.SX32 R2, R20, R3, 0x1, P3 ;  /* 0x0000000314027211 */ /* 0x000fc600018f0eff */
[----:B------:R1:W-:Y:S01]  /*8ac0*/  STL [R1+0xdf4], R9 ;  /* 0x000df40901007387 */ /* 0x0003e20000100800 */
[----:B0-----:R-:W-:-:S05]  /*8ad0*/  LEA.HI.X.SX32 R10, R25, R3, 0x1, P5 ;  /* 0x00000003190a7211 */ /* 0x001fca00028f0eff */
[----:B------:R0:W-:Y:S01]  /*8ae0*/  STL [R1+0xddc], R10 ;  /* 0x000ddc0a01007387 */ /* 0x0001e20000100800 */
[----:B-1----:R-:W-:-:S03]  /*8af0*/  LEA.HI.X.SX32 R9, R27, R3, 0x1, P2 ;  /* 0x000000031b097211 */ /* 0x002fc600010f0eff */
[----:B------:R1:W-:Y:S01]  /*8b00*/  STL [R1+0xde0], R2 ;  /* 0x000de00201007387 */ /* 0x0003e20000100800 */
[----:B------:R-:W-:-:S03]  /*8b10*/  LEA.HI.X.SX32 R5, R5, R3, 0x1, P6 ;  /* 0x0000000305057211 */ /* 0x000fc600030f0eff */
[----:B------:R3:W-:Y:S01]  /*8b20*/  STL [R1+0xde4], R9 ;  /* 0x000de40901007387 */ /* 0x0007e20000100800 */
[-C--:B0-----:R-:W-:Y:S02]  /*8b30*/  LEA.HI.X.SX32 R10, R21, R3.reuse, 0x1, P1 ;  /* 0x00000003150a7211 */ /* 0x081fe400008f0eff */
[----:B-1----:R-:W-:-:S03]  /*8b40*/  LEA.HI.X.SX32 R2, R22, R3, 0x1, P0 ;  /* 0x0000000316027211 */ /* 0x002fc600000f0eff */
[----:B------:R-:W-:Y:S01]  /*8b50*/  STL [R1+0xde8], R10 ;  /* 0x000de80a01007387 */ /* 0x000fe20000100800 */
[----:B---3--:R-:W-:-:S03]  /*8b60*/  LEA.HI.X.SX32 R9, R23, R3, 0x1, P4 ;  /* 0x0000000317097211 */ /* 0x008fc600020f0eff */
[----:B------:R4:W-:Y:S01]  /*8b70*/  STL [R1+0xdec], R2 ;  /* 0x000dec0201007387 */ /* 0x0009e20000100800 */
[----:B-----5:R-:W-:-:S03]  /*8b80*/  IMAD R3, R7, UR9, RZ ;  /* 0x0000000907037c24 */ /* 0x020fc6000f8e02ff */
[----:B------:R-:W-:Y:S04]  /*8b90*/  STL [R1+0xdf0], R9 ;  /* 0x000df00901007387 */ /* 0x000fe80000100800 */
[----:B------:R0:W-:Y:S01]  /*8ba0*/  STL [R1+0x9f8], R5 ;  /* 0x0009f80501007387 */ /* 0x0001e20000100800 */
[----:B----4-:R-:W-:Y:S02]  /*8bb0*/  IMAD R2, R8, UR9, RZ ;  /* 0x0000000908027c24 */ /* 0x010fe4000f8e02ff */
[----:B------:R-:W-:Y:S01]  /*8bc0*/  IMAD R4, R4, UR9, RZ ;  /* 0x0000000904047c24 */ /* 0x000fe2000f8e02ff */
[----:B------:R-:W-:Y:S02]  /*8bd0*/  IADD3 R12, P1, PT, R3, UR10, RZ ;  /* 0x0000000a030c7c10 */ /* 0x000fe4000ff3e0ff */
[----:B------:R-:W-:Y:S01]  /*8be0*/  IADD3 R13, P0, PT, R2, UR10, RZ ;  /* 0x0000000a020d7c10 */ /* 0x000fe2000ff1e0ff */
[----:B0-----:R-:W-:Y:S01]  /*8bf0*/  IMAD R5, R6, UR9, RZ ;  /* 0x0000000906057c24 */ /* 0x001fe2000f8e02ff */
[----:B------:R-:W-:-:S03]  /*8c00*/  IADD3 R11, P2, PT, R4, UR10, RZ ;  /* 0x0000000a040b7c10 */ /* 0x000fc6000ff5e0ff */
[----:B------:R-:W-:Y:S01]  /*8c10*/  STL [R1+0x9d4], R13 ;  /* 0x0009d40d01007387 */ /* 0x000fe20000100800 */
[----:B------:R-:W-:Y:S02]  /*8c20*/  LEA.HI.X.SX32 R9, R2, UR11, 0x1, P0 ;  /* 0x0000000b02097c11 */ /* 0x000fe400080f0eff */
[----:B------:R-:W-:Y:S01]  /*8c30*/  IADD3 R10, P3, PT, R5, UR10, RZ ;  /* 0x0000000a050a7c10 */ /* 0x000fe2000ff7e0ff */
[----:B------:R-:W-:Y:S01]  /*8c40*/  STL [R1+0x9dc], R12 ;  /* 0x0009dc0c01007387 */ /* 0x000fe20000100800 */
[----:B------:R-:W-:Y:S02]  /*8c50*/  LEA.HI.X.SX32 R8, R3, UR11, 0x1, P1 ;  /* 0x0000000b03087c11 */ /* 0x000fe400088f0eff */
[----:B------:R-:W-:Y:S01]  /*8c60*/  LEA.HI.X.SX32 R7, R4, UR11, 0x1, P2 ;  /* 0x0000000b04077c11 */ /* 0x000fe200090f0eff */
[----:B------:R-:W-:Y:S01]  /*8c70*/  STL [R1+0x9e4], R11 ;  /* 0x0009e40b01007387 */ /* 0x000fe20000100800 */
[----:B------:R-:W-:-:S03]  /*8c80*/  LEA.HI.X.SX32 R6, R5, UR11, 0x1, P3 ;  /* 0x0000000b05067c11 */ /* 0x000fc600098f0eff */
[----:B------:R-:W-:Y:S04]  /*8c90*/  STL [R1+0x9ec], R10 ;  /* 0x0009ec0a01007387 */ /* 0x000fe80000100800 */
[----:B------:R-:W-:Y:S04]  /*8ca0*/  STL [R1+0x9d0], R9 ;  /* 0x0009d00901007387 */ /* 0x000fe80000100800 */
[----:B------:R-:W-:Y:S04]  /*8cb0*/  STL [R1+0x9d8], R8 ;  /* 0x0009d80801007387 */ /* 0x000fe80000100800 */
[----:B------:R-:W-:Y:S04]  /*8cc0*/  STL [R1+0x9e0], R7 ;  /* 0x0009e00701007387 */ /* 0x000fe80000100800 */
[----:B------:R-:W-:Y:S04]  /*8cd0*/  STL [R1+0x9e8], R6 ;  /* 0x0009e80601007387 */ /* 0x000fe80000100800 */
[----:B------:R-:W-:Y:S04]  /*8ce0*/  STL [R1+0x9f4], RZ ;  /* 0x0009f4ff01007387 */ /* 0x000fe80000100800 */
        /* <DEDUP_REMOVED lines=503> */
[----:B------:R-:W-:Y:S01]  /*ac60*/  STL [R1+0xdc], RZ ;  /* 0x0000dcff01007387 */ /* 0x000fe20000100800 */
[----:B--2---:R-:W-:-:S03]  /*ac70*/  LOP3.LUT R3, R0, 0x20, RZ, 0x3c, !PT ;  /* 0x0000002000037812 */ /* 0x004fc600078e3cff */
[----:B------:R-:W-:Y:S01]  /*ac80*/  STL [R1+0xa0], RZ ;  /* 0x0000a0ff01007387 */ /* 0x000fe20000100800 */
[----:B------:R-:W-:-:S03]  /*ac90*/  LOP3.LUT R2, R0, 0x30, RZ, 0x3c, !PT ;  /* 0x0000003000027812 */ /* 0x000fc600078e3cff */
[----:B------:R-:W-:Y:S04]  /*aca0*/  STL [R1+0xa4], RZ ;  /* 0x0000a4ff01007387 */ /* 0x000fe80000100800 */
[----:B------:R-:W-:Y:S04]  /*acb0*/  STL [R1+0xa8], RZ ;  /* 0x0000a8ff01007387 */ /* 0x000fe80000100800 */
[----:B------:R-:W-:Y:S01]  /*acc0*/  STL [R1+0xac], RZ ;  /* 0x0000acff01007387 */ /* 0x000fe20000100800 */
[----:B------:R-:W-:-:S03]  /*acd0*/  LOP3.LUT R4, R0, 0x10, RZ, 0x3c, !PT ;  /* 0x0000001000047812 */ /* 0x000fc600078e3cff */
[----:B------:R-:W-:Y:S01]  /*ace0*/  STL [R1+0x70], RZ ;  /* 0x000070ff01007387 */ /* 0x000fe20000100800 */
[----:B------:R-:W-:-:S03]  /*acf0*/  LOP3.LUT R4, R0, 0x40, RZ, 0x3c, !PT ;  /* 0x0000004000047812 */ /* 0x000fc600078e3cff */
[----:B------:R-:W-:Y:S01]  /*ad00*/  STL [R1+0x74], RZ ;  /* 0x000074ff01007387 */ /* 0x000fe20000100800 */
[----:B------:R-:W-:-:S03]  /*ad10*/  UIMAD UR8, UR7, 0x1f, URZ ;  /* 0x0000001f070878a4 */ /* 0x000fc6000f8e02ff */
[----:B------:R-:W-:Y:S04]  /*ad20*/  STL [R1+0x78], RZ ;  /* 0x000078ff01007387 */ /* 0x000fe80000100800 */
[----:B------:R-:W-:Y:S04]  /*ad30*/  STL [R1+0x7c], RZ ;  /* 0x00007cff01007387 */ /* 0x000fe80000100800 */
[----:B------:R0:W-:Y:S04]  /*ad40*/  STL [R1+0x8b4], R3 ;  /* 0x0008b40301007387 */ /* 0x0001e80000100800 */
[----:B------:R1:W-:Y:S01]  /*ad50*/  STL [R1+0x8b0], R2 ;  /* 0x0008b00201007387 */ /* 0x0003e20000100800 */
[----:B0-----:R-:W-:-:S03]  /*ad60*/  LOP3.LUT R3, R0, 0x50, RZ, 0x3c, !PT ;  /* 0x0000005000037812 */ /* 0x001fc600078e3cff */
[----:B------:R0:W-:Y:S01]  /*ad70*/  STL [R1+0x8ac], R4 ;  /* 0x0008ac0401007387 */ /* 0x0001e20000100800 */
[----:B-1----:R-:W-:-:S03]  /*ad80*/  LOP3.LUT R2, R0, 0x60, RZ, 0x3c, !PT ;  /* 0x0000006000027812 */ /* 0x002fc600078e3cff */
[----:B------:R1:W-:Y:S01]  /*ad90*/  STL [R1+0x8a8], R3 ;  /* 0x0008a80301007387 */ /* 0x0003e20000100800 */
[----:B------:R-:W-:-:S03]  /*ada0*/  UIMAD UR9, UR7, 0x1e, URZ ;  /* 0x0000001e070978a4 */ /* 0x000fc6000f8e02ff */
[----:B------:R2:W-:Y:S01]  /*adb0*/  STL [R1+0x8a4], R2 ;  /* 0x0008a40201007387 */ /* 0x0005e20000100800 */
[----:B0-----:R-:W-:Y:S01]  /*adc0*/  LOP3.LUT R4, R0, 0x70, RZ, 0x3c, !PT ;  /* 0x0000007000047812 */ /* 0x001fe200078e3cff */
[----:B------:R-:W-:Y:S01]  /*add0*/  USHF.R.S32.HI UR6, URZ, 0x1f, UR4 ;  /* 0x0000001fff067899 */ /* 0x000fe20008011404 */
[----:B-1----:R-:W-:-:S03]  /*ade0*/  IADD3 R3, P0, PT, R13, UR8, RZ ;  /* 0x000000080d037c10 */ /* 0x002fc6000ff1e0ff */
[----:B------:R0:W-:Y:S01]  /*adf0*/  STL [R1+0x8a0], R4 ;  /* 0x0008a00401007387 */ /* 0x0001e20000100800 */
[----:B--2---:R-:W-:-:S03]  /*ae00*/  IADD3 R2, P4, PT, R12, UR8, RZ ;  /* 0x000000080c027c10 */ /* 0x004fc6000ff9e0ff */
[----:B------:R1:W-:Y:S01]  /*ae10*/  STL [R1+0xa00], R3 ;  /* 0x000a000301007387 */ /* 0x0003e20000100800 */
[----:B------:R-:W-:Y:S02]  /*ae20*/  ULEA.HI UR6, UR6, UR4, URZ, 0x5 ;  /* 0x0000000406067291 */ /* 0x000fe4000f8f28ff */
[----:B------:R-:W-:Y:S01]  /*ae30*/  USHF.R.S32.HI UR4, URZ, 0x1f, UR8 ;  /* 0x0000001fff047899 */ /* 0x000fe20008011408 */
[----:B------:R2:W-:Y:S01]  /*ae40*/  STL [R1+0xa08], R2 ;  /* 0x000a080201007387 */ /* 0x0005e20000100800 */
[----:B0-----:R-:W-:Y:S02]  /*ae50*/  IADD3 R4, P6, PT, R11, UR8, RZ ;  /* 0x000000080b047c10 */ /* 0x001fe4000ffde0ff */
[----:B-1----:R-:W-:-:S03]  /*ae60*/  IADD3 R3, P5, PT, R10, UR8, RZ ;  /* 0x000000080a037c10 */ /* 0x002fc6000ffbe0ff */
[----:B------:R0:W-:Y:S01]  /*ae70*/  STL [R1+0xa10], R4 ;  /* 0x000a100401007387 */ /* 0x0001e20000100800 */
[----:B--2---:R-:W-:-:S03]  /*ae80*/  IADD3 R2, P3, PT, R13, UR9, RZ ;  /* 0x000000090d027c10 */ /* 0x004fc6000ff7e0ff */
[----:B------:R1:W-:Y:S01]  /*ae90*/  STL [R1+0xa18], R3 ;  /* 0x000a180301007387 */ /* 0x0003e20000100800 */
[----:B------:R-:W-:-:S03]  /*aea0*/  UIMAD UR10, UR7, 0x1d, URZ ;  /* 0x0000001d070a78a4 */ /* 0x000fc6000f8e02ff */
[----:B------:R2:W-:Y:S01]  /*aeb0*/  STL [R1+0xa20], R2 ;  /* 0x000a200201007387 */ /* 0x0005e20000100800 */
[----:B0-----:R-:W-:Y:S02]  /*aec0*/  IADD3 R4, P2, PT, R12, UR9, RZ ;  /* 0x000000090c047c10 */ /* 0x001fe4000ff5e0ff */
[----:B-1----:R-:W-:-:S03]  /*aed0*/  IADD3 R3, P1, PT, R11, UR9, RZ ;  /* 0x000000090b037c10 */ /* 0x002fc6000ff3e0ff */
[----:B------:R0:W-:Y:S01]  /*aee0*/  STL [R1+0xa28], R4 ;  /* 0x000a280401007387 */ /* 0x0001e20000100800 */
[----:B--2---:R-:W-:-:S03]  /*aef0*/  IADD3.X R2, PT, PT, R9, UR4, RZ, P0, !PT ;  /* 0x0000000409027c10 */ /* 0x004fc600087fe4ff */
[----:B------:R1:W-:Y:S04]  /*af00*/  STL [R1+0xa30], R3 ;  /* 0x000a300301007387 */ /* 0x0003e80000100800 */
[----:B------:R2:W-:Y:S01]  /*af10*/  STL [R1+0x9fc], R2 ;  /* 0x0009fc0201007387 */ /* 0x0005e20000100800 */
[----:B0-----:R-:W-:Y:S02]  /*af20*/  IADD3 R4, P0, PT, R10, UR9, RZ ;  /* 0x000000090a047c10 */ /* 0x001fe4000ff1e0ff */
[----:B-1----:R-:W-:-:S03]  /*af30*/  IADD3.X R3, PT, PT, R8, UR4, RZ, P4, !PT ;  /* 0x0000000408037c10 */ /* 0x002fc6000a7fe4ff */
[----:B------:R0:W-:Y:S01]  /*af40*/  STL [R1+0xa38], R4 ;  /* 0x000a380401007387 */ /* 0x0001e20000100800 */
[----:B--2---:R-:W-:-:S03]  /*af50*/  IADD3 R2, P4, PT, R13, UR10, RZ ;  /* 0x0000000a0d027c10 */ /* 0x004fc6000ff9e0ff */
[----:B------:R1:W-:Y:S01]  /*af60*/  STL [R1+0xa04], R3 ;  /* 0x000a040301007387 */ /* 0x0003e20000100800 */
[----:B------:R-:W-:-:S03]  /*af70*/  USHF.R.S32.HI UR39, URZ, 0x1f, UR9 ;  /* 0x0000001fff277899 */ /* 0x000fc60008011409 */
[----:B------:R2:W-:Y:S01]  /*af80*/  STL [R1+0xa40], R2 ;  /* 0x000a400201007387 */ /* 0x0005e20000100800 */
[----:B0-----:R-:W-:Y:S02]  /*af90*/  IADD3.X R4, PT, PT, R7, UR4, RZ, P6, !PT ;  /* 0x0000000407047c10 */ /* 0x001fe4000b7fe4ff */
[----:B-1----:R-:W-:-:S03]  /*afa0*/  IADD3 R3, P6, PT, R12, UR10, RZ ;  /* 0x0000000a0c037c10 */ /* 0x002fc6000ffde0ff */
[----:B------:R0:W-:Y:S01]  /*afb0*/  STL [R1+0xa0c], R4 ;  /* 0x000a0c0401007387 */ /* 0x0001e20000100800 */
[----:B--2---:R-:W-:-:S03]  /*afc0*/  IADD3.X R2, PT, PT, R6, UR4, RZ, P5, !PT ;  /* 0x0000000406027c10 */ /* 0x004fc6000affe4ff */
[----:B------:R1:W-:Y:S01]  /*afd0*/  STL [R1+0xa48], R3 ;  /* 0x000a480301007387 */ /* 0x0003e20000100800 */
[----:B------:R-:W-:-:S03]  /*afe0*/  UIMAD UR11, UR7, 0x1c, URZ ;  /* 0x0000001c070b78a4 */ /* 0x000fc6000f8e02ff */
[----:B------:R2:W-:Y:S01]  /*aff0*/  STL [R1+0xa14], R2 ;  /* 0x000a140201007387 */ /* 0x0005e20000100800 */
[----:B0-----:R-:W-:Y:S02]  /*b000*/  IADD3 R4, P5, PT, R11, UR10, RZ ;  /* 0x0000000a0b047c10 */ /* 0x001fe4000ffbe0ff */
[----:B-1----:R-:W-:-:S03]  /*b010*/  IADD3.X R3, PT, PT, R9, UR39, RZ, P3, !PT ;  /* 0x0000002709037c10 */ /* 0x002fc60009ffe4ff */
[----:B------:R0:W-:Y:S01]  /*b020*/  STL [R1+0xa50], R4 ;  /* 0x000a500401007387 */ /* 0x0001e20000100800 */
[----:B--2---:R-:W-:-:S03]  /*b030*/  IADD3 R2, P3, PT, R10, UR10, RZ ;  /* 0x0000000a0a027c10 */ /* 0x004fc6000ff7e0ff */
[----:B------:R1:W-:Y:S04]  /*b040*/  STL [R1+0xa1c], R3 ;  /* 0x000a1c0301007387 */ /* 0x0003e80000100800 */
[----:B------:R2:W-:Y:S01]  /*b050*/  STL [R1+0xa58], R2 ;  /* 0x000a580201007387 */ /* 0x0005e20000100800 */
[----:B0-----:R-:W-:Y:S02]  /*b060*/  IADD3.X R4, PT, PT, R8, UR39, RZ, P2, !PT ;  /* 0x0000002708047c10 */ /* 0x001fe400097fe4ff */
[----:B-1----:R-:W-:-:S03]  /*b070*/  IADD3 R3, P2, PT, R13, UR11, RZ ;  /* 0x0000000b0d037c10 */ /* 0x002fc6000ff5e0ff */
[----:B------:R0:W-:Y:S01]  /*b080*/  STL [R1+0xa24], R4 ;  /* 0x000a240401007387 */ /* 0x0001e20000100800 */
[----:B--2---:R-:W-:Y:S01]  /*b090*/  IADD3.X R2, PT, PT, R7, UR39, RZ, P1, !PT ;  /* 0x0000002707027c10 */ /* 0x004fe20008ffe4ff */
[----:B------:R-:W-:Y:S02]  /*b0a0*/  USHF.R.S32.HI UR42, URZ, 0x1f, UR10 ;  /* 0x0000001fff2a7899 */ /* 0x000fe4000801140a */
[----:B------:R1:W-:Y:S04]  /*b0b0*/  STL [R1+0xa60], R3 ;  /* 0x000a600301007387 */ /* 0x0003e80000100800 */
[----:B------:R2:W-:Y:S01]  /*b0c0*/  STL [R1+0xa2c], R2 ;  /* 0x000a2c0201007387 */ /* 0x0005e20000100800 */
[----:B0-----:R-:W-:Y:S02]  /*b0d0*/  IADD3 R4, P1, PT, R12, UR11, RZ ;  /* 0x0000000b0c047c10 */ /* 0x001fe4000ff3e0ff */
[----:B-1----:R-:W-:-:S03]  /*b0e0*/  IADD3.X R3, PT, PT, R6, UR39, RZ, P0, !PT ;  /* 0x0000002706037c10 */ /* 0x002fc600087fe4ff */
[----:B------:R0:W-:Y:S01]  /*b0f0*/  STL [R1+0xa68], R4 ;  /* 0x000a680401007387 */ /* 0x0001e20000100800 */
[----:B--2---:R-:W-:Y:S01]  /*b100*/  IADD3 R2, P0, PT, R11, UR11, RZ ;  /* 0x0000000b0b027c10 */ /* 0x004fe2000ff1e0ff */
[----:B------:R-:W-:Y:S02]  /*b110*/  UIMAD UR12, UR7, 0x1b, URZ ;  /* 0x0000001b070c78a4 */ /* 0x000fe4000f8e02ff */
[----:B------:R1:W-:Y:S04]  /*b120*/  STL [R1+0xa34], R3 ;  /* 0x000a340301007387 */ /* 0x0003e80000100800 */
[----:B------:R2:W-:Y:S01]  /*b130*/  STL [R1+0xa70], R2 ;  /* 0x000a700201007387 */ /* 0x0005e20000100800 */
[----:B0-----:R-:W-:Y:S02]  /*b140*/  IADD3.X R4, PT, PT, R9, UR42, RZ, P4, !PT ;  /* 0x0000002a09047c10 */ /* 0x001fe4000a7fe4ff */
[----:B-1----:R-:W-:-:S03]  /*b150*/  IADD3 R3, P4, PT, R10, UR11, RZ ;  /* 0x0000000b0a037c10 */ /* 0x002fc6000ff9e0ff */
[----:B------:R0:W-:Y:S01]  /*b160*/  STL [R1+0xa3c], R4 ;  /* 0x000a3c0401007387 */ /* 0x0001e20000100800 */
[----:B--2---:R-:W-:-:S03]  /*b170*/  IADD3.X R2, PT, PT, R8, UR42, RZ, P6, !PT ;  /* 0x0000002a08027c10 */ /* 0x004fc6000b7fe4ff */
[----:B------:R1:W-:Y:S01]  /*b180*/  STL [R1+0xa78], R3 ;  /* 0x000a780301007387 */ /* 0x0003e20000100800 */
[----:B------:R-:W-:-:S03]  /*b190*/  USHF.R.S32.HI UR43, URZ, 0x1f, UR11 ;  /* 0x0000001fff2b7899 */ /* 0x000fc6000801140b */
[----:B------:R2:W-:Y:S01]  /*b1a0*/  STL [R1+0xa44], R2 ;  /* 0x000a440201007387 */ /* 0x0005e20000100800 */
[----:B0-----:R-:W-:Y:S02]  /*b1b0*/  IADD3 R4, P6, PT, R13, UR12, RZ ;  /* 0x0000000c0d047c10 */ /* 0x001fe4000ffde0ff */
[----:B-1----:R-:W-:-:S03]  /*b1c0*/  IADD3.X R3, PT, PT, R7, UR42, RZ, P5, !PT ;  /* 0x0000002a07037c10 */ /* 0x002fc6000affe4ff */
[----:B------:R0:W-:Y:S01]  /*b1d0*/  STL [R1+0xa80], R4 ;  /* 0x000a800401007387 */ /* 0x0001e20000100800 */
[----:B--2---:R-:W-:-:S03]  /*b1e0*/  IADD3 R2, P5, PT, R12, UR12, RZ ;  /* 0x0000000c0c027c10 */ /* 0x004fc6000ffbe0ff */
[----:B------:R1:W-:Y:S01]  /*b1f0*/  STL [R1+0xa4c], R3 ;  /* 0x000a4c0301007387 */ /* 0x0003e20000100800 */
[----:B------:R-:W-:-:S03]  /*b200*/  UIMAD UR13, UR7, 0x1a, URZ ;  /* 0x0000001a070d78a4 */ /* 0x000fc6000f8e02ff */
[----:B------:R2:W-:Y:S01]  /*b210*/  STL [R1+0xa88], R2 ;  /* 0x000a880201007387 */ /* 0x0005e20000100800 */
[----:B0-----:R-:W-:Y:S02]  /*b220*/  IADD3.X R4, PT, PT, R6, UR42, RZ, P3, !PT ;  /* 0x0000002a06047c10 */ /* 0x001fe40009ffe4ff */
        /* <DEDUP_REMOVED lines=179> */
[----:B------:R-:W-:-:S03]  /*bd60*/  USHF.L.U32 UR23, UR7, 0x4, URZ ;  /* 0x0000000407177899 */ /* 0x000fc600080006ff */
        /* <DEDUP_REMOVED lines=141> */
[----:B------:R-:W-:-:S03]  /*c640*/  USHF.L.U32 UR31, UR7, 0x3, URZ ;  /* 0x00000003071f7899 */ /* 0x000fc600080006ff */
        /* <DEDUP_REMOVED lines=154> */
[----:B0-----:R-:W-:Y:S02]  /*cff0*/  IADD3.X R4, PT, PT, R7, UR70, RZ, P1, !PT ;  /* 0x0000004607047c10 */ /* 0x001fe40008ffe4ff */
[----:B-1----:R-:W-:-:S03]  /*d000*/  IADD3.X R3, PT, PT, R6, UR70, RZ, P0, !PT ;  /* 0x0000004606037c10 */ /* 0x002fc600087fe4ff */
[----:B------:R0:W-:Y:S01]  /*d010*/  STL [R1+0xdac], R4 ;  /* 0x000dac0401007387 */ /* 0x0001e20000100800 */
[----:B--2---:R-:W-:-:S03]  /*d020*/  IADD3.X R2, PT, PT, R9, UR71, RZ, P4, !PT ;  /* 0x0000004709027c10 */ /* 0x004fc6000a7fe4ff */
[----:B------:R1:W-:Y:S04]  /*d030*/  STL [R1+0xdb4], R3 ;  /* 0x000db40301007387 */ /* 0x0003e80000100800 */
[----:B------:R2:W-:Y:S01]  /*d040*/  STL [R1+0xdbc], R2 ;  /* 0x000dbc0201007387 */ /* 0x0005e20000100800 */
[----:B0-----:R-:W-:Y:S02]  /*d050*/  IADD3.X R4, PT, PT, R8, UR71, RZ, P6, !PT ;  /* 0x0000004708047c10 */ /* 0x001fe4000b7fe4ff */
[----:B-1----:R-:W-:Y:S02]  /*d060*/  IADD3.X R3, PT, PT, R7, UR71, RZ, P5, !PT ;  /* 0x0000004707037c10 */ /* 0x002fe4000affe4ff */
[----:B--2---:R-:W-:Y:S01]  /*d070*/  IADD3.X R2, PT, PT, R6, UR71, RZ, P3, !PT ;  /* 0x0000004706027c10 */ /* 0x004fe20009ffe4ff */
[----:B------:R0:W-:Y:S04]  /*d080*/  STL [R1+0xdc4], R4 ;  /* 0x000dc40401007387 */ /* 0x0001e80000100800 */
[----:B------:R0:W-:Y:S04]  /*d090*/  STL [R1+0xdd4], R2 ;  /* 0x000dd40201007387 */ /* 0x0001e80000100800 */
[----:B------:R0:W-:Y:S01]  /*d0a0*/  STL [R1+0xdcc], R3 ;  /* 0x000dcc0301007387 */ /* 0x0001e20000100800 */
[----:B------:R-:W-:-:S02]  /*d0b0*/  USHF.L.U32 UR5, UR5, 0x5, URZ ;  /* 0x0000000505057899 */ /* 0x000fc400080006ff */
[----:B------:R-:W-:Y:S02]  /*d0c0*/  USHF.L.U32 UR38, UR7, 0x5, URZ ;  /* 0x0000000507267899 */ /* 0x000fe400080006ff */
[----:B------:R-:W-:Y:S02]  /*d0d0*/  USHF.R.S32.HI UR6, URZ, 0x5, UR6 ;  /* 0x00000005ff067899 */ /* 0x000fe40008011406 */
[----:B------:R-:W-:Y:S02]  /*d0e0*/  USHF.R.S32.HI UR72, URZ, 0x1f, UR38 ;  /* 0x0000001fff487899 */ /* 0x000fe40008011426 */
[----:B------:R-:W-:-:S12]  /*d0f0*/  USHF.R.S32.HI UR73, URZ, 0x1f, UR5 ;  /* 0x0000001fff497899 */ /* 0x000fd80008011405 */
.L_x_2:
[----:B-1----:R-:W2:Y:S01]  /*d100*/  LDL R5, [R1+0x9e8] ;  /* 0x0009e80001057983 */ /* 0x002ea20000100800 */
[----:B0-----:R-:W0:Y:S03]  /*d110*/  LDC R2, c[0x0][0x3a0] ;  /* 0x0000e800ff027b82 */ /* 0x001e260000000800 */
[----:B--2---:R1:W-:Y:S04]  /*d120*/  STL [R1+0x2588], R5 ;  /* 0x0025880501007387 */ /* 0x0043e80000100800 */
[----:B------:R-:W2:Y:S04]  /*d130*/  LDL R4, [R1+0x9ec] ;  /* 0x0009ec0001047983 */ /* 0x000ea80000100800 */
[----:B-1----:R-:W0:Y:S04]  /*d140*/  LDL R5, [R1+0x9f4] ;  /* 0x0009f40001057983 */ /* 0x002e280000100800 */
[----:B------:R-:W-:Y:S04]  /*d150*/  STL [R1+0x2450], R29 ;  /* 0x0024501d01007387 */ /* 0x000fe80000100800 */
        /* <DEDUP_REMOVED lines=77> */
[----:B------:R1:W-:Y:S04]  /*d630*/  STL [R1+0x2584], R28 ;  /* 0x0025841c01007387 */ /* 0x0003e80000100800 */
        /* <DEDUP_REMOVED lines=23> */
[----:B-----5:R-:W-:Y:S04]  /*d7b0*/  STL [R1+0x22c8], R0 ;  /* 0x0022c80001007387 */ /* 0x020fe80000100800 */
        /* <DEDUP_REMOVED lines=14> */
[----:B------:R-:W-:Y:S01]  /*d8a0*/  STL [R1+0x2340], R0 ;  /* 0x0023400001007387 */ /* 0x000fe20000100800 */
[----:B0-----:R-:W-:-:S03]  /*d8b0*/  IMAD R2, R5, -0x20, R2 ;  /* 0xffffffe005027824 */ /* 0x001fc600078e0202 */
[----:B------:R-:W-:Y:S04]  /*d8c0*/  STL [R1+0x2348], R0 ;  /* 0x0023480001007387 */ /* 0x000fe80000100800 */
[----:B------:R-:W-:Y:S04]  /*d8d0*/  STL [R1+0x2350], R0 ;  /* 0x0023500001007387 */ /* 0x000fe80000100800 */
[----:B------:R-:W-:Y:S04]  /*d8e0*/  STL [R1+0x2358], R0 ;  /* 0x0023580001007387 */ /* 0x000fe80000100800 */
[----:B------:R-:W-:Y:S04]  /*d8f0*/  STL [R1+0x2360], R0 ;  /* 0x0023600001007387 */ /* 0x000fe80000100800 */
[----:B------:R-:W2:Y:S01]  /*d900*/  LDL.LU R5, [R1+0x2588] ;  /* 0x0025880001057983 */ /* 0x000ea20000300800 */
[----:B------:R-:W-:-:S02]  /*d910*/  ISETP.GT.AND P0, PT, R2, RZ, PT ;  /* 0x000000ff0200720c */ /* 0x000fc40003f04270 */
[----:B-1----:R-:W-:-:S11]  /*d920*/  PRMT R28, RZ, 0x7610, R28 ;  /* 0x00007610ff1c7816 */ /* 0x002fd6000000001c */
[----:B--2---:R-:W2:Y:S04]  /*d930*/  @P0 LDG.E.U8 R28, desc[UR40][R4.64] ;  /* 0x00000028041c0981 */ /* 0x004ea8000c1e1100 */
[----:B--2---:R0:W-:Y:S04]  /*d940*/  STL [R1+0x9cc], R28 ;  /* 0x0009cc1c01007387 */ /* 0x0041e80000100800 */
[----:B0-----:R-:W2:Y:S04]  /*d950*/  LDL.LU R28, [R1+0x2584] ;  /* 0x00258400011c7983 */ /* 0x001ea80000300800 */
[----:B------:R-:W3:Y:S04]  /*d960*/  LDL R4, [R1+0x9e0] ;  /* 0x0009e00001047983 */ /* 0x000ee80000100800 */
[----:B------:R-:W3:Y:S01]  /*d970*/  LDL R5, [R1+0x9e4] ;  /* 0x0009e40001057983 */ /* 0x000ee20000100800 */
[----:B------:R-:W-:-:S02]  /*d980*/  PRMT R29, RZ, 0x7610, R29 ;  /* 0x00007610ff1d7816 */ /* 0x000fc4000000001d */
[----:B---3--:R-:W-:-:S04]  /*d990*/  @P0 LOP3.LUT R5, R5, R4, RZ, 0x3c, !PT ;  /* 0x0000000405050212 */ /* 0x008fc800078e3cff */
[----:B------:R-:W-:-:S04]  /*d9a0*/  @P0 LOP3.LUT R4, R5, R4, RZ, 0x3c, !PT ;  /* 0x0000000405040212 */ /* 0x000fc800078e3cff */
[----:B------:R-:W-:-:S05]  /*d9b0*/  @P0 LOP3.LUT R5, R5, R4, RZ, 0x3c, !PT ;  /* 0x0000000405050212 */ /* 0x000fca00078e3cff */
[----:B------:R-:W3:Y:S04]  /*d9c0*/  @P0 LDG.E.U8 R29, desc[UR40][R4.64] ;  /* 0x00000028041d0981 */ /* 0x000ee8000c1e1100 */
[----:B---3--:R0:W-:Y:S04]  /*d9d0*/  STL [R1+0x9c8], R29 ;  /* 0x0009c81d01007387 */ /* 0x0081e80000100800 */
[----:B0-----:R-:W3:Y:S04]  /*d9e0*/  LDL.LU R29, [R1+0x2580] ;  /* 0x00258000011d7983 */ /* 0x001ee80000300800 */
[----:B------:R-:W4:Y:S04]  /*d9f0*/  LDL R4, [R1+0x9d8] ;  /* 0x0009d80001047983 */ /* 0x000f280000100800 */
[----:B------:R-:W4:Y:S01]  /*da00*/  LDL R5, [R1+0x9dc] ;  /* 0x0009dc0001057983 */ /* 0x000f220000100800 */
[----:B--2---:R-:W-:-:S02]  /*da10*/  PRMT R28, RZ, 0x7610, R28 ;  /* 0x00007610ff1c7816 */ /* 0x004fc4000000001c */
[----:B----4-:R-:W-:-:S04]  /*da20*/  @P0 LOP3.LUT R5, R5, R4, RZ, 0x3c, !PT ;  /* 0x0000000405050212 */ /* 0x010fc800078e3cff */
[----:B------:R-:W-:-:S04]  /*da30*/  @P0 LOP3.LUT R4, R5, R4, RZ, 0x3c, !PT ;  /* 0x0000000405040212 */ /* 0x000fc800078e3cff */
[----:B------:R-:W-:-:S05]  /*da40*/  @P0 LOP3.LUT R5, R5, R4, RZ, 0x3c, !PT ;  /* 0x0000000405050212 */ /* 0x000fca00078e3cff */
[----:B------:R-:W2:Y:S04]  /*da50*/  @P0 LDG.E.U8 R28, desc[UR40][R4.64] ;  /* 0x00000028041c0981 */ /* 0x000ea8000c1e1100 */
[----:B--2---:R0:W-:Y:S04]  /*da60*/  STL [R1+0x9c4], R28 ;  /* 0x0009c41c01007387 */ /* 0x0041e80000100800 */
[----:B0-----:R-:W2:Y:S04]  /*da70*/  LDL.LU R28, [R1+0x257c] ;  /* 0x00257c00011c7983 */ /* 0x001ea80000300800 */
[----:B------:R-:W4:Y:S04]  /*da80*/  LDL R4, [R1+0x9d0] ;  /* 0x0009d00001047983 */ /* 0x000f280000100800 */
[----:B------:R-:W4:Y:S01]  /*da90*/  LDL R5, [R1+0x9d4] ;  /* 0x0009d40001057983 */ /* 0x000f220000100800 */
[----:B---3--:R-:W-:-:S02]  /*daa0*/  PRMT R29, RZ, 0x7610, R29 ;  /* 0x00007610ff1d7816 */ /* 0x008fc4000000001d */
[----:B----4-:R-:W-:-:S04]  /*dab0*/  @P0 LOP3.LUT R5, R5, R4, RZ, 0x3c, !PT ;  /* 0x0000000405050212 */ /* 0x010fc800078e3cff */
[----:B------:R-:W-:-:S04]  /*dac0*/  @P0 LOP3.LUT R4, R5, R4, RZ, 0x3c, !PT ;  /* 0x0000000405040212 */ /* 0x000fc800078e3cff */
[----:B------:R-:W-:-:S05]  /*dad0*/  @P0 LOP3.LUT R5, R5, R4, RZ, 0x3c, !PT ;  /* 0x0000000405050212 */ /* 0x000fca00078e3cff */
[----:B------:R-:W3:Y:S01]  /*dae0*/  @P0 LDG.E.U8 R29, desc[UR40][R4.64] ;  /* 0x00000028041d0981 */ /* 0x000ee2000c1e1100 */
[----:B------:R-:W-:-:S03]  /*daf0*/  ISETP.GT.AND P1, PT, R2, 0x1, PT ;  /* 0x000000010200780c */ /* 0x000fc60003f24270 */
        /* <DEDUP_REMOVED lines=697> */
[----:B------:R-:W-:-:S02]  /*10690*/  PRMT R27, RZ, 0x7610, R27 ;  /* 0x00007610ff1b7816 */ /* 0x000fc4000000001b */
[----:B----4-:R-:W-:-:S04]  /*106a0*/  @P1 LOP3.LUT R5, R5, R4, RZ, 0x3c, !PT ;  /* 0x0000000405051212 */ /* 0x010fc800078e3cff */
[----:B------:R-:W-:-:S04]  /*106b0*/  @P1 LOP3.LUT R4, R5, R4, RZ, 0x3c, !PT ;  /* 0x0000000405041212 */ /* 0x000fc800078e3cff */
[----:B------:R-:W-:-:S05]  /*106c0*/  @P1 LOP3.LUT R5, R5, R4, RZ, 0x3c, !PT ;  /* 0x0000000405051212 */ /* 0x000fca00078e3cff */
[----:B------:R-:W4:Y:S01]  /*106d0*/  @P1 LDG.E.U8 R27, desc[UR40][R4.64] ;  /* 0x00000028041b1981 */ /* 0x000f22000c1e1100 */
[----:B------:R-:W-:-:S03]  /*106e0*/  ISETP.GT.AND P0, PT, R2, 0x14, PT ;  /* 0x000000140200780c */ /* 0x000fc60003f04270 */
[----:B----4-:R0:W-:Y:S04]  /*106f0*/  STL [R1+0x5c], R27 ;  /* 0x00005c1b01007387 */ /* 0x0101e80000100800 */
[----:B0-----:R-:W4:Y:S04]  /*10700*/  LDL.LU R27, [R1+0x2448] ;  /* 0x00244800011b7983 */ /* 0x001f280000300800 */
[----:B------:R-:W2:Y:S04]  /*10710*/  LDL R4, [R1+0xb74] ;  /* 0x000b740001047983 */ /* 0x000ea80000100800 */
[----:B------:R-:W2:Y:S01]  /*10720*/  LDL R5, [R1+0xb78] ;  /* 0x000b780001057983 */ /* 0x000ea20000100800 */
[----:B------:R-:W-:-:S02]  /*10730*/  PRMT R26, RZ, 0x7610, R26 ;  /* 0x00007610ff1a7816 */ /* 0x000fc4000000001a */
[----:B--2---:R-:W-:-:S04]  /*10740*/  @P0 LOP3.LUT R5, R5, R4, RZ, 0x3c, !PT ;  /* 0x0000000405050212 */ /* 0x004fc800078e3cff */
[----:B------:R-:W-:-:S04]  /*10750*/  @P0 LOP3.LUT R4, R5, R4, RZ, 0x3c, !PT ;  /* 0x0000000405040212 */ /* 0x000fc800078e3cff */
[----:B------:R-:W-:-:S05]  /*10760*/  @P0 LOP3.LUT R5, R5, R4, RZ, 0x3c, !PT ;  /* 0x0000000405050212 */ /* 0x000fca00078e3cff */
[----:B------:R-:W2:Y:S04]  /*10770*/  @P0 LDG.E.U8 R26, desc[UR40][R4.64] ;  /* 0x00000028041a0981 */ /* 0x000ea8000c1e1100 */
[----:B--2---:R0:W-:Y:S04]  /*10780*/  STL [R1+0x58], R26 ;  /* 0x0000581a01007387 */ /* 0x0041e80000100800 */
[----:B0-----:R-:W2:Y:S04]  /*10790*/  LDL.LU R26, [R1+0x2444] ;  /* 0x00244400011a7983 */ /* 0x001ea80000300800 */
        /* <DEDUP_REMOVED lines=24> */
[----:B------:R-:W2:Y:S01]  /*10920*/  @P0 LDG.E.U8 R23, desc[UR40][R4.64] ;  /* 0x0000002804170981 */ /* 0x000ea2000c1e1100 */
[----:B------:R-:W-:-:S03]  /*10930*/  ISETP.GT.AND P1, PT, R2, 0x15, PT ;  /* 0x000000150200780c */ /* 0x000fc60003f24270 */
        /* <DEDUP_REMOVED lines=110> */
[----:B------:R0:W2:Y:S04]  /*11020*/  @P1 LDG.E.U8 R0, desc[UR40][R4.64] ;  /* 0x0000002804001981 */ /* 0x0000a8000c1e1100 */
[----:B------:R-:W0:Y:S04]  /*11030*/  LDL R4, [R1+0xacc] ;  /* 0x000acc0001047983 */ /* 0x000e280000100800 */
[----:B------:R-:W0:Y:S01]  /*11040*/  LDL R5, [R1+0xad0] ;  /* 0x000ad00001057983 */ /* 0x000e220000100800 */
[----:B------:R-:W-:Y:S02]  /*11050*/  PRMT R11, RZ, 0x7610, R11 ;  /* 0x00007610ff0b7816 */ /* 0x000fe4000000000b */
[----:B0-----:R-:W-:-:S04]  /*11060*/  @P1 LOP3.LUT R5, R5, R4, RZ, 0x3c, !PT ;  /* 0x0000000405051212 */ /* 0x001fc800078e3cff */
[----:B------:R-:W-:-:S04]  /*11070*/  @P1 LOP3.LUT R4, R5, R4, RZ, 0x3c, !PT ;  /* 0x0000000405041212 */ /* 0x000fc800078e3cff */
[----:B------:R-:W-:-:S05]  /*11080*/  @P1 LOP3.LUT R5, R5, R4, RZ, 0x3c, !PT ;  /* 0x0000000405051212 */ /* 0x000fca00078e3cff */
[----:B------:R-:W3:Y:S04]  /*11090*/  @P1 LDG.E.U8 R11, desc[UR40][R4.64] ;  /* 0x00000028040b1981 */ /* 0x000ee8000c1e1100 */
[----:B--2---:R0:W-:Y:S04]  /*110a0*/  STL [R1+0x1c], R0 ;  /* 0x00001c0001007387 */ /* 0x0041e80000100800 */
[----:B0-----:R-:W2:Y:S04]  /*110b0*/  LDL R0, [R1+0xab0] ;  /* 0x000ab00001007983 */ /* 0x001ea80000100800 */
[----:B---3--:R0:W-:Y:S04]  /*110c0*/  STL [R1+0x18], R11 ;  /* 0x0000180b01007387 */ /* 0x0081e80000100800 */
[----:B0-----:R-:W3:Y:S04]  /*110d0*/  LDL.LU R11, [R1+0x2408] ;  /* 0x00240800010b7983 */ /* 0x001ee80000300800 */
        /* <DEDUP_REMOVED lines=35> */
[----:B------:R-:W-:-:S03]  /*11310*/  PRMT R6, RZ, 0x7610, R6 ;  /* 0x00007610ff067816 */ /* 0x000fc60000000006 */
[----:B--2---:R0:W-:Y:S04]  /*11320*/  STL [R1+0x8], R7 ;  /* 0x0000080701007387 */ /* 0x0041e80000100800 */
[----:B0-----:R-:W2:Y:S04]  /*11330*/  LDL.LU R7, [R1+0x23f8] ;  /* 0x0023f80001077983 */ /* 0x001ea80000300800 */
[----:B------:R-:W2:Y:S01]  /*11340*/  LDL R5, [R1+0xaac] ;  /* 0x000aac0001057983 */ /* 0x000ea20000100800 */
[----:B------:R-:W-:-:S03]  /*11350*/  @P2 IMAD.MOV.U32 R4, RZ, RZ, R0 ;  /* 0x000000ffff042224 */ /* 0x000fc600078e0000 */
[----:B------:R-:W3:Y:S04]  /*11360*/  LDL R0, [R1+0xa90] ;  /* 0x000a900001007983 */ /* 0x000ee80000100800 */
[----:B--2---:R-:W2:Y:S04]  /*11370*/  @P2 LDG.E.U8 R6, desc[UR40][R4.64] ;  /* 0x0000002804062981 */ /* 0x004ea8000c1e1100 */
        /* <DEDUP_REMOVED lines=9> */
[----:B--2---:R0:W-:Y:S04]  /*11410*/  STL [R1], R3 ;  /* 0x0000000301007387 */ /* 0x0041e80000100800 */
        /* <DEDUP_REMOVED lines=8> */
[----:B------:R-:W3:Y:S04]  /*114a0*/  LDL R4, [R1+0xa94] ;  /* 0x000a940001047983 */ /* 0x000ee80000100800 */
[----:B------:R-:W3:Y:S01]  /*114b0*/  LDL R5, [R1+0xa98] ;  /* 0x000a980001057983 */ /* 0x000ee20000100800 */
[----:B------:R-:W-:Y:S02]  /*114c0*/  ISETP.GT.AND P1, PT, R2, 0x1b, PT ;  /* 0x0000001b0200780c */ /* 0x000fe40003f24270 */
[----:B------:R-:W-:Y:S01]  /*114d0*/  PRMT R28, RZ, 0x7610, R28 ;  /* 0x00007610ff1c7816 */ /* 0x000fe2000000001c */
[----:B--2---:R0:W-:Y:S01]  /*114e0*/  STL [R1+0x23b8], R29 ;  /* 0x0023b81d01007387 */ /* 0x0041e20000100800 */
[----:B----4-:R-:W-:-:S03]  /*114f0*/  PRMT R27, RZ, 0x7610, R27 ;  /* 0x00007610ff1b7816 */ /* 0x010fc6000000001b */
[----:B0-----:R-:W2:Y:S06]  /*11500*/  LDL R29, [R1+0xb18] ;  /* 0x000b1800011d7983 */ /* 0x001eac0000100800 */
[----:B---3--:R-:W-:-:S04]  /*11510*/  @P1 LOP3.LUT R5, R5, R4, RZ, 0x3c, !PT ;  /* 0x0000000405051212 */ /* 0x008fc800078e3cff */
[----:B------:R-:W-:-:S04]  /*11520*/  @P1 LOP3.LUT R4, R5, R4, RZ, 0x3c, !PT ;  /* 0x0000000405041212 */ /* 0x000fc800078e3cff */
[----:B------:R-:W-:-:S05]  /*11530*/  @P1 LOP3.LUT R5, R5, R4, RZ, 0x3c, !PT ;  /* 0x0000000405051212 */ /* 0x000fca00078e3cff */
[----:B------:R0:W3:Y:S04]  /*11540*/  @P1 LDG.E.U8 R28, desc[UR40][R4.64] ;  /* 0x00000028041c1981 */ /* 0x0000e8000c1e1100 */
[----:B------:R-:W4:Y:S01]  /*11550*/  LDL R5, [R1+0xa8c] ;  /* 0x000a8c0001057983 */ /* 0x000f220000100800 */
[----:B0-----:R-:W-:-:S03]  /*11560*/  @P1 IMAD.MOV.U32 R4, RZ, RZ, R0 ;  /* 0x000000ffff041224 */ /* 0x001fc600078e0000 */
[----:B---3--:R0:W-:Y:S01]  /*11570*/  STL [R1+0x23bc], R28 ;  /* 0x0023bc1c01007387 */ /* 0x0081e20000100800 */
[----:B------:R-:W-:-:S03]  /*11580*/  PRMT R26, RZ, 0x7610, R26 ;  /* 0x00007610ff1a7816 */ /* 0x000fc6000000001a */
[----:B------:R-:W3:Y:S04]  /*11590*/  LDL R0, [R1+0xa78] ;  /* 0x000a780001007983 */ /* 0x000ee80000100800 */
[----:B----4-:R-:W4:Y:S04]  /*115a0*/  @P1 LDG.E.U8 R27, desc[UR40][R4.64] ;  /* 0x00000028041b1981 */ /* 0x010f28000c1e1100 */
[----:B0-----:R-:W2:Y:S04]  /*115b0*/  LDL R28, [R1+0xa74] ;  /* 0x000a7400011c7983 */ /* 0x001ea80000100800 */
[----:B------:R-:W2:Y:S04]  /*115c0*/  LDL R4, [R1+0xa84] ;  /* 0x000a840001047983 */ /* 0x000ea80000100800 */
[----:B------:R-:W2:Y:S04]  /*115d0*/  LDL R5, [R1+0xa88] ;  /* 0x000a880001057983 */ /* 0x000ea80000100800 */
[----:B----4-:R0:W-:Y:S04]  /*115e0*/  STL [R1+0x23c0], R27 ;  /* 0x0023c01b01007387 */ /* 0x0101e80000100800 */
[----:B0-----:R-:W4:Y:S01]  /*115f0*/  LDL R27, [R1+0xa80] ;  /* 0x000a8000011b7983 */ /* 0x001f220000100800 */
[----:B--2---:R-:W-:-:S04]  /*11600*/  @P1 LOP3.LUT R5, R5, R4, RZ, 0x3c, !PT ;  /* 0x0000000405051212 */ /* 0x004fc800078e3cff */
[----:B------:R-:W-:-:S04]  /*11610*/  @P1 LOP3.LUT R4, R5, R4, RZ, 0x3c, !PT ;  /* 0x0000000405041212 */ /* 0x000fc800078e3cff */
[----:B------:R-:W-:-:S05]  /*11620*/  @P1 LOP3.LUT R5, R5, R4, RZ, 0x3c, !PT ;  /* 0x0000000405051212 */ /* 0x000fca00078e3cff */
[----:B------:R4:W2:Y:S04]  /*11630*/  @P1 LDG.E.U8 R26, desc[UR40][R4.64] ;  /* 0x00000028041a1981 */ /* 0x0008a8000c1e1100 */
[----:B------:R-:W3:Y:S01]  /*11640*/  LDL R5, [R1+0xa7c] ;  /* 0x000a7c0001057983 */ /* 0x000ee20000100800 */
[----:B------:R-:W-:Y:S01]  /*11650*/  PRMT R25, RZ, 0x7610, R25 ;  /* 0x00007610ff197816 */ /* 0x000fe20000000019 */
[----:B----4-:R-:W-:Y:S02]  /*11660*/  @P1 IMAD.MOV.U32 R4, RZ, RZ, R27 ;  /* 0x000000ffff041224 */ /* 0x010fe400078e001b */
[----:B--2---:R0:W-:Y:S01]  /*11670*/  STL [R1+0x23c4], R26 ;  /* 0x0023c41a01007387 */ /* 0x0041e20000100800 */
[C---:B------:R-:W-:Y:S02]  /*11680*/  ISETP.GT.AND P0, PT, R2.reuse, 0x17, PT ;  /* 0x000000170200780c */ /* 0x040fe40003f04270 */
[----:B------:R-:W-:Y:S01]  /*11690*/  ISETP.GT.AND P2, PT, R2, 0x1c, PT ;  /* 0x0000001c0200780c */ /* 0x000fe20003f44270 */
[----:B------:R-:W2:Y:S04]  /*116a0*/  LDL R27, [R1+0xa6c] ;  /* 0x000a6c00011b7983 */ /* 0x000ea80000100800 */
[----:B---3--:R1:W3:Y:S01]  /*116b0*/  @P1 LDG.E.U8 R25, desc[UR40][R4.64] ;  /* 0x0000002804191981 */ /* 0x0082e2000c1e1100 */
[----:B------:R-:W-:-:S02]  /*116c0*/  PRMT R24, RZ, 0x7610, R24 ;  /* 0x00007610ff187816 */ /* 0x000fc40000000018 */
[----:B------:R-:W-:Y:S01]  /*116d0*/  PRMT R23, RZ, 0x7610, R23 ;  /* 0x00007610ff177816 */ /* 0x000fe20000000017 */
[----:B0-----:R-:W4:Y:S04]  /*116e0*/  LDL R26, [R1+0xa70] ;  /* 0x000a7000011a7983 */ /* 0x001f280000100800 */
[----:B------:R-:W2:Y:S01]  /*116f0*/  LDL R5, [R1+0xb14] ;  /* 0x000b140001057983 */ /* 0x000ea20000100800 */
[----:B-1----:R-:W-:-:S05]  /*11700*/  @P0 IMAD.MOV.U32 R4, RZ, RZ, R29 ;  /* 0x000000ffff040224 */ /* 0x002fca00078e001d */
[----:B--2---:R0:W2:Y:S02]  /*11710*/  @P0 LDG.E.U8 R24, desc[UR40][R4.64] ;  /* 0x0000002804180981 */ /* 0x0040a4000c1e1100 */
[----:B0-----:R-:W-:Y:S02]  /*11720*/  @P2 IMAD.MOV.U32 R4, RZ, RZ, R0 ;  /* 0x000000ffff042224 */ /* 0x001fe400078e0000 */
[----:B------:R-:W-:-:S05]  /*11730*/  @P2 IMAD.MOV.U32 R5, RZ, RZ, R28 ;  /* 0x000000ffff052224 */ /* 0x000fca00078e001c */
[----:B------:R-:W4:Y:S04]  /*11740*/  @P2 LDG.E.U8 R23, desc[UR40][R4.64] ;  /* 0x0000002804172981 */ /* 0x000f28000c1e1100 */
[----:B---3--:R0:W-:Y:S04]  /*11750*/  STL [R1+0x23c8], R25 ;  /* 0x0023c81901007387 */ /* 0x0081e80000100800 */
[----:B------:R-:W3:Y:S04]  /*11760*/  LDL R29, [R1+0xa68] ;  /* 0x000a6800011d7983 */ /* 0x000ee80000100800 */
[----:B--2---:R1:W-:Y:S04]  /*11770*/  STL [R1+0x2364], R24 ;  /* 0x0023641801007387 */ /* 0x0043e80000100800 */
[----:B0-----:R-:W2:Y:S04]  /*11780*/  LDL R25, [R1+0xa5c] ;  /* 0x000a5c0001197983 */ /* 0x001ea80000100800 */
[----:B------:R-:W2:Y:S04]  /*11790*/  LDL R0, [R1+0xa60] ;  /* 0x000a600001007983 */ /* 0x000ea80000100800 */
[----:B------:R-:W2:Y:S04]  /*117a0*/  LDL R28, [R1+0xb0c] ;  /* 0x000b0c00011c7983 */ /* 0x000ea80000100800 */
[----:B-1----:R-:W2:Y:S04]  /*117b0*/  LDL R24, [R1+0xb10] ;  /* 0x000b100001187983 */ /* 0x002ea80000100800 */
[----:B----4-:R0:W-:Y:S04]  /*117c0*/  STL [R1+0x23cc], R23 ;  /* 0x0023cc1701007387 */ /* 0x0101e80000100800 */
[----:B0-----:R-:W4:Y:S01]  /*117d0*/  LDL R23, [R1+0xa64] ;  /* 0x000a640001177983 */ /* 0x001f220000100800 */
[----:B------:R-:W-:Y:S01]  /*117e0*/  PRMT R22, RZ, 0x7610, R22 ;  /* 0x00007610ff167816 */ /* 0x000fe20000000016 */
[----:B------:R-:W-:-:S02]  /*117f0*/  @P2 IMAD.MOV.U32 R4, RZ, RZ, R26 ;  /* 0x000000ffff042224 */ /* 0x000fc400078e001a */
[----:B------:R-:W-:Y:S01]  /*11800*/  @P2 IMAD.MOV.U32 R5, RZ, RZ, R27 ;  /* 0x000000ffff052224 */ /* 0x000fe200078e001b */
[----:B------:R-:W-:Y:S01]  /*11810*/  PRMT R21, RZ, 0x7610, R21 ;  /* 0x00007610ff157816 */ /* 0x000fe20000000015 */
[----:B------:R-:W2:Y:S04]  /*11820*/  LDL R27, [R1+0xa54] ;  /* 0x000a5400011b7983 */ /* 0x000ea80000100800 */
[----:B------:R3:W2:Y:S01]  /*11830*/  @P2 LDG.E.U8 R22, desc[UR40][R4.64] ;  /* 0x0000002804162981 */ /* 0x0006a2000c1e1100 */
[----:B------:R-:W-:Y:S02]  /*11840*/  PRMT R20, RZ, 0x7610, R20 ;  /* 0x00007610ff147816 */ /* 0x000fe40000000014 */
[----:B------:R-:W-:Y:S01]  /*11850*/  PRMT R19, RZ, 0x7610, R19 ;  /* 0x00007610ff137816 */ /* 0x000fe20000000013 */
[----:B------:R-:W2:Y:S01]  /*11860*/  LDL R26, [R1+0xa58] ;  /* 0x000a5800011a7983 */ /* 0x000ea20000100800 */
[----:B---3--:R-:W-:-:S02]  /*11870*/  @P2 IMAD.MOV.U32 R4, RZ, RZ, R29 ;  /* 0x000000ffff042224 */ /* 0x008fc400078e001d */
[----:B----4-:R-:W-:-:S05]  /*11880*/  @P2 IMAD.MOV.U32 R5, RZ, RZ, R23 ;  /* 0x000000ffff052224 */ /* 0x010fca00078e0017 */
[----:B------:R2:W3:Y:S02]  /*11890*/  @P2 LDG.E.U8 R21, desc[UR40][R4.64] ;  /* 0x0000002804152981 */ /* 0x0004e4000c1e1100 */
[----:B--2---:R-:W-:Y:S02]  /*118a0*/  @P2 IMAD.MOV.U32 R4, RZ, RZ, R0 ;  /* 0x000000ffff042224 */ /* 0x004fe400078e0000 */
[----:B------:R-:W-:-:S05]  /*118b0*/  @P2 IMAD.MOV.U32 R5, RZ, RZ, R25 ;  /* 0x000000ffff052224 */ /* 0x000fca00078e0019 */
[----:B------:R0:W2:Y:S02]  /*118c0*/  @P2 LDG.E.U8 R20, desc[UR40][R4.64] ;  /* 0x0000002804142981 */ /* 0x0000a4000c1e1100 */
[----:B0-----:R-:W-:Y:S02]  /*118d0*/  @P0 IMAD.MOV.U32 R4, RZ, RZ, R24 ;  /* 0x000000ffff040224 */ /* 0x001fe400078e0018 */
[----:B------:R-:W-:-:S05]  /*118e0*/  @P0 IMAD.MOV.U32 R5, RZ, RZ, R28 ;  /* 0x000000ffff050224 */ /* 0x000fca00078e001c */
[----:B------:R-:W4:Y:S04]  /*118f0*/  @P0 LDG.E.U8 R19, desc[UR40][R4.64] ;  /* 0x0000002804130981 */ /* 0x000f28000c1e1100 */
[----:B------:R0:W-:Y:S04]  /*11900*/  STL [R1+0x23d0], R22 ;  /* 0x0023d01601007387 */ /* 0x0001e80000100800 */
[----:B---3--:R1:W-:Y:S04]  /*11910*/  STL [R1+0x23d4], R21 ;  /* 0x0023d41501007387 */ /* 0x0083e80000100800 */
[----:B------:R-:W3:Y:S04]  /*11920*/  LDL R25, [R1+0xa4c] ;  /* 0x000a4c0001197983 */ /* 0x000ee80000100800 */
[----:B------:R-:W3:Y:S04]  /*11930*/  LDL R0, [R1+0xa50] ;  /* 0x000a500001007983 */ /* 0x000ee80000100800 */
[----:B--2---:R2:W-:Y:S04]  /*11940*/  STL [R1+0x23d8], R20 ;  /* 0x0023d81401007387 */ /* 0x0045e80000100800 */
[----:B------:R-:W3:Y:S04]  /*11950*/  LDL R24, [R1+0xa44] ;  /* 0x000a440001187983 */ /* 0x000ee80000100800 */
[----:B------:R-:W3:Y:S04]  /*11960*/  LDL R23, [R1+0xa48] ;  /* 0x000a480001177983 */ /* 0x000ee80000100800 */
[----:B----4-:R4:W-:Y:S04]  /*11970*/  STL [R1+0x2368], R19 ;  /* 0x0023681301007387 */ /* 0x0109e80000100800 */
[----:B0-----:R-:W3:Y:S04]  /*11980*/  LDL R22, [R1+0xa3c] ;  /* 0x000a3c0001167983 */ /* 0x001ee80000100800 */
[----:B-1----:R-:W3:Y:S01]  /*11990*/  LDL R21, [R1+0xa40] ;  /* 0x000a400001157983 */ /* 0x002ee20000100800 */
[----:B------:R-:W-:-:S02]  /*119a0*/  ISETP.GT.AND P1, PT, R2, 0x1d, PT ;  /* 0x0000001d0200780c */ /* 0x000fc40003f24270 */
[----:B------:R-:W-:Y:S01]  /*119b0*/  PRMT R18, RZ, 0x7610, R18 ;  /* 0x00007610ff127816 */ /* 0x000fe20000000012 */
[----:B--2---:R-:W2:Y:S01]  /*119c0*/  LDL R20, [R1+0xb04] ;  /* 0x000b040001147983 */ /* 0x004ea20000100800 */
[----:B------:R-:W-:Y:S02]  /*119d0*/  PRMT R17, RZ, 0x7610, R17 ;  /* 0x00007610ff117816 */ /* 0x000fe40000000011 */
[----:B------:R-:W-:Y:S01]  /*119e0*/  PRMT R16, RZ, 0x7610, R16 ;  /* 0x00007610ff107816 */ /* 0x000fe20000000010 */
[----:B----4-:R-:W4:Y:S06]  /*119f0*/  LDL R19, [R1+0xb08] ;  /* 0x000b080001137983 */ /* 0x010f2c0000100800 */
[----:B------:R-:W-:-:S02]  /*11a00*/  @P1 IMAD.MOV.U32 R4, RZ, RZ, R26 ;  /* 0x000000ffff041224 */ /* 0x000fc400078e001a */
[----:B------:R-:W-:-:S05]  /*11a10*/  @P1 IMAD.MOV.U32 R5, RZ, RZ, R27 ;  /* 0x000000ffff051224 */ /* 0x000fca00078e001b */
[----:B------:R3:W2:Y:S01]  /*11a20*/  @P1 LDG.E.U8 R18, desc[UR40][R4.64] ;  /* 0x0000002804121981 */ /* 0x0006a2000c1e1100 */
[----:B------:R-:W-:Y:S01]  /*11a30*/  PRMT R15, RZ, 0x7610, R15 ;  /* 0x00007610ff0f7816 */ /* 0x000fe2000000000f */
[----:B---3--:R-:W-:Y:S02]  /*11a40*/  @P1 IMAD.MOV.U32 R5, RZ, RZ, R25 ;  /* 0x000000ffff051224 */ /* 0x008fe400078e0019 */
[----:B------:R-:W-:-:S05]  /*11a50*/  @P1 IMAD.MOV.U32 R4, RZ, RZ, R0 ;  /* 0x000000ffff041224 */ /* 0x000fca00078e0000 */
[----:B------:R0:W3:Y:S02]  /*11a60*/  @P1 LDG.E.U8 R17, desc[UR40][R4.64] ;  /* 0x0000002804111981 */ /* 0x0000e4000c1e1100 */
[----:B0-----:R-:W-:Y:S02]  /*11a70*/  @P1 IMAD.MOV.U32 R5, RZ, RZ, R24 ;  /* 0x000000ffff051224 */ /* 0x001fe400078e0018 */
[----:B------:R-:W-:-:S05]  /*11a80*/  @P1 IMAD.MOV.U32 R4, RZ, RZ, R23 ;  /* 0x000000ffff041224 */ /* 0x000fca00078e0017 */
[----:B------:R0:W3:Y:S02]  /*11a90*/  @P1 LDG.E.U8 R16, desc[UR40][R4.64] ;  /* 0x0000002804101981 */ /* 0x0000e4000c1e1100 */
[----:B0-----:R-:W-:Y:S02]  /*11aa0*/  @P1 IMAD.MOV.U32 R5, RZ, RZ, R22 ;  /* 0x000000ffff051224 */ /* 0x001fe400078e0016 */
[----:B------:R-:W-:-:S05]  /*11ab0*/  @P1 IMAD.MOV.U32 R4, RZ, RZ, R21 ;  /* 0x000000ffff041224 */ /* 0x000fca00078e0015 */
[----:B------:R4:W3:Y:S04]  /*11ac0*/  @P1 LDG.E.U8 R15, desc[UR40][R4.64] ;  /* 0x00000028040f1981 */ /* 0x0008e8000c1e1100 */
[----:B--2---:R0:W-:Y:S04]  /*11ad0*/  STL [R1+0x23dc], R18 ;  /* 0x0023dc1201007387 */ /* 0x0041e80000100800 */
[----:B------:R-:W2:Y:S04]  /*11ae0*/  LDL R0, [R1+0xa38] ;  /* 0x000a380001007983 */ /* 0x000ea80000100800 */
[----:B0-----:R-:W2:Y:S01]  /*11af0*/  LDL R18, [R1+0xa34] ;  /* 0x000a340001127983 */ /* 0x001ea20000100800 */
[----:B------:R-:W-:Y:S01]  /*11b00*/  PRMT R14, RZ, 0x7610, R14 ;  /* 0x00007610ff0e7816 */ /* 0x000fe2000000000e */
[----:B----4-:R-:W-:-:S02]  /*11b10*/  @P0 IMAD.MOV.U32 R4, RZ, RZ, R19 ;  /* 0x000000ffff040224 */ /* 0x010fc400078e0013 */
[----:B------:R-:W-:-:S05]  /*11b20*/  @P0 IMAD.MOV.U32 R5, RZ, RZ, R20 ;  /* 0x000000ffff050224 */ /* 0x000fca00078e0014 */
[----:B------:R2:W4:Y:S04]  /*11b30*/  @P0 LDG.E.U8 R14, desc[UR40][R4.64] ;  /* 0x00000028040e0981 */ /* 0x000528000c1e1100 */
[----:B---3--:R0:W-:Y:S04]  /*11b40*/  STL [R1+0x23e0], R17 ;  /* 0x0023e01101007387 */ /* 0x0081e80000100800 */
[----:B------:R1:W-:Y:S04]  /*11b50*/  STL [R1+0x23e4], R16 ;  /* 0x0023e41001007387 */ /* 0x0003e80000100800 */
[----:B0-----:R-:W3:Y:S04]  /*11b60*/  LDL R17, [R1+0xa2c] ;  /* 0x000a2c0001117983 */ /* 0x001ee80000100800 */
[----:B-1----:R-:W3:Y:S04]  /*11b70*/  LDL R16, [R1+0xa30] ;  /* 0x000a300001107983 */ /* 0x002ee80000100800 */
[----:B------:R0:W-:Y:S04]  /*11b80*/  STL [R1+0x23e8], R15 ;  /* 0x0023e80f01007387 */ /* 0x0001e80000100800 */
[----:B------:R-:W3:Y:S04]  /*11b90*/  LDL R21, [R1+0xa24] ;  /* 0x000a240001157983 */ /* 0x000ee80000100800 */
[----:B0-----:R-:W3:Y:S01]  /*11ba0*/  LDL R15, [R1+0xa28] ;  /* 0x000a2800010f7983 */ /* 0x001ee20000100800 */
[----:B------:R-:W-:-:S02]  /*11bb0*/  ISETP.GT.AND P2, PT, R2, 0x1e, PT ;  /* 0x0000001e0200780c */ /* 0x000fc40003f44270 */
[----:B------:R-:W-:-:S11]  /*11bc0*/  PRMT R13, RZ, 0x7610, R13 ;  /* 0x00007610ff0d7816 */ /* 0x000fd6000000000d */
[----:B--2---:R-:W-:Y:S02]  /*11bd0*/  @P2 IMAD.MOV.U32 R4, RZ, RZ, R0 ;  /* 0x000000ffff042224 */ /* 0x004fe400078e0000 */
[----:B------:R-:W-:-:S05]  /*11be0*/  @P2 IMAD.MOV.U32 R5, RZ, RZ, R18 ;  /* 0x000000ffff052224 */ /* 0x000fca00078e0012 */
[----:B------:R3:W2:Y:S01]  /*11bf0*/  @P2 LDG.E.U8 R13, desc[UR40][R4.64] ;  /* 0x00000028040d2981 */ /* 0x0006a2000c1e1100 */
[----:B------:R-:W-:Y:S02]  /*11c00*/  PRMT R12, RZ, 0x7610, R12 ;  /* 0x00007610ff0c7816 */ /* 0x000fe4000000000c */
[----:B------:R-:W-:Y:S01]  /*11c10*/  PRMT R11, RZ, 0x7610, R11 ;  /* 0x00007610ff0b7816 */ /* 0x000fe2000000000b */
[----:B----4-:R0:W-:Y:S04]  /*11c20*/  STL [R1+0x236c], R14 ;  /* 0x00236c0e01007387 */ /* 0x0101e80000100800 */
[----:B------:R-:W4:Y:S04]  /*11c30*/  LDL R0, [R1+0xa20] ;  /* 0x000a200001007983 */ /* 0x000f280000100800 */
[----:B------:R-:W4:Y:S01]  /*11c40*/  LDL R20, [R1+0xa1c] ;  /* 0x000a1c0001147983 */ /* 0x000f220000100800 */
[----:B---3--:R-:W-:-:S02]  /*11c50*/  @P2 IMAD.MOV.U32 R5, RZ, RZ, R17 ;  /* 0x000000ffff052224 */ /* 0x008fc400078e0011 */
[----:B------:R-:W-:-:S05]  /*11c60*/  @P2 IMAD.MOV.U32 R4, RZ, RZ, R16 ;  /* 0x000000ffff042224 */ /* 0x000fca00078e0010 */
[----:B------:R1:W3:Y:S02]  /*11c70*/  @P2 LDG.E.U8 R12, desc[UR40][R4.64] ;  /* 0x00000028040c2981 */ /* 0x0002e4000c1e1100 */
[----:B-1----:R-:W-:Y:S02]  /*11c80*/  @P2 IMAD.MOV.U32 R5, RZ, RZ, R21 ;  /* 0x000000ffff052224 */ /* 0x002fe400078e0015 */
[----:B------:R-:W-:-:S05]  /*11c90*/  @P2 IMAD.MOV.U32 R4, RZ, RZ, R15 ;  /* 0x000000ffff042224 */ /* 0x000fca00078e000f */
[----:B------:R4:W3:Y:S04]  /*11ca0*/  @P2 LDG.E.U8 R11, desc[UR40][R4.64] ;  /* 0x00000028040b2981 */ /* 0x0008e8000c1e1100 */
[----:B--2---:R1:W-:Y:S04]  /*11cb0*/  STL [R1+0x2384], R13 ;  /* 0x0023840d01007387 */ /* 0x0043e80000100800 */
[----:B------:R-:W2:Y:S04]  /*11cc0*/  LDL R19, [R1+0xafc] ;  /* 0x000afc0001137983 */ /* 0x000ea80000100800 */
[----:B------:R-:W2:Y:S04]  /*11cd0*/  LDL R18, [R1+0xb00] ;  /* 0x000b000001127983 */ /* 0x000ea80000100800 */
[----:B------:R-:W2:Y:S04]  /*11ce0*/  LDL R17, [R1+0xa14] ;  /* 0x000a140001117983 */ /* 0x000ea80000100800 */
[----:B------:R-:W2:Y:S01]  /*11cf0*/  LDL R16, [R1+0xa18] ;  /* 0x000a180001107983 */ /* 0x000ea20000100800 */
[----:B----4-:R-:W-:-:S03]  /*11d00*/  @P2 IMAD.MOV.U32 R4, RZ, RZ, R0 ;  /* 0x000000ffff042224 */ /* 0x010fc600078e0000 */
[----:B---3--:R3:W-:Y:S04]  /*11d10*/  STL [R1+0x2388], R12 ;  /* 0x0023880c01007387 */ /* 0x0087e80000100800 */
[----:B------:R-:W4:Y:S04]  /*11d20*/  LDL R15, [R1+0xa0c] ;  /* 0x000a0c00010f7983 */ /* 0x000f280000100800 */
[----:B0-----:R-:W4:Y:S04]  /*11d30*/  LDL R14, [R1+0xa10] ;  /* 0x000a1000010e7983 */ /* 0x001f280000100800 */
[----:B-1----:R-:W4:Y:S04]  /*11d40*/  LDL R13, [R1+0xa04] ;  /* 0x000a0400010d7983 */ /* 0x002f280000100800 */
[----:B---3--:R-:W3:Y:S04]  /*11d50*/  LDL R12, [R1+0xa08] ;  /* 0x000a0800010c7983 */ /* 0x008ee80000100800 */
[----:B------:R0:W-:Y:S04]  /*11d60*/  STL [R1+0x238c], R11 ;  /* 0x00238c0b01007387 */ /* 0x0001e80000100800 */
[----:B------:R-:W3:Y:S04]  /*11d70*/  LDL R0, [R1+0xa00] ;  /* 0x000a000001007983 */ /* 0x000ee80000100800 */
[----:B0-----:R-:W3:Y:S01]  /*11d80*/  LDL R11, [R1+0x9fc] ;  /* 0x0009fc00010b7983 */ /* 0x001ee20000100800 */
[----:B------:R-:W-:Y:S01]  /*11d90*/  ISETP.GT.AND P1, PT, R2, 0x1f, PT ;  /* 0x0000001f0200780c */ /* 0x000fe20003f24270 */
[----:B------:R-:W-:Y:S01]  /*11da0*/  @P2 IMAD.MOV.U32 R5, RZ, RZ, R20 ;  /* 0x000000ffff052224 */ /* 0x000fe200078e0014 */
[----:B------:R-:W-:-:S02]  /*11db0*/  PRMT R10, RZ, 0x7610, R10 ;  /* 0x00007610ff0a7816 */ /* 0x000fc4000000000a */
[----:B------:R-:W-:-:S04]  /*11dc0*/  PRMT R9, RZ, 0x7610, R9 ;  /* 0x00007610ff097816 */ /* 0x000fc80000000009 */
[----:B------:R2:W3:Y:S01]  /*11dd0*/  @P2 LDG.E.U8 R10, desc[UR40][R4.64] ;  /* 0x00000028040a2981 */ /* 0x0004e2000c1e1100 */
[----:B------:R-:W-:Y:S01]  /*11de0*/  PRMT R8, RZ, 0x7610, R8 ;  /* 0x00007610ff087816 */ /* 0x000fe20000000008 */
[----:B--2---:R-:W-:Y:S02]  /*11df0*/  @P0 IMAD.MOV.U32 R4, RZ, RZ, R18 ;  /* 0x000000ffff040224 */ /* 0x004fe400078e0012 */
[----:B------:R-:W-:-:S05]  /*11e00*/  @P0 IMAD.MOV.U32 R5, RZ, RZ, R19 ;  /* 0x000000ffff050224 */ /* 0x000fca00078e0013 */
[----:B------:R0:W2:Y:S01]  /*11e10*/  @P0 LDG.E.U8 R9, desc[UR40][R4.64] ;  /* 0x0000002804090981 */ /* 0x0000a2000c1e1100 */
[----:B------:R-:W-:Y:S01]  /*11e20*/  PRMT R7, RZ, 0x7610, R7 ;  /* 0x00007610ff077816 */ /* 0x000fe20000000007 */
[----:B0-----:R-:W-:Y:S02]  /*11e30*/  @P1 IMAD.MOV.U32 R4, RZ, RZ, R16 ;  /* 0x000000ffff041224 */ /* 0x001fe400078e0010 */
[----:B------:R-:W-:-:S05]  /*11e40*/  @P1 IMAD.MOV.U32 R5, RZ, RZ, R17 ;  /* 0x000000ffff051224 */ /* 0x000fca00078e0011 */
[----:B------:R4:W2:Y:S01]  /*11e50*/  @P1 LDG.E.U8 R8, desc[UR40][R4.64] ;  /* 0x0000002804081981 */ /* 0x0008a2000c1e1100 */
[----:B------:R-:W-:Y:S02]  /*11e60*/  PRMT R6, RZ, 0x7610, R6 ;  /* 0x00007610ff067816 */ /* 0x000fe40000000006 */
[----:B------:R-:W-:Y:S01]  /*11e70*/  PRMT R3, RZ, 0x7610, R3 ;  /* 0x00007610ff037816 */ /* 0x000fe20000000003 */
[----:B----4-:R-:W-:Y:S02]  /*11e80*/  @P1 IMAD.MOV.U32 R5, RZ, RZ, R15 ;  /* 0x000000ffff051224 */ /* 0x010fe400078e000f */
[----:B------:R-:W-:-:S05]  /*11e90*/  @P1 IMAD.MOV.U32 R4, RZ, RZ, R14 ;  /* 0x000000ffff041224 */ /* 0x000fca00078e000e */
[----:B------:R3:W4:Y:S02]  /*11ea0*/  @P1 LDG.E.U8 R7, desc[UR40][R4.64] ;  /* 0x0000002804071981 */ /* 0x000724000c1e1100 */
[----:B---3--:R-:W-:Y:S02]  /*11eb0*/  @P1 IMAD.MOV.U32 R4, RZ, RZ, R12 ;  /* 0x000000ffff041224 */ /* 0x008fe400078e000c */
[----:B------:R-:W-:-:S05]  /*11ec0*/  @P1 IMAD.MOV.U32 R5, RZ, RZ, R13 ;  /* 0x000000ffff051224 */ /* 0x000fca00078e000d */
[----:B------:R0:W3:Y:S02]  /*11ed0*/  @P1 LDG.E.U8 R6, desc[UR40][R4.64] ;  /* 0x0000002804061981 */ /* 0x0000e4000c1e1100 */
[----:B0-----:R-:W-:Y:S02]  /*11ee0*/  @P1 IMAD.MOV.U32 R4, RZ, RZ, R0 ;  /* 0x000000ffff041224 */ /* 0x001fe400078e0000 */
[----:B------:R-:W-:-:S05]  /*11ef0*/  @P1 IMAD.MOV.U32 R5, RZ, RZ, R11 ;  /* 0x000000ffff051224 */ /* 0x000fca00078e000b */
[----:B------:R-:W3:Y:S04]  /*11f00*/  @P1 LDG.E.U8 R3, desc[UR40][R4.64] ;  /* 0x0000002804031981 */ /* 0x000ee8000c1e1100 */
[----:B------:R-:W-:Y:S01]  /*11f10*/  STL [R1+0x2390], R10 ;  /* 0x0023900a01007387 */ /* 0x000fe20000100800 */
[----:B------:R-:W0:Y:S03]  /*11f20*/  S2R R13, SR_TID.X ;  /* 0x00000000000d7919 */ /* 0x000e260000002100 */
[----:B--2---:R-:W-:Y:S04]  /*11f30*/  STL [R1+0x2370], R9 ;  /* 0x0023700901007387 */ /* 0x004fe80000100800 */
[----:B------:R-:W-:Y:S01]  /*11f40*/  STL [R1+0x2374], R8 ;  /* 0x0023740801007387 */ /* 0x000fe20000100800 */
[----:B0-----:R-:W-:Y:S01]  /*11f50*/  LOP3.LUT R0, R13, 0x3f, RZ, 0xc0, !PT ;  /* 0x0000003f0d007812 */ /* 0x001fe200078ec0ff */
[----:B------:R-:W0:Y:S01]  /*11f60*/  S2R R25, SR_TID.X ;  /* 0x0000000000197919 */ /* 0x000e220000002100 */
[----:B------:R-:W-:Y:S06]  /*11f70*/  BAR.SYNC.DEFER_BLOCKING 0x0 ;  /* 0x0000000000007b1d */ /* 0x000fec0000010000 */
[----:B----4-:R-:W-:Y:S04]  /*11f80*/  STL [R1+0x2378], R7 ;  /* 0x0023780701007387 */ /* 0x010fe80000100800 */
[----:B---3--:R1:W-:Y:S04]  /*11f90*/  STL [R1+0x237c], R6 ;  /* 0x00237c0601007387 */ /* 0x0083e80000100800 */
[----:B------:R-:W2:Y:S04]  /*11fa0*/  LDL.LU R26, [R1+0x9cc] ;  /* 0x0009cc00011a7983 */ /* 0x000ea80000300800 */
[----:B-1----:R-:W3:Y:S04]  /*11fb0*/  LDL.LU R6, [R1+0x94c] ;  /* 0x00094c0001067983 */ /* 0x002ee80000300800 */
[----:B------:R-:W4:Y:S04]  /*11fc0*/  LDL.LU R11, [R1+0x948] ;  /* 0x00094800010b7983 */ /* 0x000f280000300800 */
[----:B------:R-:W3:Y:S04]  /*11fd0*/  LDL.LU R27, [R1+0x944] ;  /* 0x00094400011b7983 */ /* 0x000ee80000300800 */
[----:B------:R-:W3:Y:S04]  /*11fe0*/  LDL.LU R28, [R1+0x940] ;  /* 0x00094000011c7983 */ /* 0x000ee80000300800 */
[----:B------:R-:W3:Y:S04]  /*11ff0*/  LDL.LU R29, [R1+0xb8] ;  /* 0x0000b800011d7983 */ /* 0x000ee80000300800 */
[----:B------:R1:W-:Y:S04]  /*12000*/  STL [R1+0x2380], R3 ;  /* 0x0023800301007387 */ /* 0x0003e80000100800 */
[----:B-1----:R-:W3:Y:S04]  /*12010*/  LDL.LU R3, [R1+0x9c0] ;  /* 0x0009c00001037983 */ /* 0x002ee80000300800 */
        /* <DEDUP_REMOVED lines=18> */
[----:B-1----:R-:W3:Y:S04]  /*12140*/  LDL.LU R4, [R1+0x9c4] ;  /* 0x0009c40001047983 */ /* 0x002ee80000300800 */
[----:B------:R-:W-:Y:S04]  /*12150*/  STL [R1+0x22cc], R5 ;  /* 0x0022cc0501007387 */ /* 0x000fe80000100800 */
[----:B------:R1:W-:Y:S04]  /*12160*/  STL [R1+0x23ec], R13 ;  /* 0x0023ec0d01007387 */ /* 0x0003e80000100800 */
[----:B-1----:R-:W3:Y:S01]  /*12170*/  LDL.LU R13, [R1+0x9c8] ;  /* 0x0009c800010d7983 */ /* 0x002ee20000300800 */
[----:B0-----:R-:W-:-:S03]  /*12180*/  LOP3.LUT R7, R25, 0x1f, RZ, 0xc0, !PT ;  /* 0x0000001f19077812 */ /* 0x001fc600078ec0ff */
[----:B------:R-:W-:Y:S01]  /*12190*/  STL [R1+0x235c], R5 ;  /* 0x00235c0501007387 */ /* 0x000fe20000100800 */
[----:B------:R-:W-:-:S03]  /*121a0*/  ISETP.GE.AND P0, PT, R7, R2, PT ;  /* 0x000000020700720c */ /* 0x000fc60003f06270 */
[----:B------:R-:W-:Y:S04]  /*121b0*/  STL [R1+0x2398], R5 ;  /* 0x0023980501007387 */ /* 0x000fe80000100800 */
[----:B------:R-:W4:Y:S04]  /*121c0*/  LDL.LU R7, [R1+0xb4] ;  /* 0x0000b40001077983 */ /* 0x000f280000300800 */
        /* <DEDUP_REMOVED lines=16> */
[----:B--2---:R0:W-:Y:S04]  /*122d0*/  STS.U8 [R0+UR46], R26 ;  /* 0x0000001a00007988 */ /* 0x0041e8000800002e */
[----:B0-----:R-:W2:Y:S04]  /*122e0*/  LDL.LU R26, [R1+0x90] ;  /* 0x00009000011a7983 */ /* 0x001ea80000300800 */
[----:B---3--:R-:W-:Y:S04]  /*122f0*/  STS.U8 [R0+UR46+0x40], R13 ;  /* 0x0000400d00007988 */ /* 0x008fe8000800002e */
[----:B------:R-:W-:Y:S04]  /*12300*/  STS.U8 [R0+UR46+0x80], R4 ;  /* 0x0000800400007988 */ /* 0x000fe8000800002e */
[----:B------:R-:W-:Y:S04]  /*12310*/  STS.U8 [R0+UR46+0xc0], R3 ;  /* 0x0000c00300007988 */ /* 0x000fe8000800002e */
[----:B------:R-:W-:Y:S04]  /*12320*/  STS.U8 [R0+UR46+0x840], R6 ;  /* 0x0008400600007988 */ /* 0x000fe8000800002e */
[----:B----4-:R-:W-:Y:S04]  /*12330*/  STS.U8 [R0+UR46+0x800], R11 ;  /* 0x0008000b00007988 */ /* 0x010fe8000800002e */
[----:B------:R0:W-:Y:S04]  /*12340*/  STS.U8 [R0+UR46+0x8c0], R27 ;  /* 0x0008c01b00007988 */ /* 0x0001e8000800002e */
[----:B------:R1:W-:Y:S04]  /*12350*/  STS.U8 [R0+UR46+0x880], R28 ;  /* 0x0008801c00007988 */ /* 0x0003e8000800002e */
[----:B------:R3:W-:Y:S04]  /*12360*/  STS.U8 [R0+UR46+0x1000], R29 ;  /* 0x0010001d00007988 */ /* 0x0007e8000800002e */
[----:B0-----:R-:W4:Y:S04]  /*12370*/  LDL.LU R27, [R1+0x8c] ;  /* 0x00008c00011b7983 */ /* 0x001f280000300800 */
[----:B-1----:R-:W4:Y:S04]  /*12380*/  LDL.LU R28, [R1+0x1c] ;  /* 0x00001c00011c7983 */ /* 0x002f280000300800 */
[----:B---3--:R-:W3:Y:S04]  /*12390*/  LDL.LU R29, [R1+0x18] ;  /* 0x00001800011d7983 */ /* 0x008ee80000300800 */
[----:B------:R-:W-:Y:S04]  /*123a0*/  STS.U8 [R0+UR46+0x1040], R7 ;  /* 0x0010400700007988 */ /* 0x000fe8000800002e */
[----:B------:R-:W-:Y:S04]  /*123b0*/  STS.U8 [R0+UR46+0x1080], R8 ;  /* 0x0010800800007988 */ /* 0x000fe8000800002e */
[----:B------:R-:W-:Y:S04]  /*123c0*/  STS.U8 [R0+UR46+0x10c0], R9 ;  /* 0x0010c00900007988 */ /* 0x000fe8000800002e */
[----:B------:R-:W-:Y:S04]  /*123d0*/  STS.U8 [R0+UR46+0x1840], R10 ;  /* 0x0018400a00007988 */ /* 0x000fe8000800002e */
[----:B------:R-:W-:Y:S01]  /*123e0*/  STS.U8 [R0+UR46+0x1800], R12 ;  /* 0x0018000c00007988 */ /* 0x000fe2000800002e */
[----:B------:R-:W0:Y:S03]  /*123f0*/  S2R R11, SR_TID.X ;  /* 0x00000000000b7919 */ /* 0x000e260000002100 */
[----:B------:R-:W-:Y:S04]  /*12400*/  STS.U8 [R0+UR46+0x18c0], R14 ;  /* 0x0018c00e00007988 */ /* 0x000fe8000800002e */
[----:B------:R1:W-:Y:S04]  /*12410*/  STS.U8 [R0+UR46+0x1880], R24 ;  /* 0x0018801800007988 */ /* 0x0003e8000800002e */
[----:B-1----:R-:W3:Y:S01]  /*12420*/  LDL.LU R24, [R1+0x14] ;  /* 0x0000140001187983 */ /* 0x002ee20000300800 */
[----:B0-----:R-:W-:-:S04]  /*12430*/  LOP3.LUT R11, R11, 0x3f, RZ, 0xc0, !PT ;  /* 0x0000003f0b0b7812 */ /* 0x001fc800078ec0ff */
[----:B------:R-:W-:-:S05]  /*12440*/  LOP3.LUT R13, R11, 0x8, RZ, 0x3c, !PT ;  /* 0x000000080b0d7812 */ /* 0x000fca00078e3cff */
[----:B------:R0:W-:Y:S04]  /*12450*/  STS.U8 [R13+UR46+0x100], R15 ;  /* 0x0001000f0d007988 */ /* 0x0001e8000800002e */
[----:B------:R1:W-:Y:S04]  /*12460*/  STS.U8 [R13+UR46+0x140], R16 ;  /* 0x000140100d007988 */ /* 0x0003e8000800002e */
[----:B------:R1:W-:Y:S04]  /*12470*/  STS.U8 [R13+UR46+0x180], R17 ;  /* 0x000180110d007988 */ /* 0x0003e8000800002e */
[----:B0-----:R-:W3:Y:S04]  /*12480*/  LDL.LU R15, [R1+0x10] ;  /* 0x00001000010f7983 */ /* 0x001ee80000300800 */
[----:B------:R0:W-:Y:S04]  /*12490*/  STS.U8 [R13+UR46+0x1c0], R18 ;  /* 0x0001c0120d007988 */ /* 0x0001e8000800002e */
[----:B-1----:R-:W3:Y:S04]  /*124a0*/  LDL.LU R16, [R1+0x9ac] ;  /* 0x0009ac0001107983 */ /* 0x002ee80000300800 */
[----:B------:R-:W-:Y:S04]  /*124b0*/  STS.U8 [R13+UR46+0x940], R19 ;  /* 0x000940130d007988 */ /* 0x000fe8000800002e */
[----:B------:R-:W3:Y:S04]  /*124c0*/  LDL.LU R17, [R1+0x9a8] ;  /* 0x0009a80001117983 */ /* 0x000ee80000300800 */
[----:B------:R1:W-:Y:S04]  /*124d0*/  STS.U8 [R13+UR46+0x900], R20 ;  /* 0x000900140d007988 */ /* 0x0003e8000800002e */
[----:B0-----:R-:W3:Y:S04]  /*124e0*/  LDL.LU R18, [R1+0x9a4] ;  /* 0x0009a40001127983 */ /* 0x001ee80000300800 */
[----:B-1----:R-:W3:Y:S04]  /*124f0*/  LDL.LU R20, [R1+0x9a0] ;  /* 0x0009a00001147983 */ /* 0x002ee80000300800 */
[----:B------:R-:W3:Y:S04]  /*12500*/  LDL.LU R10, [R1+0x92c] ;  /* 0x00092c00010a7983 */ /* 0x000ee80000300800 */
[----:B------:R-:W3:Y:S04]  /*12510*/  LDL.LU R11, [R1+0x928] ;  /* 0x00092800010b7983 */ /* 0x000ee80000300800 */
[----:B------:R0:W-:Y:S04]  /*12520*/  STS.U8 [R13+UR46+0x9c0], R21 ;  /* 0x0009c0150d007988 */ /* 0x0001e8000800002e */
[----:B------:R-:W3:Y:S04]  /*12530*/  LDL.LU R12, [R1+0x924] ;  /* 0x00092400010c7983 */ /* 0x000ee80000300800 */
[----:B------:R1:W-:Y:S04]  /*12540*/  STS.U8 [R13+UR46+0x980], R22 ;  /* 0x000980160d007988 */ /* 0x0003e8000800002e */
[----:B0-----:R-:W3:Y:S04]  /*12550*/  LDL.LU R21, [R1+0x920] ;  /* 0x0009200001157983 */ /* 0x001ee80000300800 */
[----:B------:R0:W-:Y:S04]  /*12560*/  STS.U8 [R13+UR46+0x1100], R23 ;  /* 0x001100170d007988 */ /* 0x0001e8000800002e */
[----:B-1----:R-:W3:Y:S04]  /*12570*/  LDL.LU R22, [R1+0x88] ;  /* 0x0000880001167983 */ /* 0x002ee80000300800 */
[----:B------:R1:W-:Y:S04]  /*12580*/  STS.U8 [R13+UR46+0x1140], R25 ;  /* 0x001140190d007988 */ /* 0x0003e8000800002e */
[----:B0-----:R-:W3:Y:S04]  /*12590*/  LDL.LU R23, [R1+0x84] ;  /* 0x0000840001177983 */ /* 0x001ee80000300800 */
[----:B--2---:R0:W-:Y:S04]  /*125a0*/  STS.U8 [R13+UR46+0x1180], R26 ;  /* 0x0011801a0d007988 */ /* 0x0041e8000800002e */
[----:B-1----:R-:W2:Y:S04]  /*125b0*/  LDL.LU R25, [R1+0x80] ;  /* 0x0000800001197983 */ /* 0x002ea80000300800 */
[----:B0-----:R-:W2:Y:S04]  /*125c0*/  LDL.LU R26, [R1+0x6c] ;  /* 0x00006c00011a7983 */ /* 0x001ea80000300800 */
[----:B----4-:R0:W-:Y:S04]  /*125d0*/  STS.U8 [R13+UR46+0x11c0], R27 ;  /* 0x0011c01b0d007988 */ /* 0x0101e8000800002e */
[----:B------:R1:W-:Y:S04]  /*125e0*/  STS.U8 [R13+UR46+0x1940], R28 ;  /* 0x0019401c0d007988 */ /* 0x0003e8000800002e */
[----:B---3--:R3:W-:Y:S04]  /*125f0*/  STS.U8 [R13+UR46+0x1900], R29 ;  /* 0x0019001d0d007988 */ /* 0x0087e8000800002e */
[----:B0-----:R-:W4:Y:S04]  /*12600*/  LDL.LU R27, [R1+0x8] ;  /* 0x00000800011b7983 */ /* 0x001f280000300800 */
[----:B-1----:R-:W4:Y:S04]  /*12610*/  LDL.LU R28, [R1+0x4] ;  /* 0x00000400011c7983 */ /* 0x002f280000300800 */
[----:B---3--:R-:W3:Y:S04]  /*12620*/  LDL.LU R29, [R1] ;  /* 0x00000000011d7983 */ /* 0x008ee80000300800 */
[----:B------:R-:W3:Y:S04]  /*12630*/  LDL.LU R4, [R1+0x99c] ;  /* 0x00099c0001047983 */ /* 0x000ee80000300800 */
[----:B------:R-:W3:Y:S04]  /*12640*/  LDL.LU R3, [R1+0x998] ;  /* 0x0009980001037983 */ /* 0x000ee80000300800 */
[----:B------:R-:W3:Y:S04]  /*12650*/  LDL.LU R6, [R1+0x994] ;  /* 0x0009940001067983 */ /* 0x000ee80000300800 */
[----:B------:R-:W3:Y:S04]  /*12660*/  LDL.LU R7, [R1+0x990] ;  /* 0x0009900001077983 */ /* 0x000ee80000300800 */
[----:B------:R-:W3:Y:S04]  /*12670*/  LDL.LU R8, [R1+0x91c] ;  /* 0x00091c0001087983 */ /* 0x000ee80000300800 */
[----:B------:R-:W3:Y:S04]  /*12680*/  LDL.LU R9, [R1+0x90c] ;  /* 0x00090c0001097983 */ /* 0x000ee80000300800 */
[----:B------:R-:W3:Y:S04]  /*12690*/  LDL.LU R14, [R1+0x908] ;  /* 0x00090800010e7983 */ /* 0x000ee80000300800 */
[----:B------:R0:W-:Y:S04]  /*126a0*/  STS.U8 [R13+UR46+0x19c0], R24 ;  /* 0x0019c0180d007988 */ /* 0x0001e8000800002e */
[----:B------:R-:W3:Y:S01]  /*126b0*/  LDL.LU R19, [R1+0x904] ;  /* 0x0009040001137983 */ /* 0x000ee20000300800 */
[----:B0-----:R-:W0:Y:S03]  /*126c0*/  S2R R24, SR_TID.X ;  /* 0x0000000000187919 */ /* 0x001e260000002100 */
[----:B------:R1:W-:Y:S01]  /*126d0*/  STS.U8 [R13+UR46+0x1980], R15 ;  /* 0x0019800f0d007988 */ /* 0x0003e2000800002e */
[----:B0-----:R-:W-:-:S03]  /*126e0*/  LOP3.LUT R2, R24, 0x3f, RZ, 0xc0, !PT ;  /* 0x0000003f18027812 */ /* 0x001fc600078ec0ff */
[----:B------:R-:W3:Y:S01]  /*126f0*/  LDL.LU R24, [R1+0x68] ;  /* 0x0000680001187983 */ /* 0x000ee20000300800 */
[----:B------:R-:W-:-:S03]  /*12700*/  LOP3.LUT R5, R2, 0x10, RZ, 0x3c, !PT ;  /* 0x0000001002057812 */ /* 0x000fc600078e3cff */
[----:B-1----:R-:W3:Y:S04]  /*12710*/  LDL.LU R13, [R1+0x23ec] ;  /* 0x0023ec00010d7983 */ /* 0x002ee80000300800 */
[----:B------:R-:W3:Y:S04]  /*12720*/  LDL.LU R15, [R1+0x23e8] ;  /* 0x0023e800010f7983 */ /* 0x000ee80000300800 */
[----:B------:R0:W-:Y:S04]  /*12730*/  STS.U8 [R5+UR46+0x200], R16 ;  /* 0x0002001005007988 */ /* 0x0001e8000800002e */
[----:B------:R1:W-:Y:S04]  /*12740*/  STS.U8 [R5+UR46+0x240], R17 ;  /* 0x0002401105007988 */ /* 0x0003e8000800002e */
[----:B------:R1:W-:Y:S04]  /*12750*/  STS.U8 [R5+UR46+0x280], R18 ;  /* 0x0002801205007988 */ /* 0x0003e8000800002e */
[----:B0-----:R-:W3:Y:S04]  /*12760*/  LDL.LU R16, [R1+0x23e4] ;  /* 0x0023e40001107983 */ /* 0x001ee80000300800 */
[----:B-1----:R-:W3:Y:S04]  /*12770*/  LDL.LU R17, [R1+0x23e0] ;  /* 0x0023e00001117983 */ /* 0x002ee80000300800 */
[----:B------:R-:W3:Y:S04]  /*12780*/  LDL.LU R18, [R1+0x23dc] ;  /* 0x0023dc0001127983 */ /* 0x000ee80000300800 */
[----:B------:R0:W-:Y:S04]  /*12790*/  STS.U8 [R5+UR46+0x2c0], R20 ;  /* 0x0002c01405007988 */ /* 0x0001e8000800002e */
[----:B------:R1:W-:Y:S04]  /*127a0*/  STS.U8 [R5+UR46+0xa40], R10 ;  /* 0x000a400a05007988 */ /* 0x0003e8000800002e */
[----:B------:R1:W-:Y:S04]  /*127b0*/  STS.U8 [R5+UR46+0xa00], R11 ;  /* 0x000a000b05007988 */ /* 0x0003e8000800002e */
[----:B0-----:R-:W3:Y:S04]  /*127c0*/  LDL.LU R20, [R1+0x23d8] ;  /* 0x0023d80001147983 */ /* 0x001ee80000300800 */
[----:B-1----:R-:W3:Y:S04]  /*127d0*/  LDL.LU R10, [R1+0x64] ;  /* 0x00006400010a7983 */ /* 0x002ee80000300800 */
        /* <DEDUP_REMOVED lines=10> */
[----:B------:R1:W-:Y:S04]  /*12880*/  STS.U8 [R5+UR46+0x12c0], R26 ;  /* 0x0012c01a05007988 */ /* 0x0003e8000800002e */
[----:B0-----:R-:W2:Y:S04]  /*12890*/  LDL.LU R25, [R1+0x23c8] ;  /* 0x0023c80001197983 */ /* 0x001ea80000300800 */
[----:B-1----:R-:W2:Y:S04]  /*128a0*/  LDL.LU R26, [R1+0x23c4] ;  /* 0x0023c400011a7983 */ /* 0x002ea80000300800 */
[----:B----4-:R0:W-:Y:S04]  /*128b0*/  STS.U8 [R5+UR46+0x1a40], R27 ;  /* 0x001a401b05007988 */ /* 0x0101e8000800002e */
[----:B------:R1:W-:Y:S04]  /*128c0*/  STS.U8 [R5+UR46+0x1a00], R28 ;  /* 0x001a001c05007988 */ /* 0x0003e8000800002e */
[----:B---3--:R3:W-:Y:S04]  /*128d0*/  STS.U8 [R5+UR46+0x1ac0], R29 ;  /* 0x001ac01d05007988 */ /* 0x0087e8000800002e */
[----:B0-----:R-:W4:Y:S04]  /*128e0*/  LDL.LU R27, [R1+0x23c0] ;  /* 0x0023c000011b7983 */ /* 0x001f280000300800 */
[----:B-1----:R-:W2:Y:S04]  /*128f0*/  LDL.LU R28, [R1+0x23bc] ;  /* 0x0023bc00011c7983 */ /* 0x002ea80000300800 */
[----:B---3--:R-:W3:Y:S01]  /*12900*/  LDL.LU R29, [R1+0x23b8] ;  /* 0x0023b800011d7983 */ /* 0x008ee20000300800 */
[----:B------:R-:W-:-:S03]  /*12910*/  LOP3.LUT R2, R2, 0x18, RZ, 0x3c, !PT ;  /* 0x0000001802027812 */ /* 0x000fc600078e3cff */
[----:B---3--:R-:W-:Y:S04]  /*12920*/  STS.U8 [R5+UR46+0x1a80], R29 ;  /* 0x001a801d05007988 */ /* 0x008fe8000800002e */
[----:B------:R-:W-:Y:S04]  /*12930*/  STS.U8 [R2+UR46+0x300], R4 ;  /* 0x0003000402007988 */ /* 0x000fe8000800002e */
[----:B------:R-:W-:Y:S04]  /*12940*/  STS.U8 [R2+UR46+0x340], R3 ;  /* 0x0003400302007988 */ /* 0x000fe8000800002e */
[----:B------:R-:W-:Y:S04]  /*12950*/  STS.U8 [R2+UR46+0x380], R6 ;  /* 0x0003800602007988 */ /* 0x000fe8000800002e */
[----:B------:R0:W-:Y:S04]  /*12960*/  STL [R1+0x239c], R29 ;  /* 0x00239c1d01007387 */ /* 0x0001e80000100800 */
[----:B------:R-:W-:Y:S04]  /*12970*/  STS.U8 [R2+UR46+0x3c0], R7 ;  /* 0x0003c00702007988 */ /* 0x000fe8000800002e */
[----:B------:R1:W-:Y:S04]  /*12980*/  STS.U8 [R2+UR46+0xb40], R8 ;  /* 0x000b400802007988 */ /* 0x0003e8000800002e */
[----:B0-----:R-:W3:Y:S04]  /*12990*/  LDL.LU R29, [R1+0x900] ;  /* 0x00090000011d7983 */ /* 0x001ee80000300800 */
[----:B------:R0:W-:Y:S04]  /*129a0*/  STS.U8 [R2+UR46+0xb00], R9 ;  /* 0x000b000902007988 */ /* 0x0001e8000800002e */
[----:B------:R-:W3:Y:S04]  /*129b0*/  LDL.LU R5, [R1+0x8fc] ;  /* 0x0008fc0001057983 */ /* 0x000ee80000300800 */
[----:B------:R0:W-:Y:S04]  /*129c0*/  STS.U8 [R2+UR46+0xbc0], R14 ;  /* 0x000bc00e02007988 */ /* 0x0001e8000800002e */
[----:B------:R-:W3:Y:S04]  /*129d0*/  LDL.LU R4, [R1+0x8f8] ;  /* 0x0008f80001047983 */ /* 0x000ee80000300800 */
[----:B------:R0:W-:Y:S04]  /*129e0*/  STS.U8 [R2+UR46+0xb80], R19 ;  /* 0x000b801302007988 */ /* 0x0001e8000800002e */
[----:B-1----:R-:W3:Y:S04]  /*129f0*/  LDL.LU R8, [R1+0x8f4] ;  /* 0x0008f40001087983 */ /* 0x002ee80000300800 */
[----:B------:R1:W-:Y:S04]  /*12a00*/  STS.U8 [R2+UR46+0x1300], R24 ;  /* 0x0013001802007988 */ /* 0x0003e8000800002e */
[----:B0-----:R-:W3:Y:S04]  /*12a10*/  LDL.LU R9, [R1+0x58] ;  /* 0x0000580001097983 */ /* 0x001ee80000300800 */
[----:B------:R-:W3:Y:S04]  /*12a20*/  LDL.LU R14, [R1+0x54] ;  /* 0x00005400010e7983 */ /* 0x000ee80000300800 */
[----:B------:R-:W-:Y:S04]  /*12a30*/  STS.U8 [R2+UR46+0x1340], R10 ;  /* 0x0013400a02007988 */ /* 0x000fe8000800002e */
[----:B------:R-:W3:Y:S04]  /*12a40*/  LDL.LU R19, [R1+0x50] ;  /* 0x0000500001137983 */ /* 0x000ee80000300800 */
[----:B------:R-:W-:Y:S04]  /*12a50*/  STS.U8 [R2+UR46+0x1380], R11 ;  /* 0x0013800b02007988 */ /* 0x000fe8000800002e */
[----:B-1----:R-:W3:Y:S04]  /*12a60*/  LDL.LU R24, [R1+0x4c] ;  /* 0x00004c0001187983 */ /* 0x002ee80000300800 */
[----:B------:R-:W-:Y:S04]  /*12a70*/  STS.U8 [R2+UR46+0x13c0], R12 ;  /* 0x0013c00c02007988 */ /* 0x000fe8000800002e */
[----:B--2---:R-:W-:Y:S04]  /*12a80*/  STS.U8 [R2+UR46+0x1b40], R28 ;  /* 0x001b401c02007988 */ /* 0x004fe8000800002e */
[----:B------:R0:W-:Y:S04]  /*12a90*/  STL [R1+0x23a0], R28 ;  /* 0x0023a01c01007387 */ /* 0x0001e80000100800 */
[----:B----4-:R-:W-:Y:S04]  /*12aa0*/  STS.U8 [R2+UR46+0x1b00], R27 ;  /* 0x001b001b02007988 */ /* 0x010fe8000800002e */
[----:B0-----:R-:W2:Y:S04]  /*12ab0*/  LDL.LU R28, [R1+0x980] ;  /* 0x00098000011c7983 */ /* 0x001ea80000300800 */
[----:B------:R0:W-:Y:S04]  /*12ac0*/  STL [R1+0x23a4], R27 ;  /* 0x0023a41b01007387 */ /* 0x0001e80000100800 */
[----:B------:R-:W-:Y:S04]  /*12ad0*/  STS.U8 [R2+UR46+0x1bc0], R26 ;  /* 0x001bc01a02007988 */ /* 0x000fe8000800002e */
[----:B0-----:R-:W4:Y:S04]  /*12ae0*/  LDL.LU R27, [R1+0x984] ;  /* 0x00098400011b7983 */ /* 0x001f280000300800 */
[----:B------:R0:W-:Y:S01]  /*12af0*/  STL [R1+0x23a8], R26 ;  /* 0x0023a81a01007387 */ /* 0x0001e20000100800 */
[----:B------:R-:W-:-:S03]  /*12b00*/  LOP3.LUT R3, R13, 0x3f, RZ, 0xc0, !PT ;  /* 0x0000003f0d037812 */ /* 0x000fc600078ec0ff */
[----:B0-----:R-:W2:Y:S04]  /*12b10*/  LDL.LU R26, [R1+0x988] ;  /* 0x00098800011a7983 */ /* 0x001ea80000300800 */
[----:B------:R-:W2:Y:S04]  /*12b20*/  LDL.LU R6, [R1+0x97c] ;  /* 0x00097c0001067983 */ /* 0x000ea80000300800 */
[----:B------:R-:W2:Y:S04]  /*12b30*/  LDL.LU R7, [R1+0x978] ;  /* 0x0009780001077983 */ /* 0x000ea80000300800 */
[----:B------:R-:W2:Y:S04]  /*12b40*/  LDL.LU R10, [R1+0x974] ;  /* 0x00097400010a7983 */ /* 0x000ea80000300800 */
[----:B------:R-:W2:Y:S04]  /*12b50*/  LDL.LU R11, [R1+0x970] ;  /* 0x00097000010b7983 */ /* 0x000ea80000300800 */
[----:B------:R-:W2:Y:S04]  /*12b60*/  LDL.LU R12, [R1+0x8f0] ;  /* 0x0008f000010c7983 */ /* 0x000ea80000300800 */
[----:B------:R-:W2:Y:S04]  /*12b70*/  LDL.LU R13, [R1+0x8ec] ;  /* 0x0008ec00010d7983 */ /* 0x000ea80000300800 */
[----:B------:R-:W-:Y:S04]  /*12b80*/  STS.U8 [R2+UR46+0x1b80], R25 ;  /* 0x001b801902007988 */ /* 0x000fe8000800002e */
[----:B------:R0:W-:Y:S04]  /*12b90*/  STL [R1+0x23ac], R25 ;  /* 0x0023ac1901007387 */ /* 0x0001e80000100800 */
[----:B0-----:R-:W2:Y:S01]  /*12ba0*/  LDL.LU R25, [R1+0x98c] ;  /* 0x00098c0001197983 */ /* 0x001ea20000300800 */
[----:B------:R-:W-:-:S05]  /*12bb0*/  LOP3.LUT R2, R3, 0x20, RZ, 0x3c, !PT ;  /* 0x0000002003027812 */ /* 0x000fca00078e3cff */
[----:B--2---:R-:W-:Y:S04]  /*12bc0*/  STS.U8 [R2+UR46+0x400], R25 ;  /* 0x0004001902007988 */ /* 0x004fe8000800002e */
[----:B------:R-:W-:Y:S04]  /*12bd0*/  STS.U8 [R2+UR46+0x440], R26 ;  /* 0x0004401a02007988 */ /* 0x000fe8000800002e */
[----:B----4-:R-:W-:Y:S04]  /*12be0*/  STS.U8 [R2+UR46+0x480], R27 ;  /* 0x0004801b02007988 */ /* 0x010fe8000800002e */
[----:B------:R-:W-:Y:S04]  /*12bf0*/  STS.U8 [R2+UR46+0x4c0], R28 ;  /* 0x0004c01c02007988 */ /* 0x000fe8000800002e */
[----:B---3--:R-:W-:Y:S04]  /*12c00*/  STS.U8 [R2+UR46+0xc40], R29 ;  /* 0x000c401d02007988 */ /* 0x008fe8000800002e */
[----:B------:R-:W-:Y:S04]  /*12c10*/  STS.U8 [R2+UR46+0xc00], R5 ;  /* 0x000c000502007988 */ /* 0x000fe8000800002e */
[----:B------:R-:W-:Y:S04]  /*12c20*/  STS.U8 [R2+UR46+0xcc0], R4 ;  /* 0x000cc00402007988 */ /* 0x000fe8000800002e */
[----:B------:R0:W-:Y:S04]  /*12c30*/  STS.U8 [R2+UR46+0xc80], R8 ;  /* 0x000c800802007988 */ /* 0x0001e8000800002e */
[----:B------:R1:W-:Y:S04]  /*12c40*/  STS.U8 [R2+UR46+0x1400], R9 ;  /* 0x0014000902007988 */ /* 0x0003e8000800002e */
[----:B------:R2:W-:Y:S04]  /*12c50*/  STS.U8 [R2+UR46+0x1440], R14 ;  /* 0x0014400e02007988 */ /* 0x0005e8000800002e */
[----:B0-----:R-:W3:Y:S04]  /*12c60*/  LDL.LU R8, [R1+0x8e8] ;  /* 0x0008e80001087983 */ /* 0x001ee80000300800 */
[----:B-1----:R-:W4:Y:S04]  /*12c70*/  LDL.LU R9, [R1+0x8e4] ;  /* 0x0008e40001097983 */ /* 0x002f280000300800 */
[----:B------:R0:W-:Y:S04]  /*12c80*/  STS.U8 [R2+UR46+0x1480], R19 ;  /* 0x0014801302007988 */ /* 0x0001e8000800002e */
[----:B--2---:R-:W2:Y:S04]  /*12c90*/  LDL.LU R14, [R1+0x48] ;  /* 0x00004800010e7983 */ /* 0x004ea80000300800 */
[----:B------:R1:W-:Y:S04]  /*12ca0*/  STS.U8 [R2+UR46+0x14c0], R24 ;  /* 0x0014c01802007988 */ /* 0x0003e8000800002e */
[----:B0-----:R-:W2:Y:S04]  /*12cb0*/  LDL.LU R19, [R1+0x44] ;  /* 0x0000440001137983 */ /* 0x001ea80000300800 */
[----:B------:R-:W-:Y:S04]  /*12cc0*/  STS.U8 [R2+UR46+0x1c40], R23 ;  /* 0x001c401702007988 */ /* 0x000fe8000800002e */
[----:B-1----:R-:W2:Y:S04]  /*12cd0*/  LDL.LU R24, [R1+0x40] ;  /* 0x0000400001187983 */ /* 0x002ea80000300800 */
[----:B------:R-:W-:Y:S04]  /*12ce0*/  STL [R1+0x23b0], R23 ;  /* 0x0023b01701007387 */ /* 0x000fe80000100800 */
[----:B------:R-:W-:Y:S04]  /*12cf0*/  STS.U8 [R2+UR46+0x1c00], R22 ;  /* 0x001c001602007988 */ /* 0x000fe8000800002e */
[----:B------:R0:W-:Y:S02]  /*12d00*/  STL [R1+0x23b4], R22 ;  /* 0x0023b41601007387 */ /* 0x0001e40000100800 */
[----:B0-----:R-:W-:-:S02]  /*12d10*/  LOP3.LUT R22, R3, 0x28, RZ, 0x3c, !PT ;  /* 0x0000002803167812 */ /* 0x001fc400078e3cff */
[----:B------:R-:W2:Y:S04]  /*12d20*/  LDL.LU R3, [R1+0x3c] ;  /* 0x00003c0001037983 */ /* 0x000ea80000300800 */
[----:B------:R-:W2:Y:S04]  /*12d30*/  LDL.LU R23, [R1+0x96c] ;  /* 0x00096c0001177983 */ /* 0x000ea80000300800 */
[----:B------:R-:W2:Y:S04]  /*12d40*/  LDL.LU R25, [R1+0x968] ;  /* 0x0009680001197983 */ /* 0x000ea80000300800 */
[----:B------:R-:W2:Y:S04]  /*12d50*/  LDL.LU R26, [R1+0x964] ;  /* 0x00096400011a7983 */ /* 0x000ea80000300800 */
[----:B------:R-:W-:Y:S04]  /*12d60*/  STS.U8 [R2+UR46+0x1cc0], R21 ;  /* 0x001cc01502007988 */ /* 0x000fe8000800002e */
[----:B------:R-:W2:Y:S04]  /*12d70*/  LDL.LU R27, [R1+0x960] ;  /* 0x00096000011b7983 */ /* 0x000ea80000300800 */
[----:B------:R-:W-:Y:S04]  /*12d80*/  STS.U8 [R2+UR46+0x1c80], R20 ;  /* 0x001c801402007988 */ /* 0x000fe8000800002e */
[----:B------:R-:W2:Y:S04]  /*12d90*/  LDL.LU R28, [R1+0x8e0] ;  /* 0x0008e000011c7983 */ /* 0x000ea80000300800 */
[----:B------:R-:W-:Y:S04]  /*12da0*/  STS.U8 [R22+UR46+0x500], R6 ;  /* 0x0005000616007988 */ /* 0x000fe8000800002e */
[----:B------:R-:W2:Y:S04]  /*12db0*/  LDL.LU R29, [R1+0x8dc] ;  /* 0x0008dc00011d7983 */ /* 0x000ea80000300800 */
[----:B------:R-:W-:Y:S04]  /*12dc0*/  STS.U8 [R22+UR46+0x540], R7 ;  /* 0x0005400716007988 */ /* 0x000fe8000800002e */
[----:B------:R-:W2:Y:S04]  /*12dd0*/  LDL.LU R5, [R1+0x8d8] ;  /* 0x0008d80001057983 */ /* 0x000ea80000300800 */
[----:B------:R0:W-:Y:S04]  /*12de0*/  STS.U8 [R22+UR46+0x580], R10 ;  /* 0x0005800a16007988 */ /* 0x0001e8000800002e */
[----:B------:R-:W2:Y:S04]  /*12df0*/  LDL.LU R4, [R1+0x8d4] ;  /* 0x0008d40001047983 */ /* 0x000ea80000300800 */
[----:B------:R1:W-:Y:S04]  /*12e00*/  STS.U8 [R22+UR46+0x5c0], R11 ;  /* 0x0005c00b16007988 */ /* 0x0003e8000800002e */
[----:B0-----:R-:W2:Y:S04]  /*12e10*/  LDL.LU R10, [R1+0x38] ;  /* 0x00003800010a7983 */ /* 0x001ea80000300800 */
[----:B------:R0:W-:Y:S04]  /*12e20*/  STS.U8 [R22+UR46+0xd40], R12 ;  /* 0x000d400c16007988 */ /* 0x0001e8000800002e */
[----:B-1----:R-:W2:Y:S04]  /*12e30*/  LDL.LU R11, [R1+0x34] ;  /* 0x00003400010b7983 */ /* 0x002ea80000300800 */
[----:B------:R1:W-:Y:S04]  /*12e40*/  STS.U8 [R22+UR46+0xd00], R13 ;  /* 0x000d000d16007988 */ /* 0x0003e8000800002e */
[----:B0-----:R-:W2:Y:S04]  /*12e50*/  LDL.LU R12, [R1+0x20] ;  /* 0x00002000010c7983 */ /* 0x001ea80000300800 */
[----:B-1----:R-:W2:Y:S04]  /*12e60*/  LDL.LU R13, [R1+0xc] ;  /* 0x00000c00010d7983 */ /* 0x002ea80000300800 */
[----:B------:R-:W2:Y:S04]  /*12e70*/  LDL.LU R6, [R1+0x95c] ;  /* 0x00095c0001067983 */ /* 0x000ea80000300800 */
[----:B------:R-:W2:Y:S04]  /*12e80*/  LDL.LU R7, [R1+0x958] ;  /* 0x0009580001077983 */ /* 0x000ea80000300800 */
[----:B------:R-:W2:Y:S04]  /*12e90*/  LDL.LU R2, [R1+0x954] ;  /* 0x0009540001027983 */ /* 0x000ea80000300800 */
[----:B---3--:R0:W-:Y:S04]  /*12ea0*/  STS.U8 [R22+UR46+0xdc0], R8 ;  /* 0x000dc00816007988 */ /* 0x0081e8000800002e */
[----:B----4-:R1:W-:Y:S04]  /*12eb0*/  STS.U8 [R22+UR46+0xd80], R9 ;  /* 0x000d800916007988 */ /* 0x0103e8000800002e */
[----:B0-----:R-:W3:Y:S04]  /*12ec0*/  LDL.LU R8, [R1+0x950] ;  /* 0x0009500001087983 */ /* 0x001ee80000300800 */
[----:B--2---:R0:W-:Y:S04]  /*12ed0*/  STS.U8 [R22+UR46+0x1500], R14 ;  /* 0x0015000e16007988 */ /* 0x0041e8000800002e */
[----:B-1----:R-:W2:Y:S04]  /*12ee0*/  LDL.LU R9, [R1+0x8cc] ;  /* 0x0008cc0001097983 */ /* 0x002ea80000300800 */
[----:B------:R1:W-:Y:S04]  /*12ef0*/  STS.U8 [R22+UR46+0x1540], R19 ;  /* 0x0015401316007988 */ /* 0x0003e8000800002e */
[----:B0-----:R-:W4:Y:S04]  /*12f00*/  LDL.LU R14, [R1+0x8c8] ;  /* 0x0008c800010e7983 */ /* 0x001f280000300800 */
[----:B------:R0:W-:Y:S04]  /*12f10*/  STS.U8 [R22+UR46+0x1580], R24 ;  /* 0x0015801816007988 */ /* 0x0001e8000800002e */
[----:B-1----:R-:W2:Y:S04]  /*12f20*/  LDL.LU R19, [R1+0x8c4] ;  /* 0x0008c40001137983 */ /* 0x002ea80000300800 */
[----:B0-----:R-:W2:Y:S04]  /*12f30*/  LDL.LU R24, [R1+0xbc] ;  /* 0x0000bc0001187983 */ /* 0x001ea80000300800 */
[----:B------:R0:W-:Y:S04]  /*12f40*/  STS.U8 [R22+UR46+0x15c0], R3 ;  /* 0x0015c00316007988 */ /* 0x0001e8000800002e */
[----:B------:R-:W-:Y:S04]  /*12f50*/  STS.U8 [R22+UR46+0x1d40], R18 ;  /* 0x001d401216007988 */ /* 0x000fe8000800002e */
[----:B------:R-:W-:Y:S01]  /*12f60*/  STS.U8 [R22+UR46+0x1d00], R17 ;  /* 0x001d001116007988 */ /* 0x000fe2000800002e */
[----:B0-----:R-:W-:-:S03]  /*12f70*/  LOP3.LUT R3, R0, 0x30, RZ, 0x3c, !PT ;  /* 0x0000003000037812 */ /* 0x001fc600078e3cff */
[----:B------:R-:W-:Y:S04]  /*12f80*/  STS.U8 [R22+UR46+0x1dc0], R16 ;  /* 0x001dc01016007988 */ /* 0x000fe8000800002e */
[----:B------:R0:W-:Y:S04]  /*12f90*/  STS.U8 [R22+UR46+0x1d80], R15 ;  /* 0x001d800f16007988 */ /* 0x0001e8000800002e */
[----:B------:R1:W-:Y:S04]  /*12fa0*/  STS.U8 [R3+UR46+0x600], R23 ;  /* 0x0006001703007988 */ /* 0x0003e8000800002e */
[----:B------:R1:W-:Y:S04]  /*12fb0*/  STS.U8 [R3+UR46+0x640], R25 ;  /* 0x0006401903007988 */ /* 0x0003e8000800002e */
[----:B0-----:R-:W2:Y:S04]  /*12fc0*/  LDL.LU R22, [R1+0x23b4] ;  /* 0x0023b40001167983 */ /* 0x001ea80000300800 */
[----:B-1----:R-:W2:Y:S04]  /*12fd0*/  LDL.LU R23, [R1+0x23b0] ;  /* 0x0023b00001177983 */ /* 0x002ea80000300800 */
[----:B------:R-:W2:Y:S04]  /*12fe0*/  LDL.LU R25, [R1+0x23ac] ;  /* 0x0023ac0001197983 */ /* 0x000ea80000300800 */
        /* <DEDUP_REMOVED lines=19> */
[----:B0-----:R-:W2:Y:S01]  /*13120*/  LDL.LU R13, [R1+0x2384] ;  /* 0x00238400010d7983 */ /* 0x001ea20000300800 */
[----:B------:R-:W-:-:S03]  /*13130*/  LOP3.LUT R0, R0, 0x38, RZ, 0x3c, !PT ;  /* 0x0000003800007812 */ /* 0x000fc600078e3cff */
[----:B--2---:R-:W-:Y:S04]  /*13140*/  STS.U8 [R3+UR46+0x1e40], R13 ;  /* 0x001e400d03007988 */ /* 0x004fe8000800002e */
[----:B------:R-:W-:Y:S04]  /*13150*/  STS.U8 [R3+UR46+0x1e00], R12 ;  /* 0x001e000c03007988 */ /* 0x000fe8000800002e */
[----:B------:R-:W-:Y:S04]  /*13160*/  STS.U8 [R3+UR46+0x1ec0], R11 ;  /* 0x001ec00b03007988 */ /* 0x000fe8000800002e */
[----:B------:R0:W-:Y:S04]  /*13170*/  STS.U8 [R3+UR46+0x1e80], R10 ;  /* 0x001e800a03007988 */ /* 0x0001e8000800002e */
[----:B------:R1:W-:Y:S04]  /*13180*/  STS.U8 [R0+UR46+0x700], R6 ;  /* 0x0007000600007988 */ /* 0x0003e8000800002e */
[----:B------:R2:W-:Y:S04]  /*13190*/  STS.U8 [R0+UR46+0x740], R7 ;  /* 0x0007400700007988 */ /* 0x0005e8000800002e */
[----:B0-----:R-:W4:Y:S04]  /*131a0*/  LDL.LU R3, [R1+0x2380] ;  /* 0x0023800001037983 */ /* 0x001f280000300800 */
[----:B-1----:R-:W4:Y:S04]  /*131b0*/  LDL.LU R6, [R1+0x237c] ;  /* 0x00237c0001067983 */ /* 0x002f280000300800 */
[----:B--2---:R-:W2:Y:S04]  /*131c0*/  LDL.LU R7, [R1+0x2378] ;  /* 0x0023780001077983 */ /* 0x004ea80000300800 */
[----:B------:R0:W-:Y:S04]  /*131d0*/  STS.U8 [R0+UR46+0x780], R2 ;  /* 0x0007800200007988 */ /* 0x0001e8000800002e */
[----:B---3--:R1:W-:Y:S04]  /*131e0*/  STS.U8 [R0+UR46+0x7c0], R8 ;  /* 0x0007c00800007988 */ /* 0x0083e8000800002e */
[----:B------:R3:W-:Y:S04]  /*131f0*/  STS.U8 [R0+UR46+0xf40], R9 ;  /* 0x000f400900007988 */ /* 0x0007e8000800002e */
[----:B0-----:R-:W2:Y:S04]  /*13200*/  LDL R2, [R1+0xdf4] ;  /* 0x000df40001027983 */ /* 0x001ea80000100800 */
[----:B-1----:R-:W2:Y:S04]  /*13210*/  LDL.LU R8, [R1+0x2374] ;  /* 0x0023740001087983 */ /* 0x002ea80000300800 */
[----:B---3--:R-:W3:Y:S04]  /*13220*/  LDL.LU R9, [R1+0x2370] ;  /* 0x0023700001097983 */ /* 0x008ee80000300800 */
[----:B----4-:R0:W-:Y:S04]  /*13230*/  STS.U8 [R0+UR46+0xf00], R14 ;  /* 0x000f000e00007988 */ /* 0x0101e8000800002e */
[----:B------:R1:W-:Y:S04]  /*13240*/  STS.U8 [R0+UR46+0xfc0], R19 ;  /* 0x000fc01300007988 */ /* 0x0003e8000800002e */
[----:B------:R4:W-:Y:S04]  /*13250*/  STS.U8 [R0+UR46+0xf80], R24 ;  /* 0x000f801800007988 */ /* 0x0009e8000800002e */
[----:B0-----:R-:W2:Y:S04]  /*13260*/  LDL.LU R14, [R1+0x236c] ;  /* 0x00236c00010e7983 */ /* 0x001ea80000300800 */
[----:B-1----:R-:W2:Y:S04]  /*13270*/  LDL.LU R19, [R1+0x2368] ;  /* 0x0023680001137983 */ /* 0x002ea80000300800 */
[----:B----4-:R-:W4:Y:S04]  /*13280*/  LDL.LU R24, [R1+0x2364] ;  /* 0x0023640001187983 */ /* 0x010f280000300800 */
[----:B----4-:R-:W-:Y:S04]  /*13290*/  STS.U8 [R0+UR46+0x1700], R24 ;  /* 0x0017001800007988 */ /* 0x010fe8000800002e */
[----:B--2---:R-:W-:Y:S04]  /*132a0*/  STS.U8 [R0+UR46+0x1740], R19 ;  /* 0x0017401300007988 */ /* 0x004fe8000800002e */
[----:B------:R-:W-:Y:S04]  /*132b0*/  STS.U8 [R0+UR46+0x1780], R14 ;  /* 0x0017800e00007988 */ /* 0x000fe8000800002e */
[----:B---3--:R-:W-:Y:S04]  /*132c0*/  STS.U8 [R0+UR46+0x17c0], R9 ;  /* 0x0017c00900007988 */ /* 0x008fe8000800002e */
[----:B------:R-:W-:Y:S04]  /*132d0*/  STS.U8 [R0+UR46+0x1f40], R8 ;  /* 0x001f400800007988 */ /* 0x000fe8000800002e */
[----:B------:R-:W-:Y:S04]  /*132e0*/  STS.U8 [R0+UR46+0x1f00], R7 ;  /* 0x001f000700007988 */ /* 0x000fe8000800002e */
[----:B------:R-:W-:Y:S04]  /*132f0*/  STS.U8 [R0+UR46+0x1fc0], R6 ;  /* 0x001fc00600007988 */ /* 0x000fe8000800002e */
[----:B------:R0:W-:Y:S04]  /*13300*/  STS.U8 [R0+UR46+0x1f80], R3 ;  /* 0x001f800300007988 */ /* 0x0001e8000800002e */
[----:B0-----:R-:W2:Y:S04]  /*13310*/  LDL.LU R0, [R1+0x2360] ;  /* 0x0023600001007983 */ /* 0x001ea80000300800 */
[----:B------:R-:W3:Y:S01]  /*13320*/  LDL R3, [R1+0x9f8] ;  /* 0x0009f80001037983 */ /* 0x000ee20000100800 */
[----:B------:R-:W-:Y:S01]  /*13330*/  PRMT R5, RZ, 0x7610, R5 ;  /* 0x00007610ff057816 */ /* 0x000fe20000000005 */
[----:B------:R-:W-:Y:S06]  /*13340*/  BAR.SYNC.DEFER_BLOCKING 0x0 ;  /* 0x0000000000007b1d */ /* 0x000fec0000010000 */
[----:B---3--:R-:W3:Y:S04]  /*13350*/  @!P0 LDG.E.U8 R5, desc[UR40][R2.64] ;  /* 0x0000002802058981 */ /* 0x008ee8000c1e1100 */
[----:B---3--:R0:W-:Y:S04]  /*13360*/  STL [R1+0xb4], R5 ;  /* 0x0000b40501007387 */ /* 0x0081e80000100800 */
[----:B0-----:R-:W3:Y:S04]  /*13370*/  LDL.LU R5, [R1+0x235c] ;  /* 0x00235c0001057983 */ /* 0x001ee80000300800 */
[----:B------:R-:W4:Y:S04]  /*13380*/  LDL R2, [R1+0xdf0] ;  /* 0x000df00001027983 */ /* 0x000f280000100800 */
[----:B------:R-:W4:Y:S01]  /*13390*/  LDL R3, [R1+0xf48] ;  /* 0x000f480001037983 */ /* 0x000f220000100800 */
[----:B--2---:R-:W-:-:S02]  /*133a0*/  PRMT R0, RZ, 0x7610, R0 ;  /* 0x00007610ff007816 */ /* 0x004fc40000000000 */
[----:B----4-:R-:W-:-:S04]  /*133b0*/  @!P0 LOP3.LUT R3, R3, R2, RZ, 0x3c, !PT ;  /* 0x0000000203038212 */ /* 0x010fc800078e3cff */
[----:B------:R-:W-:-:S04]  /*133c0*/  @!P0 LOP3.LUT R2, R3, R2, RZ, 0x3c, !PT ;  /* 0x0000000203028212 */ /* 0x000fc800078e3cff */
[----:B------:R-:W-:-:S05]  /*133d0*/  @!P0 LOP3.LUT R3, R3, R2, RZ, 0x3c, !PT ;  /* 0x0000000203038212 */ /* 0x000fca00078e3cff */
[----:B------:R-:W2:Y:S04]  /*133e0*/  @!P0 LDG.E.U8 R0, desc[UR40][R2.64] ;  /* 0x0000002802008981 */ /* 0x000ea8000c1e1100 */
[----:B--2---:R0:W-:Y:S04]  /*133f0*/  STL [R1+0xb0], R0 ;  /* 0x0000b00001007387 */ /* 0x0041e80000100800 */
[----:B0-----:R-:W2:Y:S04]  /*13400*/  LDL.LU R0, [R1+0x2358] ;  /* 0x0023580001007983 */ /* 0x001ea80000300800 */
[----:B------:R-:W4:Y:S04]  /*13410*/  LDL R2, [R1+0xdec] ;  /* 0x000dec0001027983 */ /* 0x000f280000100800 */
[----:B------:R-:W4:Y:S01]  /*13420*/  LDL R3, [R1+0xf44] ;  /* 0x000f440001037983 */ /* 0x000f220000100800 */
[----:B------:R-:W-:-:S02]  /*13430*/  PRMT R4, RZ, 0x7610, R4 ;  /* 0x00007610ff047816 */ /* 0x000fc40000000004 */
[----:B----4-:R-:W-:-:S04]  /*13440*/  @!P0 LOP3.LUT R3, R3, R2, RZ, 0x3c, !PT ;  /* 0x0000000203038212 */ /* 0x010fc800078e3cff */
[----:B------:R-:W-:-:S04]  /*13450*/  @!P0 LOP3.LUT R2, R3, R2, RZ, 0x3c, !PT ;  /* 0x0000000203028212 */ /* 0x000fc800078e3cff */
[----:B------:R-:W-:-:S05]  /*13460*/  @!P0 LOP3.LUT R3, R3, R2, RZ, 0x3c, !PT ;  /* 0x0000000203038212 */ /* 0x000fca00078e3cff */
[----:B------:R-:W4:Y:S04]  /*13470*/  @!P0 LDG.E.U8 R4, desc[UR40][R2.64] ;  /* 0x0000002802048981 */ /* 0x000f28000c1e1100 */
[----:B----4-:R0:W-:Y:S04]  /*13480*/  STL [R1+0x9c], R4 ;  /* 0x00009c0401007387 */ /* 0x0101e80000100800 */
[----:B0-----:R-:W4:Y:S04]  /*13490*/  LDL.LU R4, [R1+0x2354] ;  /* 0x0023540001047983 */ /* 0x001f280000300800 */
[----:B------:R-:W3:Y:S04]  /*134a0*/  LDL R2, [R1+0xde8] ;  /* 0x000de80001027983 */ /* 0x000ee80000100800 */
[----:B------:R-:W3:Y:S01]  /*134b0*/  LDL R3, [R1+0xf40] ;  /* 0x000f400001037983 */ /* 0x000ee20000100800 */
[----:B--2---:R-:W-:-:S02]  /*134c0*/  PRMT R0, RZ, 0x7610, R0 ;  /* 0x00007610ff007816 */ /* 0x004fc40000000000 */
[----:B---3--:R-:W-:-:S04]  /*134d0*/  @!P0 LOP3.LUT R3, R3, R2, RZ, 0x3c, !PT ;  /* 0x0000000203038212 */ /* 0x008fc800078e3cff */
[----:B------:R-:W-:-:S04]  /*134e0*/  @!P0 LOP3.LUT R2, R3, R2, RZ, 0x3c, !PT ;  /* 0x0000000203028212 */ /* 0x000fc800078e3cff */
[----:B------:R-:W-:-:S05]  /*134f0*/  @!P0 LOP3.LUT R3, R3, R2, RZ, 0x3c, !PT ;  /* 0x0000000203038212 */ /* 0x000fca00078e3cff */
[----:B------:R-:W2:Y:S04]  /*13500*/  @!P0 LDG.E.U8 R0, desc[UR40][R2.64] ;  /* 0x0000002802008981 */ /* 0x000ea8000c1e1100 */
[----:B--2---:R0:W-:Y:S04]  /*13510*/  STL [R1+0x98], R0 ;  /* 0x0000980001007387 */ /* 0x0041e80000100800 */
[----:B0-----:R-:W2:Y:S04]  /*13520*/  LDL.LU R0, [R1+0x2350] ;  /* 0x0023500001007983 */ /* 0x001ea80000300800 */
[----:B------:R-:W3:Y:S04]  /*13530*/  LDL R2, [R1+0xde4] ;  /* 0x000de40001027983 */ /* 0x000ee80000100800 */
[----:B------:R-:W3:Y:S01]  /*13540*/  LDL R3, [R1+0xf3c] ;  /* 0x000f3c0001037983 */ /* 0x000ee20000100800 */
[----:B----4-:R-:W-:-:S02]  /*13550*/  PRMT R4, RZ, 0x7610, R4 ;  /* 0x00007610ff047816 */ /* 0x010fc40000000004 */
[----:B---3--:R-:W-:-:S04]  /*13560*/  @!P0 LOP3.LUT R3, R3, R2, RZ, 0x3c, !PT ;  /* 0x0000000203038212 */ /* 0x008fc800078e3cff */
[----:B------:R-:W-:-:S04]  /*13570*/  @!P0 LOP3.LUT R2, R3, R2, RZ, 0x3c, !PT ;  /* 0x0000000203028212 */ /* 0x000fc800078e3cff */
[----:B------:R-:W-:-:S05]  /*13580*/  @!P0 LOP3.LUT R3, R3, R2, RZ, 0x3c, !PT ;  /* 0x0000000203038212 */ /* 0x000fca00078e3cff */
[----:B------:R-:W3:Y:S04]  /*13590*/  @!P0 LDG.E.U8 R4, desc[UR40][R2.64] ;  /* 0x0000002802048981 */ /* 0x000ee8000c1e1100 */
        /* <DEDUP_REMOVED lines=13> */
[----:B---3--:R-:W-:-:S02]  /*13670*/  PRMT R4, RZ, 0x7610, R4 ;  /* 0x00007610ff047816 */ /* 0x008fc40000000004 */
[----:B----4-:R-:W-:-:S04]  /*13680*/  @!P0 LOP3.LUT R3, R3, R2, RZ, 0x3c, !PT ;  /* 0x0000000203038212 */ /* 0x010fc800078e3cff */
        /* <DEDUP_REMOVED lines=282> */
[----:B--2---:R0:W-:Y:S04]  /*14830*/  STL [R1], R0 ;  /* 0x0000000001007387 */ /* 0x0041e80000100800 */
[----:B0-----:R-:W2:Y:S04]  /*14840*/  LDL.LU R0, [R1+0x22c8] ;  /* 0x0022c80001007983 */ /* 0x001ea80000300800 */
[----:B------:R-:W3:Y:S04]  /*14850*/  LDL R2, [R1+0xe34] ;  /* 0x000e340001027983 */ /* 0x000ee80000100800 */
[----:B------:R-:W3:Y:S01]  /*14860*/  LDL R3, [R1+0xe38] ;  /* 0x000e380001037983 */ /* 0x000ee20000100800 */
[----:B------:R-:W-:-:S02]  /*14870*/  PRMT R29, RZ, 0x7610, R29 ;  /* 0x00007610ff1d7816 */ /* 0x000fc4000000001d */
[----:B---3--:R-:W-:-:S04]  /*14880*/  @!P0 LOP3.LUT R3, R3, R2, RZ, 0x3c, !PT ;  /* 0x0000000203038212 */ /* 0x008fc800078e3cff */
[----:B------:R-:W-:-:S04]  /*14890*/  @!P0 LOP3.LUT R2, R3, R2, RZ, 0x3c, !PT ;  /* 0x0000000203028212 */ /* 0x000fc800078e3cff */
[----:B------:R-:W-:-:S05]  /*148a0*/  @!P0 LOP3.LUT R3, R3, R2, RZ, 0x3c, !PT ;  /* 0x0000000203038212 */ /* 0x000fca00078e3cff */
[----:B------:R-:W3:Y:S04]  /*148b0*/  @!P0 LDG.E.U8 R29, desc[UR40][R2.64] ;  /* 0x00000028021d8981 */ /* 0x000ee8000c1e1100 */
[----:B------:R-:W2:Y:S04]  /*148c0*/  LDL R2, [R1+0xe2c] ;  /* 0x000e2c0001027983 */ /* 0x000ea80000100800 */
[----:B------:R-:W2:Y:S01]  /*148d0*/  LDL R3, [R1+0xe30] ;  /* 0x000e300001037983 */ /* 0x000ea20000100800 */
[----:B------:R-:W-:-:S03]  /*148e0*/  PRMT R28, RZ, 0x7610, R28 ;  /* 0x00007610ff1c7816 */ /* 0x000fc6000000001c */
[----:B---3--:R0:W-:Y:S04]  /*148f0*/  STL [R1+0x2270], R29 ;  /* 0x0022701d01007387 */ /* 0x0081e80000100800 */
[----:B0-----:R-:W3:Y:S01]  /*14900*/  LDL R29, [R1+0xe28] ;  /* 0x000e2800011d7983 */ /* 0x001ee20000100800 */
[----:B--2---:R-:W-:-:S04]  /*14910*/  @!P0 LOP3.LUT R3, R3, R2, RZ, 0x3c, !PT ;  /* 0x0000000203038212 */ /* 0x004fc800078e3cff */
[----:B------:R-:W-:-:S04]  /*14920*/  @!P0 LOP3.LUT R2, R3, R2, RZ, 0x3c, !PT ;  /* 0x0000000203028212 */ /* 0x000fc800078e3cff */
[----:B------:R-:W-:-:S05]  /*14930*/  @!P0 LOP3.LUT R3, R3, R2, RZ, 0x3c, !PT ;  /* 0x0000000203038212 */ /* 0x000fca00078e3cff */
[----:B------:R3:W2:Y:S04]  /*14940*/  @!P0 LDG.E.U8 R28, desc[UR40][R2.64] ;  /* 0x00000028021c8981 */ /* 0x0006a8000c1e1100 */
[----:B------:R-:W4:Y:S01]  /*14950*/  LDL R3, [R1+0xe24] ;  /* 0x000e240001037983 */ /* 0x000f220000100800 */
[----:B------:R-:W-:Y:S01]  /*14960*/  PRMT R27, RZ, 0x7610, R27 ;  /* 0x00007610ff1b7816 */ /* 0x000fe2000000001b */
[----:B---3--:R-:W-:Y:S02]  /*14970*/  @!P0 IMAD.MOV.U32 R2, RZ, RZ, R29 ;  /* 0x000000ffff028224 */ /* 0x008fe400078e001d */
[----:B--2---:R0:W-:Y:S01]  /*14980*/  STL [R1+0x2274], R28 ;  /* 0x0022741c01007387 */ /* 0x0041e20000100800 */
[----:B------:R-:W-:-:S03]  /*14990*/  PRMT R26, RZ, 0x7610, R26 ;  /* 0x00007610ff1a7816 */ /* 0x000fc6000000001a */
[----:B------:R-:W2:Y:S04]  /*149a0*/  LDL R29, [R1+0xe08] ;  /* 0x000e0800011d7983 */ /* 0x000ea80000100800 */
[----:B----4-:R1:W3:Y:S04]  /*149b0*/  @!P0 LDG.E.U8 R27, desc[UR40][R2.64] ;  /* 0x00000028021b8981 */ /* 0x0102e8000c1e1100 */
[----:B0-----:R-:W4:Y:S04]  /*149c0*/  LDL R28, [R1+0xf60] ;  /* 0x000f6000011c7983 */ /* 0x001f280000100800 */
[----:B------:R-:W1:Y:S04]  /*149d0*/  LDL R2, [R1+0xe1c] ;  /* 0x000e1c0001027983 */ /* 0x000e680000100800 */
[----:B------:R-:W1:Y:S02]  /*149e0*/  LDL R3, [R1+0xe20] ;  /* 0x000e200001037983 */ /* 0x000e640000100800 */
[----:B-1----:R-:W-:-:S04]  /*149f0*/  @!P0 LOP3.LUT R3, R3, R2, RZ, 0x3c, !PT ;  /* 0x0000000203038212 */ /* 0x002fc800078e3cff */
[----:B------:R-:W-:-:S04]  /*14a00*/  @!P0 LOP3.LUT R2, R3, R2, RZ, 0x3c, !PT ;  /* 0x0000000203028212 */ /* 0x000fc800078e3cff */
[----:B------:R-:W-:-:S05]  /*14a10*/  @!P0 LOP3.LUT R3, R3, R2, RZ, 0x3c, !PT ;  /* 0x0000000203038212 */ /* 0x000fca00078e3cff */
[----:B------:R-:W2:Y:S04]  /*14a20*/  @!P0 LDG.E.U8 R26, desc[UR40][R2.64] ;  /* 0x00000028021a8981 */ /* 0x000ea8000c1e1100 */
[----:B---3--:R0:W-:Y:S04]  /*14a30*/  STL [R1+0x228c], R27 ;  /* 0x00228c1b01007387 */ /* 0x0081e80000100800 */
[----:B------:R-:W3:Y:S04]  /*14a40*/  LDL R2, [R1+0xe14] ;  /* 0x000e140001027983 */ /* 0x000ee80000100800 */
[----:B------:R-:W3:Y:S04]  /*14a50*/  LDL R3, [R1+0xe18] ;  /* 0x000e180001037983 */ /* 0x000ee80000100800 */
[----:B0-----:R-:W4:Y:S04]  /*14a60*/  LDL R27, [R1+0xf58] ;  /* 0x000f5800011b7983 */ /* 0x001f280000100800 */
[----:B--2---:R0:W-:Y:S04]  /*14a70*/  STL [R1+0x2290], R26 ;  /* 0x0022901a01007387 */ /* 0x0041e80000100800 */
[----:B0-----:R-:W2:Y:S01]  /*14a80*/  LDL R26, [R1+0xe0c] ;  /* 0x000e0c00011a7983 */ /* 0x001ea20000100800 */
[----:B---3--:R-:W-:-:S04]  /*14a90*/  @!P0 LOP3.LUT R3, R3, R2, RZ, 0x3c, !PT ;  /* 0x0000000203038212 */ /* 0x008fc800078e3cff */
[C---:B------:R-:W-:Y:S02]  /*14aa0*/  @!P0 LOP3.LUT R2, R3.reuse, R2, RZ, 0x3c, !PT ;  /* 0x0000000203028212 */ /* 0x040fe400078e3cff */
[----:B------:R-:W-:Y:S02]  /*14ab0*/  PRMT R25, RZ, 0x7610, R25 ;  /* 0x00007610ff197816 */ /* 0x000fe40000000019 */
[----:B------:R-:W-:Y:S02]  /*14ac0*/  @!P0 LOP3.LUT R3, R3, R2, RZ, 0x3c, !PT ;  /* 0x0000000203038212 */ /* 0x000fe400078e3cff */
[----:B------:R-:W-:-:S03]  /*14ad0*/  PRMT R24, RZ, 0x7610, R24 ;  /* 0x00007610ff187816 */ /* 0x000fc60000000018 */
[----:B------:R4:W3:Y:S02]  /*14ae0*/  @!P0 LDG.E.U8 R25, desc[UR40][R2.64] ;  /* 0x0000002802198981 */ /* 0x0008e4000c1e1100 */
[----:B----4-:R-:W-:Y:S02]  /*14af0*/  @!P0 IMAD.MOV.U32 R2, RZ, RZ, R27 ;  /* 0x000000ffff028224 */ /* 0x010fe400078e001b */
[----:B--2---:R-:W-:-:S05]  /*14b00*/  @!P0 IMAD.MOV.U32 R3, RZ, RZ, R26 ;  /* 0x000000ffff038224 */ /* 0x004fca00078e001a */
[----:B------:R0:W2:Y:S01]  /*14b10*/  @!P0 LDG.E.U8 R24, desc[UR40][R2.64] ;  /* 0x0000002802188981 */ /* 0x0000a2000c1e1100 */
[----:B------:R-:W-:Y:S01]  /*14b20*/  PRMT R23, RZ, 0x7610, R23 ;  /* 0x00007610ff177816 */ /* 0x000fe20000000017 */
[----:B0-----:R-:W-:Y:S02]  /*14b30*/  @!P0 IMAD.MOV.U32 R2, RZ, RZ, R28 ;  /* 0x000000ffff028224 */ /* 0x001fe400078e001c */
[----:B---3--:R0:W-:Y:S01]  /*14b40*/  STL [R1+0x2278], R25 ;  /* 0x0022781901007387 */ /* 0x0081e20000100800 */
[----:B------:R-:W-:-:S05]  /*14b50*/  @!P0 IMAD.MOV.U32 R3, RZ, RZ, R29 ;  /* 0x000000ffff038224 */ /* 0x000fca00078e001d */
[----:B------:R1:W3:Y:S04]  /*14b60*/  @!P0 LDG.E.U8 R23, desc[UR40][R2.64] ;  /* 0x0000002802178981 */ /* 0x0002e8000c1e1100 */
[----:B0-----:R-:W1:Y:S04]  /*14b70*/  LDL R25, [R1+0xf78] ;  /* 0x000f780001197983 */ /* 0x001e680000100800 */
[----:B--2---:R0:W-:Y:S01]  /*14b80*/  STL [R1+0x2294], R24 ;  /* 0x0022941801007387 */ /* 0x0041e20000100800 */
[----:B------:R-:W-:-:S03]  /*14b90*/  PRMT R22, RZ, 0x7610, R22 ;  /* 0x00007610ff167816 */ /* 0x000fc60000000016 */
[----:B------:R-:W2:Y:S04]  /*14ba0*/  LDL R29, [R1+0xf5c] ;  /* 0x000f5c00011d7983 */ /* 0x000ea80000100800 */
[----:B------:R-:W4:Y:S04]  /*14bb0*/  LDL R28, [R1+0xf98] ;  /* 0x000f9800011c7983 */ /* 0x000f280000100800 */
[----:B0-----:R-:W2:Y:S04]  /*14bc0*/  LDL R24, [R1+0xdfc] ;  /* 0x000dfc0001187983 */ /* 0x001ea80000100800 */
[----:B------:R-:W4:Y:S04]  /*14bd0*/  LDL R27, [R1+0xf64] ;  /* 0x000f6400011b7983 */ /* 0x000f280000100800 */
[----:B------:R-:W4:Y:S01]  /*14be0*/  LDL R26, [R1+0xfa0] ;  /* 0x000fa000011a7983 */ /* 0x000f220000100800 */
[----:B-1----:R-:W-:-:S03]  /*14bf0*/  @!P0 IMAD.MOV.U32 R2, RZ, RZ, R25 ;  /* 0x000000ffff028224 */ /* 0x002fc600078e0019 */
[----:B---3--:R0:W-:Y:S04]  /*14c00*/  STL [R1+0x2298], R23 ;  /* 0x0022981701007387 */ /* 0x0081e80000100800 */
[----:B------:R-:W3:Y:S04]  /*14c10*/  LDL R25, [R1+0xf7c] ;  /* 0x000f7c0001197983 */ /* 0x000ee80000100800 */
[----:B0-----:R-:W3:Y:S01]  /*14c20*/  LDL R23, [R1+0xf80] ;  /* 0x000f800001177983 */ /* 0x001ee20000100800 */
[----:B--2---:R-:W-:-:S03]  /*14c30*/  @!P0 IMAD.MOV.U32 R3, RZ, RZ, R24 ;  /* 0x000000ffff038224 */ /* 0x004fc600078e0018 */
[----:B------:R-:W2:Y:S04]  /*14c40*/  LDL R24, [R1+0xfb8] ;  /* 0x000fb80001187983 */ /* 0x000ea80000100800 */
[----:B------:R3:W2:Y:S04]  /*14c50*/  @!P0 LDG.E.U8 R22, desc[UR40][R2.64] ;  /* 0x0000002802168981 */ /* 0x0006a8000c1e1100 */
[----:B------:R-:W4:Y:S01]  /*14c60*/  LDL R3, [R1+0xdf8] ;  /* 0x000df80001037983 */ /* 0x000f220000100800 */
[----:B---3--:R-:W-:Y:S01]  /*14c70*/  @!P0 IMAD.MOV.U32 R2, RZ, RZ, R23 ;  /* 0x000000ffff028224 */ /* 0x008fe200078e0017 */
[----:B------:R-:W-:-:S02]  /*14c80*/  PRMT R21, RZ, 0x7610, R21 ;  /* 0x00007610ff157816 */ /* 0x000fc40000000015 */
[----:B------:R-:W-:Y:S01]  /*14c90*/  PRMT R20, RZ, 0x7610, R20 ;  /* 0x00007610ff147816 */ /* 0x000fe20000000014 */
[----:B--2---:R0:W-:Y:S04]  /*14ca0*/  STL [R1+0x229c], R22 ;  /* 0x00229c1601007387 */ /* 0x0041e80000100800 */
[----:B------:R-:W2:Y:S04]  /*14cb0*/  LDL R23, [R1+0xf84] ;  /* 0x000f840001177983 */ /* 0x000ea80000100800 */
[----:B0-----:R-:W3:Y:S04]  /*14cc0*/  LDL R22, [R1+0xfd4] ;  /* 0x000fd40001167983 */ /* 0x001ee80000100800 */
[----:B----4-:R0:W4:Y:S02]  /*14cd0*/  @!P0 LDG.E.U8 R21, desc[UR40][R2.64] ;  /* 0x0000002802158981 */ /* 0x010124000c1e1100 */
[----:B0-----:R-:W-:-:S02]  /*14ce0*/  @!P0 IMAD.MOV.U32 R2, RZ, RZ, R28 ;  /* 0x000000ffff028224 */ /* 0x001fc400078e001c */
[----:B------:R-:W-:-:S05]  /*14cf0*/  @!P0 IMAD.MOV.U32 R3, RZ, RZ, R29 ;  /* 0x000000ffff038224 */ /* 0x000fca00078e001d */
[----:B------:R0:W4:Y:S01]  /*14d00*/  @!P0 LDG.E.U8 R20, desc[UR40][R2.64] ;  /* 0x0000002802148981 */ /* 0x000122000c1e1100 */
[----:B------:R-:W-:Y:S02]  /*14d10*/  PRMT R19, RZ, 0x7610, R19 ;  /* 0x00007610ff137816 */ /* 0x000fe40000000013 */
[----:B------:R-:W-:Y:S01]  /*14d20*/  PRMT R18, RZ, 0x7610, R18 ;  /* 0x00007610ff127816 */ /* 0x000fe20000000012 */
[----:B0-----:R-:W-:Y:S02]  /*14d30*/  @!P0 IMAD.MOV.U32 R2, RZ, RZ, R26 ;  /* 0x000000ffff028224 */ /* 0x001fe400078e001a */
[----:B------:R-:W-:-:S05]  /*14d40*/  @!P0 IMAD.MOV.U32 R3, RZ, RZ, R27 ;  /* 0x000000ffff038224 */ /* 0x000fca00078e001b */
[----:B------:R0:W4:Y:S02]  /*14d50*/  @!P0 LDG.E.U8 R19, desc[UR40][R2.64] ;  /* 0x0000002802138981 */ /* 0x000124000c1e1100 */
[----:B0-----:R-:W-:Y:S02]  /*14d60*/  @!P0 IMAD.MOV.U32 R2, RZ, RZ, R24 ;  /* 0x000000ffff028224 */ /* 0x001fe400078e0018 */
[----:B------:R-:W-:-:S05]  /*14d70*/  @!P0 IMAD.MOV.U32 R3, RZ, RZ, R25 ;  /* 0x000000ffff038224 */ /* 0x000fca00078e0019 */
[----:B------:R2:W4:Y:S01]  /*14d80*/  @!P0 LDG.E.U8 R18, desc[UR40][R2.64] ;  /* 0x0000002802128981 */ /* 0x000522000c1e1100 */
[----:B------:R-:W-:Y:S01]  /*14d90*/  PRMT R17, RZ, 0x7610, R17 ;  /* 0x00007610ff117816 */ /* 0x000fe20000000011 */
[----:B--2---:R-:W-:Y:S02]  /*14da0*/  @!P0 IMAD.MOV.U32 R3, RZ, RZ, R23 ;  /* 0x000000ffff038224 */ /* 0x004fe400078e0017 */
[----:B---3--:R-:W-:-:S05]  /*14db0*/  @!P0 IMAD.MOV.U32 R2, RZ, RZ, R22 ;  /* 0x000000ffff028224 */ /* 0x008fca00078e0016 */
[----:B------:R-:W2:Y:S04]  /*14dc0*/  @!P0 LDG.E.U8 R17, desc[UR40][R2.64] ;  /* 0x0000002802118981 */ /* 0x000ea8000c1e1100 */
[----:B----4-:R0:W-:Y:S04]  /*14dd0*/  STL [R1+0x22a0], R21 ;  /* 0x0022a01501007387 */ /* 0x0101e80000100800 */
[----:B------:R1:W-:Y:S04]  /*14de0*/  STL [R1+0x22a4], R20 ;  /* 0x0022a41401007387 */ /* 0x0003e80000100800 */
[----:B------:R-:W3:Y:S04]  /*14df0*/  LDL R27, [R1+0xf9c] ;  /* 0x000f9c00011b7983 */ /* 0x000ee80000100800 */
[----:B------:R-:W4:Y:S04]  /*14e00*/  LDL R26, [R1+0xfc8] ;  /* 0x000fc800011a7983 */ /* 0x000f280000100800 */
[----:B------:R0:W-:Y:S04]  /*14e10*/  STL [R1+0x22a8], R19 ;  /* 0x0022a81301007387 */ /* 0x0001e80000100800 */
[----:B------:R-:W4:Y:S04]  /*14e20*/  LDL R25, [R1+0xfa4] ;  /* 0x000fa40001197983 */ /* 0x000f280000100800 */
[----:B------:R-:W4:Y:S04]  /*14e30*/  LDL R24, [R1+0xfc4] ;  /* 0x000fc40001187983 */ /* 0x000f280000100800 */
[----:B------:R0:W-:Y:S04]  /*14e40*/  STL [R1+0x22ac], R18 ;  /* 0x0022ac1201007387 */ /* 0x0001e80000100800 */
[----:B------:R-:W4:Y:S04]  /*14e50*/  LDL R23, [R1+0xe10] ;  /* 0x000e100001177983 */ /* 0x000f280000100800 */
[----:B------:R-:W4:Y:S04]  /*14e60*/  LDL R22, [R1+0xf50] ;  /* 0x000f500001167983 */ /* 0x000f280000100800 */
[----:B0-----:R-:W4:Y:S04]  /*14e70*/  LDL R21, [R1+0xe04] ;  /* 0x000e040001157983 */ /* 0x001f280000100800 */
[----:B-1----:R-:W4:Y:S01]  /*14e80*/  LDL R20, [R1+0xf68] ;  /* 0x000f680001147983 */ /* 0x002f220000100800 */
[----:B------:R-:W-:-:S03]  /*14e90*/  PRMT R16, RZ, 0x7610, R16 ;  /* 0x00007610ff107816 */ /* 0x000fc60000000010 */
[----:B--2---:R0:W-:Y:S04]  /*14ea0*/  STL [R1+0x22b0], R17 ;  /* 0x0022b01101007387 */ /* 0x0041e80000100800 */
[----:B------:R-:W2:Y:S04]  /*14eb0*/  LDL R19, [R1+0xe00] ;  /* 0x000e000001137983 */ /* 0x000ea80000100800 */
[----:B------:R-:W2:Y:S01]  /*14ec0*/  LDL R18, [R1+0xf70] ;  /* 0x000f700001127983 */ /* 0x000ea20000100800 */
[----:B---3--:R-:W-:Y:S02]  /*14ed0*/  @!P0 IMAD.MOV.U32 R3, RZ, RZ, R27 ;  /* 0x000000ffff038224 */ /* 0x008fe400078e001b */
[----:B----4-:R-:W-:-:S05]  /*14ee0*/  @!P0 IMAD.MOV.U32 R2, RZ, RZ, R26 ;  /* 0x000000ffff028224 */ /* 0x010fca00078e001a */
[----:B------:R1:W3:Y:S01]  /*14ef0*/  @!P0 LDG.E.U8 R16, desc[UR40][R2.64] ;  /* 0x0000002802108981 */ /* 0x0002e2000c1e1100 */
[----:B------:R-:W-:Y:S02]  /*14f00*/  PRMT R15, RZ, 0x7610, R15 ;  /* 0x00007610ff0f7816 */ /* 0x000fe4000000000f */
[----:B------:R-:W-:Y:S01]  /*14f10*/  PRMT R14, RZ, 0x7610, R14 ;  /* 0x00007610ff0e7816 */ /* 0x000fe2000000000e */
[----:B-1----:R-:W-:Y:S02]  /*14f20*/  @!P0 IMAD.MOV.U32 R3, RZ, RZ, R25 ;  /* 0x000000ffff038224 */ /* 0x002fe400078e0019 */
[----:B------:R-:W-:-:S05]  /*14f30*/  @!P0 IMAD.MOV.U32 R2, RZ, RZ, R24 ;  /* 0x000000ffff028224 */ /* 0x000fca00078e0018 */
[----:B------:R1:W4:Y:S01]  /*14f40*/  @!P0 LDG.E.U8 R15, desc[UR40][R2.64] ;  /* 0x00000028020f8981 */ /* 0x000322000c1e1100 */
[----:B------:R-:W-:Y:S01]  /*14f50*/  PRMT R13, RZ, 0x7610, R13 ;  /* 0x00007610ff0d7816 */ /* 0x000fe2000000000d */
[----:B-1----:R-:W-:Y:S02]  /*14f60*/  @!P0 IMAD.MOV.U32 R3, RZ, RZ, R23 ;  /* 0x000000ffff038224 */ /* 0x002fe400078e0017 */
[----:B------:R-:W-:-:S05]  /*14f70*/  @!P0 IMAD.MOV.U32 R2, RZ, RZ, R22 ;  /* 0x000000ffff028224 */ /* 0x000fca00078e0016 */
[----:B------:R1:W4:Y:S01]  /*14f80*/  @!P0 LDG.E.U8 R14, desc[UR40][R2.64] ;  /* 0x00000028020e8981 */ /* 0x000322000c1e1100 */
[----:B------:R-:W-:Y:S01]  /*14f90*/  PRMT R12, RZ, 0x7610, R12 ;  /* 0x00007610ff0c7816 */ /* 0x000fe2000000000c */
[----:B-1----:R-:W-:Y:S02]  /*14fa0*/  @!P0 IMAD.MOV.U32 R2, RZ, RZ, R20 ;  /* 0x000000ffff028224 */ /* 0x002fe400078e0014 */
[----:B------:R-:W-:-:S05]  /*14fb0*/  @!P0 IMAD.MOV.U32 R3, RZ, RZ, R21 ;  /* 0x000000ffff038224 */ /* 0x000fca00078e0015 */
[----:B------:R2:W4:Y:S02]  /*14fc0*/  @!P0 LDG.E.U8 R13, desc[UR40][R2.64] ;  /* 0x00000028020d8981 */ /* 0x000524000c1e1100 */
[----:B--2---:R-:W-:Y:S02]  /*14fd0*/  @!P0 IMAD.MOV.U32 R3, RZ, RZ, R19 ;  /* 0x000000ffff038224 */ /* 0x004fe400078e0013 */
[----:B------:R-:W-:-:S05]  /*14fe0*/  @!P0 IMAD.MOV.U32 R2, RZ, RZ, R18 ;  /* 0x000000ffff028224 */ /* 0x000fca00078e0012 */
[----:B------:R-:W2:Y:S04]  /*14ff0*/  @!P0 LDG.E.U8 R12, desc[UR40][R2.64] ;  /* 0x00000028020c8981 */ /* 0x000ea8000c1e1100 */
[----:B---3--:R1:W-:Y:S04]  /*15000*/  STL [R1+0x22b4], R16 ;  /* 0x0022b41001007387 */ /* 0x0083e80000100800 */
[----:B0-----:R-:W3:Y:S04]  /*15010*/  LDL R17, [R1+0xf4c] ;  /* 0x000f4c0001117983 */ /* 0x001ee80000100800 */
[----:B-1----:R-:W3:Y:S04]  /*15020*/  LDL R16, [R1+0xf88] ;  /* 0x000f880001107983 */ /* 0x002ee80000100800 */
[----:B----4-:R0:W-:Y:S04]  /*15030*/  STL [R1+0x22b8], R15 ;  /* 0x0022b80f01007387 */ /* 0x0101e80000100800 */
[----:B------:R1:W-:Y:S04]  /*15040*/  STL [R1+0x227c], R14 ;  /* 0x00227c0e01007387 */ /* 0x0003e80000100800 */
[----:B0-----:R-:W4:Y:S04]  /*15050*/  LDL R15, [R1+0xf54] ;  /* 0x000f5400010f7983 */ /* 0x001f280000100800 */
[----:B-1----:R-:W4:Y:S04]  /*15060*/  LDL R14, [R1+0xf90] ;  /* 0x000f9000010e7983 */ /* 0x002f280000100800 */
[----:B------:R0:W-:Y:S04]  /*15070*/  STL [R1+0x2280], R13 ;  /* 0x0022800d01007387 */ /* 0x0001e80000100800 */
[----:B------:R-:W4:Y:S01]  /*15080*/  LDL R21, [R1+0xfa8] ;  /* 0x000fa80001157983 */ /* 0x000f220000100800 */
[----:B------:R-:W-:-:S03]  /*15090*/  PRMT R11, RZ, 0x7610, R11 ;  /* 0x00007610ff0b7816 */ /* 0x000fc6000000000b */
[----:B--2---:R1:W-:Y:S04]  /*150a0*/  STL [R1+0x2284], R12 ;  /* 0x0022840c01007387 */ /* 0x0043e80000100800 */
[----:B------:R-:W2:Y:S04]  /*150b0*/  LDL R22, [R1+0xf6c] ;  /* 0x000f6c0001167983 */ /* 0x000ea80000100800 */
[----:B------:R-:W2:Y:S04]  /*150c0*/  LDL R20, [R1+0xf74] ;  /* 0x000f740001147983 */ /* 0x000ea80000100800 */
[----:B------:R-:W2:Y:S01]  /*150d0*/  LDL R19, [R1+0xfb0] ;  /* 0x000fb00001137983 */ /* 0x000ea20000100800 */
[----:B---3--:R-:W-:Y:S01]  /*150e0*/  @!P0 IMAD.MOV.U32 R3, RZ, RZ, R17 ;  /* 0x000000ffff038224 */ /* 0x008fe200078e0011 */
[----:B------:R-:W-:-:S02]  /*150f0*/  PRMT R10, RZ, 0x7610, R10 ;  /* 0x00007610ff0a7816 */ /* 0x000fc4000000000a */
[----:B------:R-:W-:Y:S02]  /*15100*/  PRMT R9, RZ, 0x7610, R9 ;  /* 0x00007610ff097816 */ /* 0x000fe40000000009 */
[----:B------:R-:W-:Y:S01]  /*15110*/  PRMT R8, RZ, 0x7610, R8 ;  /* 0x00007610ff087816 */ /* 0x000fe20000000008 */
[----:B------:R-:W3:Y:S01]  /*15120*/  LDL R17, [R1+0xfd0] ;  /* 0x000fd00001117983 */ /* 0x000ee20000100800 */
[----:B------:R-:W-:-:S05]  /*15130*/  @!P0 IMAD.MOV.U32 R2, RZ, RZ, R16 ;  /* 0x000000ffff028224 */ /* 0x000fca00078e0010 */
[----:B------:R4:W3:Y:S02]  /*15140*/  @!P0 LDG.E.U8 R11, desc[UR40][R2.64] ;  /* 0x00000028020b8981 */ /* 0x0008e4000c1e1100 */
[----:B----4-:R-:W-:Y:S02]  /*15150*/  @!P0 IMAD.MOV.U32 R3, RZ, RZ, R15 ;  /* 0x000000ffff038224 */ /* 0x010fe400078e000f */
[----:B------:R-:W-:-:S05]  /*15160*/  @!P0 IMAD.MOV.U32 R2, RZ, RZ, R14 ;  /* 0x000000ffff028224 */ /* 0x000fca00078e000e */
[----:B------:R4:W3:Y:S02]  /*15170*/  @!P0 LDG.E.U8 R10, desc[UR40][R2.64] ;  /* 0x00000028020a8981 */ /* 0x0008e4000c1e1100 */
[----:B----4-:R-:W-:Y:S02]  /*15180*/  @!P0 IMAD.MOV.U32 R2, RZ, RZ, R21 ;  /* 0x000000ffff028224 */ /* 0x010fe400078e0015 */
[----:B--2---:R-:W-:-:S05]  /*15190*/  @!P0 IMAD.MOV.U32 R3, RZ, RZ, R22 ;  /* 0x000000ffff038224 */ /* 0x004fca00078e0016 */
[----:B------:R2:W4:Y:S02]  /*151a0*/  @!P0 LDG.E.U8 R9, desc[UR40][R2.64] ;  /* 0x0000002802098981 */ /* 0x000524000c1e1100 */
[----:B--2---:R-:W-:Y:S02]  /*151b0*/  @!P0 IMAD.MOV.U32 R2, RZ, RZ, R19 ;  /* 0x000000ffff028224 */ /* 0x004fe400078e0013 */
[----:B------:R-:W-:-:S05]  /*151c0*/  @!P0 IMAD.MOV.U32 R3, RZ, RZ, R20 ;  /* 0x000000ffff038224 */ /* 0x000fca00078e0014 */
[----:B------:R2:W4:Y:S04]  /*151d0*/  @!P0 LDG.E.U8 R8, desc[UR40][R2.64] ;  /* 0x0000002802088981 */ /* 0x000528000c1e1100 */
[----:B---3--:R3:W-:Y:S04]  /*151e0*/  STL [R1+0x2288], R11 ;  /* 0x0022880b01007387 */ /* 0x0087e80000100800 */
[----:B------:R-:W4:Y:S04]  /*151f0*/  LDL R18, [R1+0xf8c] ;  /* 0x000f8c0001127983 */ /* 0x000f280000100800 */
[----:B------:R-:W4:Y:S04]  /*15200*/  LDL R16, [R1+0xf94] ;  /* 0x000f940001107983 */ /* 0x000f280000100800 */
[----:B------:R-:W4:Y:S04]  /*15210*/  LDL R15, [R1+0xfcc] ;  /* 0x000fcc00010f7983 */ /* 0x000f280000100800 */
[----:B------:R-:W4:Y:S04]  /*15220*/  LDL R14, [R1+0xfac] ;  /* 0x000fac00010e7983 */ /* 0x000f280000100800 */
[----:B0-----:R-:W4:Y:S04]  /*15230*/  LDL R13, [R1+0xfc0] ;  /* 0x000fc000010d7983 */ /* 0x001f280000100800 */
[----:B-1----:R-:W4:Y:S04]  /*15240*/  LDL R12, [R1+0xfb4] ;  /* 0x000fb400010c7983 */ /* 0x002f280000100800 */
[----:B---3--:R-:W3:Y:S04]  /*15250*/  LDL R11, [R1+0xfbc] ;  /* 0x000fbc00010b7983 */ /* 0x008ee80000100800 */
[----:B------:R-:W-:Y:S04]  /*15260*/  STL [R1+0x22bc], R10 ;  /* 0x0022bc0a01007387 */ /* 0x000fe80000100800 */
[----:B------:R-:W-:Y:S01]  /*15270*/  LDS.U8 R10, [R0+UR46+0x1000] ;  /* 0x0010002e000a7984 */ /* 0x000fe20008000000 */
[----:B------:R-:W-:Y:S01]  /*15280*/  PRMT R7, RZ, 0x7610, R7 ;  /* 0x00007610ff077816 */ /* 0x000fe20000000007 */
[----:B--2---:R-:W-:Y:S01]  /*15290*/  @!P0 IMAD.MOV.U32 R2, RZ, RZ, R17 ;  /* 0x000000ffff028224 */ /* 0x004fe200078e0011 */
[----:B------:R-:W-:-:S02]  /*152a0*/  PRMT R6, RZ, 0x7610, R6 ;  /* 0x00007610ff067816 */ /* 0x000fc40000000006 */
[----:B------:R-:W-:Y:S02]  /*152b0*/  PRMT R5, RZ, 0x7610, R5 ;  /* 0x00007610ff057816 */ /* 0x000fe40000000005 */
[----:B------:R-:W-:Y:S01]  /*152c0*/  PRMT R4, RZ, 0x7610, R4 ;  /* 0x00007610ff047816 */ /* 0x000fe20000000004 */
[----:B----4-:R-:W-:Y:S04]  /*152d0*/  STL [R1+0x22c0], R9 ;  /* 0x0022c00901007387 */ /* 0x010fe80000100800 */
[----:B------:R-:W-:Y:S04]  /*152e0*/  LDS.U8 R9, [R0+UR46+0x100] ;  /* 0x0001002e00097984 */ /* 0x000fe80008000000 */
[----:B------:R-:W-:Y:S04]  /*152f0*/  STL [R1+0x22c4], R8 ;  /* 0x0022c40801007387 */ /* 0x000fe80000100800 */
[----:B------:R-:W0:Y:S04]  /*15300*/  LDS.U8 R8, [R0+UR46+0x8] ;  /* 0x0000082e00087984 */ /* 0x000e280008000000 */
[----:B0-----:R-:W-:Y:S04]  /*15310*/  STL [R1+0xbc], R8 ;  /* 0x0000bc0801007387 */ /* 0x001fe80000100800 */
[----:B------:R-:W0:Y:S04]  /*15320*/  LDS.U8 R8, [R0+UR46+0x1108] ;  /* 0x0011082e00087984 */ /* 0x000e280008000000 */
[----:B------:R-:W-:Y:S04]  /*15330*/  STL [R1+0xb8], R9 ;  /* 0x0000b80901007387 */ /* 0x000fe80000100800 */
[----:B------:R-:W1:Y:S04]  /*15340*/  LDS.U8 R9, [R0+UR46+0x1008] ;  /* 0x0010082e00097984 */ /* 0x000e680008000000 */
[----:B------:R-:W-:Y:S04]  /*15350*/  STL [R1+0x8c8], R10 ;  /* 0x0008c80a01007387 */ /* 0x000fe80000100800 */
[----:B------:R-:W2:Y:S04]  /*15360*/  LDS.U8 R10, [R0+UR46+0x1100] ;  /* 0x0011002e000a7984 */ /* 0x000ea80008000000 */
[----:B0-----:R-:W-:Y:S04]  /*15370*/  STL [R1+0x8c4], R8 ;  /* 0x0008c40801007387 */ /* 0x001fe80000100800 */
[----:B------:R-:W0:Y:S04]  /*15380*/  LDS.U8 R8, [R0+UR46+0x80] ;  /* 0x0000802e00087984 */ /* 0x000e280008000000 */
[----:B-1----:R-:W-:Y:S04]  /*15390*/  STL [R1+0x8d4], R9 ;  /* 0x0008d40901007387 */ /* 0x002fe80000100800 */
[----:B------:R-:W1:Y:S04]  /*153a0*/  LDS.U8 R9, [R0+UR46+0x188] ;  /* 0x0001882e00097984 */ /* 0x000e680008000000 */
[----:B--2---:R-:W-:Y:S04]  /*153b0*/  STL [R1+0x8cc], R10 ;  /* 0x0008cc0a01007387 */ /* 0x004fe80000100800 */
[----:B------:R-:W2:Y:S04]  /*153c0*/  LDS.U8 R10, [R0+UR46+0x88] ;  /* 0x0000882e000a7984 */ /* 0x000ea80008000000 */
[----:B0-----:R-:W-:Y:S04]  /*153d0*/  STL [R1+0x948], R8 ;  /* 0x0009480801007387 */ /* 0x001fe80000100800 */
[----:B------:R-:W0:Y:S04]  /*153e0*/  LDS.U8 R8, [R0+UR46+0x180] ;  /* 0x0001802e00087984 */ /* 0x000e280008000000 */
[----:B-1----:R-:W-:Y:S04]  /*153f0*/  STL [R1+0x944], R9 ;  /* 0x0009440901007387 */ /* 0x002fe80000100800 */
[----:B------:R-:W1:Y:S04]  /*15400*/  LDS.U8 R9, [R0+UR46+0x1080] ;  /* 0x0010802e00097984 */ /* 0x000e680008000000 */
[----:B--2---:R-:W-:Y:S04]  /*15410*/  STL [R1+0x950], R10 ;  /* 0x0009500a01007387 */ /* 0x004fe80000100800 */
[----:B------:R-:W2:Y:S01]  /*15420*/  LDS.U8 R10, [R0+UR46+0x1188] ;  /* 0x0011882e000a7984 */ /* 0x000ea20008000000 */
[----:B------:R-:W-:-:S05]  /*15430*/  @!P0 IMAD.MOV.U32 R3, RZ, RZ, R18 ;  /* 0x000000ffff038224 */ /* 0x000fca00078e0012 */
[----:B------:R4:W3:Y:S04]  /*15440*/  @!P0 LDG.E.U8 R7, desc[UR40][R2.64] ;  /* 0x0000002802078981 */ /* 0x0008e8000c1e1100 */
[----:B0-----:R0:W-:Y:S04]  /*15450*/  STL [R1+0x94c], R8 ;  /* 0x00094c0801007387 */ /* 0x0011e80000100800 */
[----:B-1----:R-:W-:Y:S04]  /*15460*/  STL [R1+0x958], R9 ;  /* 0x0009580901007387 */ /* 0x002fe80000100800 */
[----:B------:R-:W1:Y:S04]  /*15470*/  LDS.U8 R9, [R0+UR46+0x1088] ;  /* 0x0010882e00097984 */ /* 0x000e680008000000 */
[----:B--2---:R-:W-:Y:S04]  /*15480*/  STL [R1+0x954], R10 ;  /* 0x0009540a01007387 */ /* 0x004fe80000100800 */
[----:B------:R-:W2:Y:S01]  /*15490*/  LDS.U8 R10, [R0+UR46+0x1180] ;  /* 0x0011802e000a7984 */ /* 0x000ea20008000000 */
[----:B----4-:R-:W-:-:S02]  /*154a0*/  @!P0 IMAD.MOV.U32 R2, RZ, RZ, R15 ;  /* 0x000000ffff028224 */ /* 0x010fc400078e000f */
[----:B------:R-:W-:-:S05]  /*154b0*/  @!P0 IMAD.MOV.U32 R3, RZ, RZ, R16 ;  /* 0x000000ffff038224 */ /* 0x000fca00078e0010 */
[----:B------:R4:W3:Y:S02]  /*154c0*/  @!P0 LDG.E.U8 R6, desc[UR40][R2.64] ;  /* 0x0000002802068981 */ /* 0x0008e4000c1e1100 */
[----:B----4-:R-:W-:Y:S02]  /*154d0*/  @!P0 IMAD.MOV.U32 R2, RZ, RZ, R13 ;  /* 0x000000ffff028224 */ /* 0x010fe400078e000d */
[----:B------:R-:W-:-:S05]  /*154e0*/  @!P0 IMAD.MOV.U32 R3, RZ, RZ, R14 ;  /* 0x000000ffff038224 */ /* 0x000fca00078e000e */
[----:B------:R3:W4:Y:S04]  /*154f0*/  @!P0 LDG.E.U8 R5, desc[UR40][R2.64] ;  /* 0x0000002802058981 */ /* 0x000728000c1e1100 */
[----:B------:R-:W-:Y:S01]  /*15500*/  STL [R1+0x14e4], R0 ;  /* 0x0014e40001007387 */ /* 0x000fe20000100800 */
[----:B0-----:R-:W-:Y:S01]  /*15510*/  LOP3.LUT R8, R0, 0x10, RZ, 0x3c, !PT ;  /* 0x0000001000087812 */ /* 0x001fe200078e3cff */
[----:B---3--:R-:W-:Y:S02]  /*15520*/  @!P0 IMAD.MOV.U32 R2, RZ, RZ, R11 ;  /* 0x000000ffff028224 */ /* 0x008fe400078e000b */
[----:B------:R-:W-:Y:S02]  /*15530*/  @!P0 IMAD.MOV.U32 R3, RZ, RZ, R12 ;  /* 0x000000ffff038224 */ /* 0x000fe400078e000c */
[----:B------:R-:W-:Y:S04]  /*15540*/  LDS.U8 R11, [R8+UR46+0x208] ;  /* 0x0002082e080b7984 */ /* 0x000fe80008000000 */
[----:B-1----:R-:W-:Y:S04]  /*15550*/  STL [R1+0x960], R9 ;  /* 0x0009600901007387 */ /* 0x002fe80000100800 */
[----:B------:R0:W3:Y:S04]  /*15560*/  @!P0 LDG.E.U8 R4, desc[UR40][R2.64] ;  /* 0x0000002802048981 */ /* 0x0000e8000c1e1100 */
[----:B--2---:R-:W-:Y:S04]  /*15570*/  STL [R1+0x95c], R10 ;  /* 0x00095c0a01007387 */ /* 0x004fe80000100800 */
[----:B------:R-:W1:Y:S04]  /*15580*/  LDS.U8 R9, [R8+UR46+0x200] ;  /* 0x0002002e08097984 */ /* 0x000e680008000000 */
[----:B------:R-:W2:Y:S04]  /*15590*/  LDS.U8 R10, [R8+UR46+0x308] ;  /* 0x0003082e080a7984 */ /* 0x000ea80008000000 */
[----:B0-----:R-:W-:Y:S04]  /*155a0*/  LDS.U8 R3, [R0+UR46] ;  /* 0x0000002e00037984 */ /* 0x001fe80008000000 */
[----:B------:R0:W-:Y:S04]  /*155b0*/  LDS.U8 R2, [R0+UR46+0x108] ;  /* 0x0001082e00027984 */ /* 0x0001e80008000000 */
[----:B0-----:R-:W3:Y:S04]  /*155c0*/  LDL R0, [R1+0x8b4] ;  /* 0x0008b40001007983 */ /* 0x001ee80000100800 */
[----:B-1----:R-:W-:Y:S04]  /*155d0*/  STL [R1+0x9c8], R9 ;  /* 0x0009c80901007387 */ /* 0x002fe80000100800 */
[----:B------:R-:W0:Y:S04]  /*155e0*/  LDS.U8 R9, [R8+UR46+0x300] ;  /* 0x0003002e08097984 */ /* 0x000e280008000000 */
[----:B--2---:R-:W-:Y:S04]  /*155f0*/  STL [R1+0x9c4], R10 ;  /* 0x0009c40a01007387 */ /* 0x004fe80000100800 */
        /* <DEDUP_REMOVED lines=22> */
[----:B-1----:R-:W-:Y:S04]  /*15760*/  STL [R1+0x1060], R10 ;  /* 0x0010600a01007387 */ /* 0x002fe80000100800 */
[----:B------:R0:W1:Y:S04]  /*15770*/  LDS.U8 R9, [R8+UR46+0x1380] ;  /* 0x0013802e08097984 */ /* 0x0000680008000000 */
[----:B--2---:R-:W-:Y:S04]  /*15780*/  STL [R1+0x106c], R11 ;  /* 0x00106c0b01007387 */ /* 0x004fe80000100800 */
[----:B0-----:R-:W2:Y:S04]  /*15790*/  LDL R8, [R1+0x8b0] ;  /* 0x0008b00001087983 */ /* 0x001ea80000100800 */
[----:B-1----:R-:W-:Y:S04]  /*157a0*/  STL [R1+0x1068], R9 ;  /* 0x0010680901007387 */ /* 0x002fe80000100800 */
[----:B---3--:R-:W0:Y:S04]  /*157b0*/  LDS.U8 R10, [R0+UR46] ;  /* 0x0000002e000a7984 */ /* 0x008e280008000000 */
[----:B------:R-:W1:Y:S04]  /*157c0*/  LDS.U8 R9, [R0+UR46+0x108] ;  /* 0x0001082e00097984 */ /* 0x000e680008000000 */
[----:B------:R-:W3:Y:S04]  /*157d0*/  LDS.U8 R11, [R0+UR46+0x8] ;  /* 0x0000082e000b7984 */ /* 0x000ee80008000000 */
[----:B0-----:R-:W-:Y:S04]  /*157e0*/  STL [R1+0x8dc], R10 ;  /* 0x0008dc0a01007387 */ /* 0x001fe80000100800 */
[----:B------:R-:W0:Y:S04]  /*157f0*/  LDS.U8 R10, [R0+UR46+0x100] ;  /* 0x0001002e000a7984 */ /* 0x000e280008000000 */
[----:B-1----:R-:W-:Y:S04]  /*15800*/  STL [R1+0x8d8], R9 ;  /* 0x0008d80901007387 */ /* 0x002fe80000100800 */
[----:B------:R-:W1:Y:S04]  /*15810*/  LDS.U8 R9, [R0+UR46+0x1000] ;  /* 0x0010002e00097984 */ /* 0x000e680008000000 */
[----:B---3--:R-:W-:Y:S04]  /*15820*/  STL [R1+0x8e4], R11 ;  /* 0x0008e40b01007387 */ /* 0x008fe80000100800 */
        /* <DEDUP_REMOVED lines=20> */
[----:B------:R0:W4:Y:S04]  /*15970*/  LDS.U8 R10, [R0+UR46+0x1180] ;  /* 0x0011802e000a7984 */ /* 0x0001280008000000 */
[----:B-1----:R-:W-:Y:S04]  /*15980*/  STL [R1+0x974], R9 ;  /* 0x0009740901007387 */ /* 0x002fe80000100800 */
[----:B--2---:R-:W1:Y:S04]  /*15990*/  LDS.U8 R9, [R8+UR46+0x200] ;  /* 0x0002002e08097984 */ /* 0x004e680008000000 */
[----:B---3--:R-:W-:Y:S04]  /*159a0*/  STL [R1+0x980], R11 ;  /* 0x0009800b01007387 */ /* 0x008fe80000100800 */
[----:B------:R-:W-:Y:S04]  /*159b0*/  LDS.U8 R11, [R8+UR46+0x208] ;  /* 0x0002082e080b7984 */ /* 0x000fe80008000000 */
[----:B0-----:R-:W2:Y:S04]  /*159c0*/  LDL R0, [R1+0x8ac] ;  /* 0x0008ac0001007983 */ /* 0x001ea80000100800 */
[----:B----4-:R-:W-:Y:S04]  /*159d0*/  STL [R1+0x97c], R10 ;  /* 0x00097c0a01007387 */ /* 0x010fe80000100800 */
[----:B------:R-:W0:Y:S04]  /*159e0*/  LDS.U8 R10, [R8+UR46+0x308] ;  /* 0x0003082e080a7984 */ /* 0x000e280008000000 */
[----:B-1----:R-:W-:Y:S04]  /*159f0*/  STL [R1+0xff4], R9 ;  /* 0x000ff40901007387 */ /* 0x002fe80000100800 */
[----:B------:R-:W1:Y:S04]  /*15a00*/  LDS.U8 R9, [R8+UR46+0x300] ;  /* 0x0003002e08097984 */ /* 0x000e680008000000 */
[----:B0-----:R-:W-:Y:S04]  /*15a10*/  STL [R1+0xff0], R10 ;  /* 0x000ff00a01007387 */ /* 0x001fe80000100800 */
[----:B------:R-:W0:Y:S04]  /*15a20*/  LDS.U8 R10, [R8+UR46+0x1200] ;  /* 0x0012002e080a7984 */ /* 0x000e280008000000 */
[----:B------:R-:W-:Y:S04]  /*15a30*/  STL [R1+0xffc], R11 ;  /* 0x000ffc0b01007387 */ /* 0x000fe80000100800 */
[----:B------:R-:W3:Y:S04]  /*15a40*/  LDS.U8 R11, [R8+UR46+0x1308] ;  /* 0x0013082e080b7984 */ /* 0x000ee80008000000 */
[----:B-1----:R-:W-:Y:S04]  /*15a50*/  STL [R1+0xff8], R9 ;  /* 0x000ff80901007387 */ /* 0x002fe80000100800 */
[----:B------:R-:W1:Y:S04]  /*15a60*/  LDS.U8 R9, [R8+UR46+0x1208] ;  /* 0x0012082e08097984 */ /* 0x000e680008000000 */
[----:B0-----:R-:W-:Y:S04]  /*15a70*/  STL [R1+0x1004], R10 ;  /* 0x0010040a01007387 */ /* 0x001fe80000100800 */
[----:B------:R-:W0:Y:S04]  /*15a80*/  LDS.U8 R10, [R8+UR46+0x1300] ;  /* 0x0013002e080a7984 */ /* 0x000e280008000000 */
[----:B---3--:R-:W-:Y:S04]  /*15a90*/  STL [R1+0x1000], R11 ;  /* 0x0010000b01007387 */ /* 0x008fe80000100800 */
        /* <DEDUP_REMOVED lines=14> */
[----:B------:R1:W4:Y:S04]  /*15b80*/  LDS.U8 R9, [R8+UR46+0x1380] ;  /* 0x0013802e08097984 */ /* 0x0003280008000000 */
[----:B0-----:R-:W-:Y:S04]  /*15b90*/  STL [R1+0x1080], R10 ;  /* 0x0010800a01007387 */ /* 0x001fe80000100800 */
[----:B---3--:R-:W-:Y:S04]  /*15ba0*/  STL [R1+0x108c], R11 ;  /* 0x00108c0b01007387 */ /* 0x008fe80000100800 */
[----:B-1----:R-:W3:Y:S04]  /*15bb0*/  LDL R8, [R1+0x8a8] ;  /* 0x0008a80001087983 */ /* 0x002ee80000100800 */
[----:B----4-:R-:W-:Y:S04]  /*15bc0*/  STL [R1+0x1088], R9 ;  /* 0x0010880901007387 */ /* 0x010fe80000100800 */
[----:B--2---:R-:W0:Y:S04]  /*15bd0*/  LDS.U8 R10, [R0+UR46] ;  /* 0x0000002e000a7984 */ /* 0x004e280008000000 */
[----:B------:R-:W1:Y:S04]  /*15be0*/  LDS.U8 R9, [R0+UR46+0x108] ;  /* 0x0001082e00097984 */ /* 0x000e680008000000 */
        /* <DEDUP_REMOVED lines=26> */
[----:B------:R0:W4:Y:S04]  /*15d90*/  LDS.U8 R10, [R0+UR46+0x1180] ;  /* 0x0011802e000a7984 */ /* 0x0001280008000000 */
[----:B-1----:R-:W-:Y:S04]  /*15da0*/  STL [R1+0x994], R9 ;  /* 0x0009940901007387 */ /* 0x002fe80000100800 */
[----:B---3--:R-:W1:Y:S04]  /*15db0*/  LDS.U8 R9, [R8+UR46+0x200] ;  /* 0x0002002e08097984 */ /* 0x008e680008000000 */
[----:B--2---:R-:W-:Y:S04]  /*15dc0*/  STL [R1+0x9a0], R11 ;  /* 0x0009a00b01007387 */ /* 0x004fe80000100800 */
[----:B0-----:R-:W2:Y:S04]  /*15dd0*/  LDL R0, [R1+0x8a4] ;  /* 0x0008a40001007983 */ /* 0x001ea80000100800 */
[----:B------:R-:W-:Y:S04]  /*15de0*/  LDS.U8 R11, [R8+UR46+0x300] ;  /* 0x0003002e080b7984 */ /* 0x000fe80008000000 */
[----:B----4-:R-:W-:Y:S04]  /*15df0*/  STL [R1+0x99c], R10 ;  /* 0x00099c0a01007387 */ /* 0x010fe80000100800 */
[----:B------:R-:W0:Y:S04]  /*15e00*/  LDS.U8 R10, [R8+UR46+0x308] ;  /* 0x0003082e080a7984 */ /* 0x000e280008000000 */
[----:B-1----:R-:W-:Y:S04]  /*15e10*/  STL [R1+0x1014], R9 ;  /* 0x0010140901007387 */ /* 0x002fe80000100800 */
[----:B------:R-:W1:Y:S04]  /*15e20*/  LDS.U8 R9, [R8+UR46+0x208] ;  /* 0x0002082e08097984 */ /* 0x000e680008000000 */
[----:B0-----:R-:W-:Y:S04]  /*15e30*/  STL [R1+0x1010], R10 ;  /* 0x0010100a01007387 */ /* 0x001fe80000100800 */
[----:B------:R-:W0:Y:S04]  /*15e40*/  LDS.U8 R10, [R8+UR46+0x1200] ;  /* 0x0012002e080a7984 */ /* 0x000e280008000000 */
[----:B-1----:R-:W-:Y:S04]  /*15e50*/  STL [R1+0x101c], R9 ;  /* 0x00101c0901007387 */ /* 0x002fe80000100800 */
[----:B------:R-:W1:Y:S04]  /*15e60*/  LDS.U8 R9, [R8+UR46+0x1308] ;  /* 0x0013082e08097984 */ /* 0x000e680008000000 */
[----:B------:R-:W-:Y:S04]  /*15e70*/  STL [R1+0x1018], R11 ;  /* 0x0010180b01007387 */ /* 0x000fe80000100800 */
        /* <DEDUP_REMOVED lines=20> */
[----:B-1----:R0:W-:Y:S04]  /*15fc0*/  STL [R1+0x10ac], R9 ;  /* 0x0010ac0901007387 */ /* 0x0021e80000100800 */
[----:B0-----:R-:W4:Y:S04]  /*15fd0*/  LDL R9, [R1+0x8a0] ;  /* 0x0008a00001097983 */ /* 0x001f280000100800 */
[----:B---3--:R-:W-:Y:S04]  /*15fe0*/  STL [R1+0x10a8], R8 ;  /* 0x0010a80801007387 */ /* 0x008fe80000100800 */
        /* <DEDUP_REMOVED lines=30> */
[----:B--2---:R-:W-:Y:S04]  /*161d0*/  STL [R1+0x9c0], R11 ;  /* 0x0009c00b01007387 */ /* 0x004fe80000100800 */
[----:B----4-:R-:W1:Y:S04]  /*161e0*/  LDS.U8 R8, [R9+UR46+0x200] ;  /* 0x0002002e09087984 */ /* 0x010e680008000000 */
[----:B------:R-:W2:Y:S04]  /*161f0*/  LDS.U8 R0, [R9+UR46+0x308] ;  /* 0x0003082e09007984 */ /* 0x000ea80008000000 */
[----:B0-----:R-:W-:Y:S04]  /*16200*/  STL [R1+0x9bc], R10 ;  /* 0x0009bc0a01007387 */ /* 0x001fe80000100800 */
[----:B------:R-:W0:Y:S04]  /*16210*/  LDS.U8 R10, [R9+UR46+0x208] ;  /* 0x0002082e090a7984 */ /* 0x000e280008000000 */
[----:B------:R-:W-:Y:S04]  /*16220*/  LDS.U8 R11, [R9+UR46+0x288] ;  /* 0x0002882e090b7984 */ /* 0x000fe80008000000 */
        /* <DEDUP_REMOVED lines=10> */
[----:B0-----:R0:W-:Y:S04]  /*162d0*/  STL [R1+0x1040], R10 ;  /* 0x0010400a01007387 */ /* 0x0011e80000100800 */
[----:B0-----:R-:W3:Y:S04]  /*162e0*/  LDL.LU R10, [R1+0xb4] ;  /* 0x0000b400010a7983 */ /* 0x001ee80000300800 */
[----:B-1----:R-:W-:Y:S04]  /*162f0*/  STL [R1+0x104c], R8 ;  /* 0x00104c0801007387 */ /* 0x002fe80000100800 */
[----:B------:R-:W4:Y:S04]  /*16300*/  LDL.LU R15, [R1+0xb0] ;  /* 0x0000b000010f7983 */ /* 0x000f280000300800 */
[----:B--2---:R-:W-:Y:S04]  /*16310*/  STL [R1+0x1048], R0 ;  /* 0x0010480001007387 */ /* 0x004fe80000100800 */
[----:B------:R-:W2:Y:S04]  /*16320*/  LDL.LU R16, [R1+0x94] ;  /* 0x0000940001107983 */ /* 0x000ea80000300800 */
        /* <DEDUP_REMOVED lines=10> */
[----:B------:R-:W0:Y:S04]  /*163d0*/  LDS.U8 R0, [R9+UR46+0x280] ;  /* 0x0002802e09007984 */ /* 0x000e280008000000 */
[----:B------:R-:W1:Y:S04]  /*163e0*/  LDS.U8 R8, [R9+UR46+0x388] ;  /* 0x0003882e09087984 */ /* 0x000e680008000000 */
[----:B------:R-:W2:Y:S04]  /*163f0*/  LDL.LU R12, [R1+0x24] ;  /* 0x00002400010c7983 */ /* 0x000ea80000300800 */
[----:B------:R-:W2:Y:S04]  /*16400*/  LDL.LU R13, [R1+0x20] ;  /* 0x00002000010d7983 */ /* 0x000ea80000300800 */
[----:B------:R-:W2:Y:S04]  /*16410*/  LDL.LU R14, [R1+0x14] ;  /* 0x00001400010e7983 */ /* 0x000ea80000300800 */
[----:B------:R-:W2:Y:S04]  /*16420*/  LDL.LU R25, [R1+0x10] ;  /* 0x0000100001197983 */ /* 0x000ea80000300800 */
[----:B------:R-:W2:Y:S04]  /*16430*/  LDL.LU R28, [R1+0x4] ;  /* 0x00000400011c7983 */ /* 0x000ea80000300800 */
[----:B------:R-:W2:Y:S04]  /*16440*/  LDL.LU R29, [R1] ;  /* 0x00000000011d7983 */ /* 0x000ea80000300800 */
[----:B0-----:R-:W-:Y:S04]  /*16450*/  STL [R1+0x10b4], R0 ;  /* 0x0010b40001007387 */ /* 0x001fe80000100800 */
[----:B------:R-:W0:Y:S04]  /*16460*/  LDS.U8 R0, [R9+UR46+0x380] ;  /* 0x0003802e09007984 */ /* 0x000e280008000000 */
[----:B-1----:R-:W-:Y:S04]  /*16470*/  STL [R1+0x10b0], R8 ;  /* 0x0010b00801007387 */ /* 0x002fe80000100800 */
[----:B------:R-:W1:Y:S04]  /*16480*/  LDS.U8 R8, [R9+UR46+0x1280] ;  /* 0x0012802e09087984 */ /* 0x000e680008000000 */
[----:B------:R0:W-:Y:S02]  /*16490*/  STL [R1+0x10bc], R11 ;  /* 0x0010bc0b01007387 */ /* 0x0001e40000100800 */
[----:B0-----:R-:W0:Y:S02]  /*164a0*/  S2R R11, SR_TID.X ;  /* 0x00000000000b7919 */ /* 0x001e240000002100 */
[----:B------:R-:W-:Y:S04]  /*164b0*/  STL [R1+0x10b8], R0 ;  /* 0x0010b80001007387 */ /* 0x000fe80000100800 */
[----:B------:R-:W0:Y:S04]  /*164c0*/  LDS.U8 R0, [R9+UR46+0x1388] ;  /* 0x0013882e09007984 */ /* 0x000e280008000000 */
[----:B-1----:R-:W-:Y:S04]  /*164d0*/  STL [R1+0x10c4], R8 ;  /* 0x0010c40801007387 */ /* 0x002fe80000100800 */
[----:B------:R-:W1:Y:S04]  /*164e0*/  LDS.U8 R8, [R9+UR46+0x1288] ;  /* 0x0012882e09087984 */ /* 0x000e680008000000 */
[----:B------:R-:W1:Y:S01]  /*164f0*/  LDS.U8 R9, [R9+UR46+0x1380] ;  /* 0x0013802e09097984 */ /* 0x000e620008000000 */
[----:B------:R-:W-:Y:S01]  /*16500*/  BAR.SYNC.DEFER_BLOCKING 0x0 ;  /* 0x0000000000007b1d */ /* 0x000fe20000010000 */
[----:B0-----:R-:W-:-:S05]  /*16510*/  LOP3.LUT R11, R11, 0x3f, RZ, 0xc0, !PT ;  /* 0x0000003f0b0b7812 */ /* 0x001fca00078ec0ff */
[----:B------:R0:W-:Y:S04]  /*16520*/  STL [R1+0x1640], R0 ;  /* 0x0016400001007387 */ /* 0x0001e80000100800 */
[----:B0-----:R-:W2:Y:S04]  /*16530*/  LDL.LU R0, [R1+0x30] ;  /* 0x0000300001007983 */ /* 0x001ea80000300800 */
[----:B-1----:R0:W-:Y:S04]  /*16540*/  STL [R1+0x10cc], R8 ;  /* 0x0010cc0801007387 */ /* 0x0021e80000100800 */
[----:B0-----:R-:W2:Y:S04]  /*16550*/  LDL.LU R8, [R1+0x22c4] ;  /* 0x0022c40001087983 */ /* 0x001ea80000300800 */
[----:B------:R0:W-:Y:S04]  /*16560*/  STL [R1+0x10c8], R9 ;  /* 0x0010c80901007387 */ /* 0x0001e80000100800 */
[----:B0-----:R-:W2:Y:S04]  /*16570*/  LDL.LU R9, [R1+0x22c0] ;  /* 0x0022c00001097983 */ /* 0x001ea80000300800 */
[----:B---3--:R0:W-:Y:S04]  /*16580*/  STS.U8 [R11+UR46], R10 ;  /* 0x0000000a0b007988 */ /* 0x0081e8000800002e */
[----:B0-----:R-:W3:Y:S04]  /*16590*/  LDL.LU R10, [R1+0x22bc] ;  /* 0x0022bc00010a7983 */ /* 0x001ee80000300800 */
[----:B----4-:R0:W-:Y:S04]  /*165a0*/  STS.U8 [R11+UR46+0x40], R15 ;  /* 0x0000400f0b007988 */ /* 0x0101e8000800002e */
[----:B--2---:R1:W-:Y:S04]  /*165b0*/  STS.U8 [R11+UR46+0x100], R16 ;  /* 0x000100100b007988 */ /* 0x0043e8000800002e */
[----:B------:R2:W-:Y:S04]  /*165c0*/  STS.U8 [R11+UR46+0x140], R17 ;  /* 0x000140110b007988 */ /* 0x0005e8000800002e */
[----:B------:R4:W-:Y:S04]  /*165d0*/  STS.U8 [R11+UR46+0x200], R18 ;  /* 0x000200120b007988 */ /* 0x0009e8000800002e */
[----:B------:R1:W-:Y:S04]  /*165e0*/  STS.U8 [R11+UR46+0x240], R19 ;  /* 0x000240130b007988 */ /* 0x0003e8000800002e */
[----:B------:R2:W-:Y:S04]  /*165f0*/  STS.U8 [R11+UR46+0x300], R20 ;  /* 0x000300140b007988 */ /* 0x0005e8000800002e */
[----:B0-----:R-:W3:Y:S04]  /*16600*/  LDL.LU R15, [R1+0x22b8] ;  /* 0x0022b800010f7983 */ /* 0x001ee80000300800 */
[----:B-1----:R-:W3:Y:S04]  /*16610*/  LDL.LU R16, [R1+0x22b4] ;  /* 0x0022b40001107983 */ /* 0x002ee80000300800 */
[----:B--2---:R-:W2:Y:S04]  /*16620*/  LDL.LU R17, [R1+0x22b0] ;  /* 0x0022b00001117983 */ /* 0x004ea80000300800 */
[----:B----4-:R-:W4:Y:S04]  /*16630*/  LDL.LU R18, [R1+0x22ac] ;  /* 0x0022ac0001127983 */ /* 0x010f280000300800 */
[----:B------:R-:W2:Y:S04]  /*16640*/  LDL.LU R19, [R1+0x22a8] ;  /* 0x0022a80001137983 */ /* 0x000ea80000300800 */
[----:B------:R-:W2:Y:S04]  /*16650*/  LDL.LU R20, [R1+0x22a4] ;  /* 0x0022a40001147983 */ /* 0x000ea80000300800 */
[----:B------:R0:W-:Y:S04]  /*16660*/  STS.U8 [R11+UR46+0x340], R21 ;  /* 0x000340150b007988 */ /* 0x0001e8000800002e */
[----:B------:R1:W-:Y:S04]  /*16670*/  STS.U8 [R11+UR46+0x400], R22 ;  /* 0x000400160b007988 */ /* 0x0003e8000800002e */
[----:B------:R0:W-:Y:S04]  /*16680*/  STS.U8 [R11+UR46+0x440], R23 ;  /* 0x000440170b007988 */ /* 0x0001e8000800002e */
[----:B------:R0:W-:Y:S04]  /*16690*/  STS.U8 [R11+UR46+0x500], R24 ;  /* 0x000500180b007988 */ /* 0x0001e8000800002e */
[----:B------:R1:W-:Y:S04]  /*166a0*/  STS.U8 [R11+UR46+0x540], R26 ;  /* 0x0005401a0b007988 */ /* 0x0003e8000800002e */
[----:B------:R1:W-:Y:S04]  /*166b0*/  STS.U8 [R11+UR46+0x600], R27 ;  /* 0x0006001b0b007988 */ /* 0x0003e8000800002e */
[----:B0-----:R-:W2:Y:S04]  /*166c0*/  LDL.LU R21, [R1+0x22a0] ;  /* 0x0022a00001157983 */ /* 0x001ea80000300800 */
[----:B-1----:R-:W2:Y:S04]  /*166d0*/  LDL.LU R22, [R1+0x229c] ;  /* 0x00229c0001167983 */ /* 0x002ea80000300800 */
[----:B------:R-:W2:Y:S04]  /*166e0*/  LDL.LU R23, [R1+0x2298] ;  /* 0x0022980001177983 */ /* 0x000ea80000300800 */
[----:B------:R-:W2:Y:S04]  /*166f0*/  LDL.LU R24, [R1+0x2294] ;  /* 0x0022940001187983 */ /* 0x000ea80000300800 */
[----:B------:R-:W2:Y:S04]  /*16700*/  LDL.LU R26, [R1+0x2290] ;  /* 0x00229000011a7983 */ /* 0x000ea80000300800 */
[----:B------:R-:W2:Y:S04]  /*16710*/  LDL.LU R27, [R1+0x228c] ;  /* 0x00228c00011b7983 */ /* 0x000ea80000300800 */
[----:B------:R-:W-:Y:S04]  /*16720*/  STS.U8 [R11+UR46+0x640], R0 ;  /* 0x000640000b007988 */ /* 0x000fe8000800002e */
[----:B------:R0:W-:Y:S04]  /*16730*/  STS.U8 [R11+UR46+0x700], R12 ;  /* 0x0007000c0b007988 */ /* 0x0001e8000800002e */
[----:B------:R1:W-:Y:S04]  /*16740*/  STS.U8 [R11+UR46+0x740], R13 ;  /* 0x0007400d0b007988 */ /* 0x0003e8000800002e */
[----:B------:R0:W-:Y:S04]  /*16750*/  STS.U8 [R11+UR46+0x800], R14 ;  /* 0x0008000e0b007988 */ /* 0x0001e8000800002e */
[----:B------:R0:W-:Y:S04]  /*16760*/  STS.U8 [R11+UR46+0x840], R25 ;  /* 0x000840190b007988 */ /* 0x0001e8000800002e */
[----:B------:R1:W-:Y:S04]  /*16770*/  STS.U8 [R11+UR46+0x900], R28 ;  /* 0x0009001c0b007988 */ /* 0x0003e8000800002e */
[----:B------:R1:W-:Y:S04]  /*16780*/  STS.U8 [R11+UR46+0x940], R29 ;  /* 0x0009401d0b007988 */ /* 0x0003e8000800002e */
[----:B0-----:R-:W3:Y:S04]  /*16790*/  LDL.LU R12, [R1+0x9c] ;  /* 0x00009c00010c7983 */ /* 0x001ee80000300800 */
[----:B-1----:R-:W3:Y:S04]  /*167a0*/  LDL.LU R13, [R1+0x98] ;  /* 0x00009800010d7983 */ /* 0x002ee80000300800 */
[----:B------:R-:W3:Y:S04]  /*167b0*/  LDL.LU R14, [R1+0x8c] ;  /* 0x00008c00010e7983 */ /* 0x000ee80000300800 */
[----:B------:R-:W3:Y:S04]  /*167c0*/  LDL.LU R25, [R1+0x88] ;  /* 0x0000880001197983 */ /* 0x000ee80000300800 */
[----:B------:R-:W3:Y:S04]  /*167d0*/  LDL.LU R28, [R1+0x6c] ;  /* 0x00006c00011c7983 */ /* 0x000ee80000300800 */
[----:B------:R-:W3:Y:S04]  /*167e0*/  LDL.LU R29, [R1+0x68] ;  /* 0x00006800011d7983 */ /* 0x000ee80000300800 */
[----:B------:R-:W3:Y:S04]  /*167f0*/  LDL.LU R0, [R1+0x28] ;  /* 0x0000280001007983 */ /* 0x000ee80000300800 */
[----:B--2---:R0:W-:Y:S04]  /*16800*/  STS.U8 [R11+UR46+0xa00], R27 ;  /* 0x000a001b0b007988 */ /* 0x0041e8000800002e */
[----:B------:R1:W-:Y:S04]  /*16810*/  STS.U8 [R11+UR46+0xa40], R26 ;  /* 0x000a401a0b007988 */ /* 0x0003e8000800002e */
[----:B------:R2:W-:Y:S04]  /*16820*/  STS.U8 [R11+UR46+0xb00], R24 ;  /* 0x000b00180b007988 */ /* 0x0005e8000800002e */
[----:B------:R0:W-:Y:S04]  /*16830*/  STS.U8 [R11+UR46+0xb40], R23 ;  /* 0x000b40170b007988 */ /* 0x0001e8000800002e */
[----:B------:R0:W-:Y:S04]  /*16840*/  STS.U8 [R11+UR46+0xc00], R22 ;  /* 0x000c00160b007988 */ /* 0x0001e8000800002e */
[----:B------:R-:W-:Y:S04]  /*16850*/  STS.U8 [R11+UR46+0xc40], R21 ;  /* 0x000c40150b007988 */ /* 0x000fe8000800002e */
[----:B------:R2:W-:Y:S04]  /*16860*/  STS.U8 [R11+UR46+0xd00], R20 ;  /* 0x000d00140b007988 */ /* 0x0005e8000800002e */
[----:B0-----:R-:W3:Y:S04]  /*16870*/  LDL.LU R27, [R1+0x8] ;  /* 0x00000800011b7983 */ /* 0x001ee80000300800 */
[----:B-1----:R-:W3:Y:S04]  /*16880*/  LDL.LU R26, [R1+0xc] ;  /* 0x00000c00011a7983 */ /* 0x002ee80000300800 */
[----:B--2---:R-:W2:Y:S04]  /*16890*/  LDL.LU R24, [R1+0x2c] ;  /* 0x00002c0001187983 */ /* 0x004ea80000300800 */
[----:B------:R-:W2:Y:S04]  /*168a0*/  LDL.LU R23, [R1+0x38] ;  /* 0x0000380001177983 */ /* 0x000ea80000300800 */
[----:B------:R-:W2:Y:S04]  /*168b0*/  LDL.LU R22, [R1+0x3c] ;  /* 0x00003c0001167983 */ /* 0x000ea80000300800 */
[----:B------:R-:W2:Y:S04]  /*168c0*/  LDL.LU R20, [R1+0x18] ;  /* 0x0000180001147983 */ /* 0x000ea80000300800 */
[----:B------:R0:W-:Y:S04]  /*168d0*/  STS.U8 [R11+UR46+0xd40], R19 ;  /* 0x000d40130b007988 */ /* 0x0001e8000800002e */
[----:B----4-:R1:W-:Y:S04]  /*168e0*/  STS.U8 [R11+UR46+0xe00], R18 ;  /* 0x000e00120b007988 */ /* 0x0103e8000800002e */
[----:B------:R4:W-:Y:S04]  /*168f0*/  STS.U8 [R11+UR46+0xe40], R17 ;  /* 0x000e40110b007988 */ /* 0x0009e8000800002e */
[----:B---3--:R3:W-:Y:S01]  /*16900*/  STS.U8 [R11+UR46+0xf00], R16 ;  /* 0x000f00100b007988 */ /* 0x0087e2000800002e */
[----:B------:R-:W-:-:S03]  /*16910*/  LOP3.LUT R21, R11, 0x10, RZ, 0x3c, !PT ;  /* 0x000000100b157812 */ /* 0x000fc600078e3cff */
[----:B------:R3:W-:Y:S04]  /*16920*/  STS.U8 [R11+UR46+0xf40], R15 ;  /* 0x000f400f0b007988 */ /* 0x0007e8000800002e */
[----:B0-----:R-:W2:Y:S04]  /*16930*/  LDL.LU R19, [R1+0x1c] ;  /* 0x00001c0001137983 */ /* 0x001ea80000300800 */
[----:B-1----:R-:W2:Y:S04]  /*16940*/  LDL.LU R18, [R1+0x48] ;  /* 0x0000480001127983 */ /* 0x002ea80000300800 */
[----:B----4-:R-:W4:Y:S04]  /*16950*/  LDL.LU R17, [R1+0x4c] ;  /* 0x00004c0001117983 */ /* 0x010f280000300800 */
[----:B---3--:R-:W3:Y:S04]  /*16960*/  LDL.LU R16, [R1+0x58] ;  /* 0x0000580001107983 */ /* 0x008ee80000300800 */
        /* <DEDUP_REMOVED lines=8> */
[----:B0-----:R-:W4:Y:S04]  /*169f0*/  LDL.LU R12, [R1+0x2284] ;  /* 0x00228400010c7983 */ /* 0x001f280000300800 */
[----:B-1----:R-:W4:Y:S04]  /*16a00*/  LDL.LU R13, [R1+0x2280] ;  /* 0x00228000010d7983 */ /* 0x002f280000300800 */
[----:B------:R-:W4:Y:S04]  /*16a10*/  LDL.LU R14, [R1+0x227c] ;  /* 0x00227c00010e7983 */ /* 0x000f280000300800 */
[----:B------:R-:W4:Y:S04]  /*16a20*/  LDL.LU R25, [R1+0x2278] ;  /* 0x0022780001197983 */ /* 0x000f280000300800 */
[----:B------:R-:W4:Y:S04]  /*16a30*/  LDL.LU R28, [R1+0x2274] ;  /* 0x00227400011c7983 */ /* 0x000f280000300800 */
[----:B------:R-:W4:Y:S04]  /*16a40*/  LDL.LU R29, [R1+0x2270] ;  /* 0x00227000011d7983 */ /* 0x000f280000300800 */
[----:B--2---:R-:W-:Y:S04]  /*16a50*/  STS.U8 [R21+UR46+0x380], R15 ;  /* 0x0003800f15007988 */ /* 0x004fe8000800002e */
[----:B---3--:R-:W-:Y:S04]  /*16a60*/  STS.U8 [R21+UR46+0x3c0], R16 ;  /* 0x0003c01015007988 */ /* 0x008fe8000800002e */
[----:B----4-:R-:W-:Y:S04]  /*16a70*/  STS.U8 [R21+UR46+0x480], R17 ;  /* 0x0004801115007988 */ /* 0x010fe8000800002e */
[----:B------:R-:W-:Y:S04]  /*16a80*/  STS.U8 [R21+UR46+0x4c0], R18 ;  /* 0x0004c01215007988 */ /* 0x000fe8000800002e */
[----:B------:R0:W-:Y:S04]  /*16a90*/  STS.U8 [R21+UR46+0x580], R22 ;  /* 0x0005801615007988 */ /* 0x0001e8000800002e */
[----:B------:R1:W-:Y:S04]  /*16aa0*/  STS.U8 [R21+UR46+0x5c0], R23 ;  /* 0x0005c01715007988 */ /* 0x0003e8000800002e */
[----:B------:R2:W-:Y:S04]  /*16ab0*/  STS.U8 [R21+UR46+0x680], R24 ;  /* 0x0006801815007988 */ /* 0x0005e8000800002e */
[----:B------:R3:W-:Y:S04]  /*16ac0*/  STS.U8 [R21+UR46+0x6c0], R0 ;  /* 0x0006c00015007988 */ /* 0x0007e8000800002e */
[----:B------:R-:W-:Y:S04]  /*16ad0*/  STS.U8 [R21+UR46+0x780], R19 ;  /* 0x0007801315007988 */ /* 0x000fe8000800002e */
[----:B------:R-:W-:Y:S04]  /*16ae0*/  STS.U8 [R21+UR46+0x7c0], R20 ;  /* 0x0007c01415007988 */ /* 0x000fe8000800002e */
[----:B------:R4:W-:Y:S04]  /*16af0*/  STS.U8 [R21+UR46+0x880], R26 ;  /* 0x0008801a15007988 */ /* 0x0009e8000800002e */
[----:B0-----:R-:W4:Y:S04]  /*16b00*/  LDL.LU R22, [R1+0xbc] ;  /* 0x0000bc0001167983 */ /* 0x001f280000300800 */
[----:B-1----:R-:W4:Y:S04]  /*16b10*/  LDL.LU R23, [R1+0xb8] ;  /* 0x0000b80001177983 */ /* 0x002f280000300800 */
[----:B--2---:R-:W2:Y:S04]  /*16b20*/  LDL.LU R24, [R1+0x8c8] ;  /* 0x0008c80001187983 */ /* 0x004ea80000300800 */
[----:B---3--:R-:W2:Y:S04]  /*16b30*/  LDL.LU R0, [R1+0x8c4] ;  /* 0x0008c40001007983 */ /* 0x008ea80000300800 */
[----:B------:R0:W-:Y:S04]  /*16b40*/  STS.U8 [R21+UR46+0x8c0], R27 ;  /* 0x0008c01b15007988 */ /* 0x0001e8000800002e */
[----:B----4-:R-:W3:Y:S04]  /*16b50*/  LDL.LU R26, [R1+0x8d4] ;  /* 0x0008d400011a7983 */ /* 0x010ee80000300800 */
[----:B0-----:R-:W3:Y:S04]  /*16b60*/  LDL.LU R27, [R1+0x8cc] ;  /* 0x0008cc00011b7983 */ /* 0x001ee80000300800 */
[----:B------:R-:W-:Y:S04]  /*16b70*/  STS.U8 [R21+UR46+0x980], R29 ;  /* 0x0009801d15007988 */ /* 0x000fe8000800002e */
[----:B------:R-:W-:Y:S04]  /*16b80*/  STS.U8 [R21+UR46+0x9c0], R28 ;  /* 0x0009c01c15007988 */ /* 0x000fe8000800002e */
[----:B------:R-:W-:Y:S04]  /*16b90*/  STS.U8 [R21+UR46+0xa80], R25 ;  /* 0x000a801915007988 */ /* 0x000fe8000800002e */
[----:B------:R-:W-:Y:S04]  /*16ba0*/  STS.U8 [R21+UR46+0xac0], R14 ;  /* 0x000ac00e15007988 */ /* 0x000fe8000800002e */
[----:B------:R-:W-:Y:S04]  /*16bb0*/  STS.U8 [R21+UR46+0xb80], R13 ;  /* 0x000b800d15007988 */ /* 0x000fe8000800002e */
[----:B------:R-:W-:Y:S04]  /*16bc0*/  STS.U8 [R21+UR46+0xbc0], R12 ;  /* 0x000bc00c15007988 */ /* 0x000fe8000800002e */
[----:B------:R0:W-:Y:S04]  /*16bd0*/  STS.U8 [R21+UR46+0xc80], R11 ;  /* 0x000c800b15007988 */ /* 0x0001e8000800002e */
[----:B---3--:R-:W-:Y:S04]  /*16be0*/  STL.64 [R1+0x2268], R26 ;  /* 0x0022681a01007387 */ /* 0x008fe80000100a00 */
[----:B0-----:R-:W3:Y:S04]  /*16bf0*/  LDL R11, [R1+0x8bc] ;  /* 0x0008bc00010b7983 */ /* 0x001ee80000100800 */
[----:B------:R-:W-:Y:S04]  /*16c00*/  STS.U8 [R21+UR46+0xcc0], R10 ;  /* 0x000cc00a15007988 */ /* 0x000fe8000800002e */
[----:B------:R-:W-:Y:S04]  /*16c10*/  STS.U8 [R21+UR46+0xd80], R9 ;  /* 0x000d800915007988 */ /* 0x000fe8000800002e */
[----:B------:R-:W-:Y:S04]  /*16c20*/  STS.U8 [R21+UR46+0xdc0], R8 ;  /* 0x000dc00815007988 */ /* 0x000fe8000800002e */
[----:B------:R-:W-:Y:S04]  /*16c30*/  STS.U8 [R21+UR46+0xe80], R7 ;  /* 0x000e800715007988 */ /* 0x000fe8000800002e */
[----:B------:R-:W-:Y:S04]  /*16c40*/  STS.U8 [R21+UR46+0xec0], R6 ;  /* 0x000ec00615007988 */ /* 0x000fe8000800002e */
[----:B------:R-:W-:Y:S04]  /*16c50*/  STS.U8 [R21+UR46+0xf80], R5 ;  /* 0x000f800515007988 */ /* 0x000fe8000800002e */
[----:B------:R-:W-:Y:S01]  /*16c60*/  STS.U8 [R21+UR46+0xfc0], R4 ;  /* 0x000fc00415007988 */ /* 0x000fe2000800002e */
[----:B------:R-:W-:Y:S06]  /*16c70*/  BAR.SYNC.DEFER_BLOCKING 0x0 ;  /* 0x0000000000007b1d */ /* 0x000fec0000010000 */
[----:B---3--:R-:W0:Y:S04]  /*16c80*/  LDSM.16.M88.4 R12, [R11] ;  /* 0x000000000b0c783b */ /* 0x008e280000000200 */
[----:B0-----:R-:W-:Y:S01]  /*16c90*/  STL.64 [R1+0x20], R12 ;  /* 0x0000200c01007387 */ /* 0x001fe20000100a00 */
[----:B------:R-:W-:-:S03]  /*16ca0*/  IMAD.MOV.U32 R4, RZ, RZ, R14 ;  /* 0x000000ffff047224 */ /* 0x000fc600078e000e */
[----:B------:R2:W-:Y:S01]  /*16cb0*/  STL.64 [R1+0x28], R14 ;  /* 0x0000280e01007387 */ /* 0x0005e20000100a00 */
[----:B------:R-:W-:-:S03]  /*16cc0*/  IMAD.MOV.U32 R7, RZ, RZ, R13 ;  /* 0x000000ffff077224 */ /* 0x000fc600078e000d */
[----:B------:R-:W3:Y:S01]  /*16cd0*/  LDL.LU.64 R20, [R1+0xc0] ;  /* 0x0000c00001147983 */ /* 0x000ee20000300a00 */
[----:B--2---:R-:W-:-:S03]  /*16ce0*/  IMAD R14, R0, 0x100, R24 ;  /* 0x00000100000e7824 */ /* 0x004fc600078e0218 */
[----:B------:R-:W0:Y:S01]  /*16cf0*/  LDSM.16.M88.4 R24, [R11+0x200] ;  /* 0x000200000b18783b */ /* 0x000e220000000200 */
[----:B------:R-:W-:-:S03]  /*16d00*/  IMAD R13, R23, 0x100, R22 ;  /* 0x00000100170d7824 */ /* 0x000fc600078e0216 */
[----:B------:R-:W3:Y:S04]  /*16d10*/  LDL.LU.64 R22, [R1+0xc8] ;  /* 0x0000c80001167983 */ /* 0x000ee80000300a00 */
[----:B0-----:R-:W-:Y:S01]  /*16d20*/  STL.64 [R1+0x30], R24 ;  /* 0x0000301801007387 */ /* 0x001fe20000100a00 */
[----:B------:R-:W-:-:S03]  /*16d30*/  IMAD.MOV.U32 R18, RZ, RZ, R26 ;  /* 0x000000ffff127224 */ /* 0x000fc600078e001a */
[----:B------:R0:W-:Y:S01]  /*16d40*/  STL.64 [R1+0x38], R26 ;  /* 0x0000381a01007387 */ /* 0x0001e20000100a00 */
[----:B------:R-:W-:-:S03]  /*16d50*/  IMAD.MOV.U32 R19, RZ, RZ, R27 ;  /* 0x000000ffff137224 */ /* 0x000fc600078e001b */
[----:B0-----:R-:W2:Y:S01]  /*16d60*/  LDL.LU.64 R26, [R1+0x2268] ;  /* 0x00226800011a7983 */ /* 0x001ea20000300a00 */
[----:B------:R-:W-:Y:S02]  /*16d70*/  IMAD.MOV.U32 R6, RZ, RZ, R12 ;  /* 0x000000ffff067224 */ /* 0x000fe400078e000c */
[----:B------:R-:W-:Y:S02]  /*16d80*/  IMAD R12, R2, 0x100, R3 ;  /* 0x00000100020c7824 */ /* 0x000fe400078e0203 */
[----:B------:R-:W-:Y:S02]  /*16d90*/  IMAD.MOV.U32 R5, RZ, RZ, R15 ;  /* 0x000000ffff057224 */ /* 0x000fe400078e000f */
[----:B------:R-:W-:Y:S02]  /*16da0*/  IMAD.MOV.U32 R2, RZ, RZ, R24 ;  /* 0x000000ffff027224 */ /* 0x000fe400078e0018 */
[----:B------:R-:W-:Y:S02]  /*16db0*/  IMAD.MOV.U32 R0, RZ, RZ, R25 ;  /* 0x000000ffff007224 */ /* 0x000fe400078e0019 */
[----:B------:R-:W4:Y:S01]  /*16dc0*/  LDL.LU.64 R24, [R1+0x100] ;  /* 0x0001000001187983 */ /* 0x000f220000300a00 */
[----:B--2---:R-:W-:-:S03]  /*16dd0*/  IMAD R15, R27, 0x100, R26 ;  /* 0x000001001b0f7824 */ /* 0x004fc600078e021a */
[----:B------:R-:W2:Y:S01]  /*16de0*/  LDL.LU.64 R26, [R1+0x108] ;  /* 0x00010800011a7983 */ /* 0x000ea20000300a00 */
[----:B------:R-:W-:Y:S02]  /*16df0*/  F2FP.F16.E5M2.UNPACK_B R12, R12 ;  /* 0x0000000cff0c723e */ /* 0x000fe400020004ff */
[----:B------:R-:W-:Y:S02]  /*16e00*/  F2FP.F16.E5M2.UNPACK_B R13, R13 ;  /* 0x0000000dff0d723e */ /* 0x000fe400020004ff */
[----:B------:R-:W-:Y:S02]  /*16e10*/  F2FP.F16.E5M2.UNPACK_B R14, R14 ;  /* 0x0000000eff0e723e */ /* 0x000fe400020004ff */
[----:B------:R-:W-:Y:S02]  /*16e20*/  F2FP.F16.E5M2.UNPACK_B R15, R15 ;  /* 0x0000000fff0f723e */ /* 0x000fe400020004ff */
[----:B------:R-:W-:Y:S02]  /*16e30*/  F2FP.F16.E5M2.UNPACK_B R6, R6 ;  /* 0x00000006ff06723e */ /* 0x000fe400020004ff */
[----:B------:R-:W-:-:S07]  /*16e40*/  F2FP.F16.E5M2.UNPACK_B R7, R7 ;  /* 0x00000007ff07723e */ /* 0x000fce00020004ff */
[----:B---3--:R-:W-:Y:S01]  /*16e50*/  HMMA.16816.F32 R20, R12, R6, R20 ;  /* 0x000000060c14723c */ /* 0x008fe20000001814 */
[----:B--2---:R-:W-:Y:S04]  /*16e60*/  STL.64 [R1+0x2260], R26 ;  /* 0x0022601a01007387 */ /* 0x004fe80000100a00 */
[----:B----4-:R0:W-:Y:S04]  /*16e70*/  STL.64 [R1+0x2258], R24 ;  /* 0x0022581801007387 */ /* 0x0101e80000100a00 */
[----:B0-----:R-:W2:Y:S04]  /*16e80*/  LDL.LU.64 R24, [R1+0xe0] ;  /* 0x0000e00001187983 */ /* 0x001ea80000300a00 */
[----:B------:R-:W2:Y:S04]  /*16e90*/  LDL.LU.64 R26, [R1+0xe8] ;  /* 0x0000e800011a7983 */ /* 0x000ea80000300a00 */
[----:B------:R-:W-:Y:S04]  /*16ea0*/  STL.64 [R1+0x18], R6 ;  /* 0x0000180601007387 */ /* 0x000fe80000100a00 */
[----:B------:R-:W-:Y:S04]  /*16eb0*/  STL.64 [R1+0xc0], R20 ;  /* 0x0000c01401007387 */ /* 0x000fe80000100a00 */
[----:B------:R-:W-:Y:S04]  /*16ec0*/  STL.64 [R1+0xc8], R22 ;  /* 0x0000c81601007387 */ /* 0x000fe80000100a00 */
[----:B------:R-:W0:Y:S01]  /*16ed0*/  LDSM.16.M88.4 R20, [R11+0x400] ;  /* 0x000400000b14783b */ /* 0x000e220000000200 */
[----:B------:R-:W-:-:S02]  /*16ee0*/  F2FP.F16.E5M2.UNPACK_B R4, R4 ;  /* 0x00000004ff04723e */ /* 0x000fc400020004ff */
[----:B------:R-:W-:Y:S01]  /*16ef0*/  F2FP.F16.E5M2.UNPACK_B R5, R5 ;  /* 0x00000005ff05723e */ /* 0x000fe200020004ff */
[----:B0-----:R0:W-:Y:S01]  /*16f00*/  STL.64 [R1+0x40], R20 ;  /* 0x0000401401007387 */ /* 0x0011e20000100a00 */
[----:B------:R-:W-:Y:S02]  /*16f10*/  IMAD.MOV.U32 R17, RZ, RZ, R20 ;  /* 0x000000ffff117224 */ /* 0x000fe400078e0014 */
[----:B------:R-:W-:Y:S01]  /*16f20*/  IMAD.MOV.U32 R16, RZ, RZ, R21 ;  /* 0x000000ffff107224 */ /* 0x000fe200078e0015 */
[----:B------:R1:W-:Y:S01]  /*16f30*/  STL.64 [R1+0x48], R22 ;  /* 0x0000481601007387 */ /* 0x0003e20000100a00 */
[----:B------:R-:W-:Y:S02]  /*16f40*/  IMAD.MOV.U32 R10, RZ, RZ, R22 ;  /* 0x000000ffff0a7224 */ /* 0x000fe400078e0016 */
[----:B------:R-:W-:Y:S01]  /*16f50*/  IMAD.MOV.U32 R3, RZ, RZ, R23 ;  /* 0x000000ffff037224 */ /* 0x000fe200078e0017 */
[----:B0-----:R-:W3:Y:S04]  /*16f60*/  LDL.LU.64 R20, [R1+0x120] ;  /* 0x0001200001147983 */ /* 0x001ee80000300a00 */
[----:B-1----:R-:W3:Y:S04]  /*16f70*/  LDL.LU.64 R22, [R1+0x128] ;  /* 0x0001280001167983 */ /* 0x002ee80000300a00 */
[----:B------:R2:W-:Y:S02]  /*16f80*/  STL.64 [R1+0x10], R4 ;  /* 0x0000100401007387 */ /* 0x0005e40000100a00 */
[----:B--2---:R-:W-:Y:S02]  /*16f90*/  HMMA.16816.F32 R4, R12, R4, R24 ;  /* 0x000000040c04723c */ /* 0x004fe40000001818 */
[----:B------:R-:W2:Y:S04]  /*16fa0*/  LDL.LU.64 R26, [R1+0x2260] ;  /* 0x00226000011a7983 */ /* 0x000ea80000300a00 */
[----:B------:R-:W2:-:S13]  /*16fb0*/  LDL.LU.64 R24, [R1+0x2258] ;  /* 0x0022580001187983 */ /* 0x000e9a0000300a00 */
[----:B------:R0:W-:Y:S02]  /*16fc0*/  STL.64 [R1+0xe0], R4 ;  /* 0x0000e00401007387 */ /* 0x0001e40000100a00 */
[----:B0-----:R-:W-:Y:S02]  /*16fd0*/  F2FP.F16.E5M2.UNPACK_B R4, R2 ;  /* 0x00000002ff04723e */ /* 0x001fe400020004ff */
[----:B------:R-:W-:Y:S01]  /*16fe0*/  F2FP.F16.E5M2.UNPACK_B R5, R0 ;  /* 0x00000000ff05723e */ /* 0x000fe200020004ff */
[----:B------:R-:W-:Y:S04]  /*16ff0*/  STL.64 [R1+0xe8], R6 ;  /* 0x0000e80601007387 */ /* 0x000fe80000100a00 */
[----:B------:R0:W-:Y:S01]  /*17000*/  STL.64 [R1+0x8], R4 ;  /* 0x0000080401007387 */ /* 0x0001e20000100a00 */
[----:B------:R-:W-:-:S02]  /*17010*/  F2FP.F16.E5M2.UNPACK_B R18, R18 ;  /* 0x00000012ff12723e */ /* 0x000fc400020004ff */
[----:B------:R-:W-:Y:S01]  /*17020*/  F2FP.F16.E5M2.UNPACK_B R19, R19 ;  /* 0x00000013ff13723e */ /* 0x000fe200020004ff */
[----:B--2---:R-:W-:Y:S01]  /*17030*/  HMMA.16816.F32 R24, R12, R4, R24 ;  /* 0x000000040c18723c */ /* 0x004fe20000001818 */
[----:B0-----:R-:W2:Y:S04]  /*17040*/  LDL.LU.64 R4, [R1+0x140] ;  /* 0x0001400001047983 */ /* 0x001ea80000300a00 */
[----:B------:R-:W2:-:S14]  /*17050*/  LDL.LU.64 R6, [R1+0x148] ;  /* 0x0001480001067983 */ /* 0x000e9c0000300a00 */
[----:B------:R-:W-:Y:S04]  /*17060*/  STL.64 [R1+0x100], R24 ;  /* 0x0001001801007387 */ /* 0x000fe80000100a00 */
[----:B------:R-:W-:Y:S04]  /*17070*/  STL.64 [R1+0x108], R26 ;  /* 0x0001081a01007387 */ /* 0x000fe80000100a00 */
[----:B------:R-:W0:Y:S04]  /*17080*/  LDSM.16.M88.4 R24, [R11+0x600] ;  /* 0x000600000b18783b */ /* 0x000e280000000200 */
[----:B0-----:R-:W-:Y:S01]  /*17090*/  STL.64 [R1+0x50], R24 ;  /* 0x0000501801007387 */ /* 0x001fe20000100a00 */
[----:B------:R-:W-:-:S02]  /*170a0*/  IMAD.MOV.U32 R2, RZ, RZ, R24 ;  /* 0x000000ffff027224 */ /* 0x000fc400078e0018 */
[----:B------:R-:W-:Y:S02]  /*170b0*/  IMAD.MOV.U32 R0, RZ, RZ, R25 ;  /* 0x000000ffff007224 */ /* 0x000fe400078e0019 */
[----:B------:R-:W-:Y:S01]  /*170c0*/  IMAD.MOV.U32 R9, RZ, RZ, R26 ;  /* 0x000000ffff097224 */ /* 0x000fe200078e001a */
[----:B------:R3:W-:Y:S01]  /*170d0*/  STL.64 [R1+0x58], R26 ;  /* 0x0000581a01007387 */ /* 0x0007e20000100a00 */
[----:B------:R-:W-:-:S03]  /*170e0*/  IMAD.MOV.U32 R8, RZ, RZ, R27 ;  /* 0x000000ffff087224 */ /* 0x000fc600078e001b */
[----:B------:R-:W-:Y:S01]  /*170f0*/  STL.64 [R1], R18 ;  /* 0x0000001201007387 */ /* 0x000fe20000100a00 */
[----:B---3--:R-:W-:Y:S03]  /*17100*/  HMMA.16816.F32 R24, R12, R18, R20 ;  /* 0x000000120c18723c */ /* 0x008fe60000001814 */
[----:B------:R-:W3:Y:S04]  /*17110*/  LDL.LU.64 R20, [R1+0x180] ;  /* 0x0001800001147983 */ /* 0x000ee80000300a00 */
[----:B------:R-:W4:-:S12]  /*17120*/  LDL.LU.64 R22, [R1+0x188] ;  /* 0x0001880001167983 */ /* 0x000f180000300a00 */
[----:B------:R-:W-:Y:S04]  /*17130*/  STL.64 [R1+0x120], R24 ;  /* 0x0001201801007387 */ /* 0x000fe80000100a00 */
[----:B------:R-:W-:Y:S01]  /*17140*/  STL.64 [R1+0x128], R26 ;  /* 0x0001281a01007387 */ /* 0x000fe20000100a00 */
[----:B------:R-:W-:Y:S02]  /*17150*/  F2FP.F16.E5M2.UNPACK_B R28, R17 ;  /* 0x00000011ff1c723e */ /* 0x000fe400020004ff */
[----:B------:R-:W-:Y:S02]  /*17160*/  F2FP.F16.E5M2.UNPACK_B R29, R16 ;  /* 0x00000010ff1d723e */ /* 0x000fe400020004ff */
[----:B------:R-:W0:Y:S04]  /*17170*/  LDSM.16.M88.4 R16, [R11+0x800] ;  /* 0x000800000b10783b */ /* 0x000e280000000200 */
[----:B----4-:R-:W-:Y:S04]  /*17180*/  STL.64 [R1+0x2250], R22 ;  /* 0x0022501601007387 */ /* 0x010fe80000100a00 */
[----:B---3--:R1:W-:Y:S04]  /*17190*/  STL.64 [R1+0x2248], R20 ;  /* 0x0022481401007387 */ /* 0x0083e80000100a00 */
[----:B-1----:R-:W3:Y:S04]  /*171a0*/  LDL.LU.64 R20, [R1+0x160] ;  /* 0x0001600001147983 */ /* 0x002ee80000300a00 */
[----:B------:R-:W3:Y:S01]  /*171b0*/  LDL.LU.64 R22, [R1+0x168] ;  /* 0x0001680001167983 */ /* 0x000ee20000300a00 */
[----:B------:R-:W-:-:S02]  /*171c0*/  F2FP.F16.E5M2.UNPACK_B R26, R10 ;  /* 0x0000000aff1a723e */ /* 0x000fc400020004ff */
[----:B------:R-:W-:Y:S01]  /*171d0*/  F2FP.F16.E5M2.UNPACK_B R27, R3 ;  /* 0x00000003ff1b723e */ /* 0x000fe200020004ff */
[----:B--2---:R-:W-:Y:S01]  /*171e0*/  HMMA.16816.F32 R4, R12, R28, R4 ;  /* 0x0000001c0c04723c */ /* 0x004fe20000001804 */
[----:B------:R-:W-:-:S15]  /*171f0*/  STL.64 [R1+0x2200], R28 ;  /* 0x0022001c01007387 */ /* 0x000fde0000100a00 */
[----:B------:R-:W-:-:S03]  /*17200*/  NOP ;  /* 0x0000000000007918 */ /* 0x000fc60000000000 */
[----:B------:R1:W-:Y:S04]  /*17210*/  STL.64 [R1+0x140], R4 ;  /* 0x0001400401007387 */ /* 0x0003e80000100a00 */
[----:B------:R2:W-:Y:S04]  /*17220*/  STL.64 [R1+0x148], R6 ;  /* 0x0001480601007387 */ /* 0x0005e80000100a00 */
[----:B0-----:R0:W-:Y:S04]  /*17230*/  STL.64 [R1+0x60], R16 ;  /* 0x0000601001007387 */ /* 0x0011e80000100a00 */
[----:B------:R4:W-:Y:S01]  /*17240*/  STL.64 [R1+0x68], R18 ;  /* 0x0000681201007387 */ /* 0x0009e20000100a00 */
[----:B-1----:R-:W-:-:S02]  /*17250*/  IMAD.MOV.U32 R5, RZ, RZ, R18 ;  /* 0x000000ffff057224 */ /* 0x002fc400078e0012 */
[----:B--2---:R-:W-:Y:S02]  /*17260*/  IMAD.MOV.U32 R7, RZ, RZ, R16 ;  /* 0x000000ffff077224 */ /* 0x004fe400078e0010 */
[----:B------:R-:W-:Y:S02]  /*17270*/  IMAD.MOV.U32 R6, RZ, RZ, R17 ;  /* 0x000000ffff067224 */ /* 0x000fe400078e0011 */
[----:B------:R-:W-:Y:S01]  /*17280*/  IMAD.MOV.U32 R4, RZ, RZ, R19 ;  /* 0x000000ffff047224 */ /* 0x000fe200078e0013 */
[----:B0-----:R-:W2:Y:S04]  /*17290*/  LDL.LU.64 R16, [R1+0x1c0] ;  /* 0x0001c00001107983 */ /* 0x001ea80000300a00 */
[----:B----4-:R-:W2:Y:S01]  /*172a0*/  LDL.LU.64 R18, [R1+0x1c8] ;  /* 0x0001c80001127983 */ /* 0x010ea20000300a00 */
[----:B---3--:R-:W-:-:S15]  /*172b0*/  HMMA.16816.F32 R20, R12, R26, R20 ;  /* 0x0000001a0c14723c */ /* 0x008fde0000001814 */
[----:B------:R-:W-:-:S04]  /*172c0*/  NOP ;  /* 0x0000000000007918 */ /* 0x000fc80000000000 */
[----:B------:R-:W-:Y:S04]  /*172d0*/  STL.64 [R1+0x160], R20 ;  /* 0x0001601401007387 */ /* 0x000fe80000100a00 */
[----:B------:R0:W-:Y:S04]  /*172e0*/  STL.64 [R1+0x168], R22 ;  /* 0x0001681601007387 */ /* 0x0001e80000100a00 */
[----:B0-----:R-:W3:Y:S04]  /*172f0*/  LDL.LU.64 R22, [R1+0x2250] ;  /* 0x0022500001167983 */ /* 0x001ee80000300a00 */
[----:B------:R-:W3:Y:S01]  /*17300*/  LDL.LU.64 R20, [R1+0x2248] ;  /* 0x0022480001147983 */ /* 0x000ee20000300a00 */
[----:B------:R-:W-:-:S02]  /*17310*/  F2FP.F16.E5M2.UNPACK_B R24, R2 ;  /* 0x00000002ff18723e */ /* 0x000fc400020004ff */
[----:B------:R-:W-:Y:S01]  /*17320*/  F2FP.F16.E5M2.UNPACK_B R25, R0 ;  /* 0x00000000ff19723e */ /* 0x000fe200020004ff */
[----:B------:R-:W-:Y:S04]  /*17330*/  STL.64 [R1+0x21f8], R26 ;  /* 0x0021f81a01007387 */ /* 0x000fe80000100a00 */
[----:B------:R0:W-:Y:S02]  /*17340*/  STL.64 [R1+0x21f0], R24 ;  /* 0x0021f01801007387 */ /* 0x0001e40000100a00 */
[----:B---3--:R-:W-:-:S15]  /*17350*/  HMMA.16816.F32 R20, R12, R24, R20 ;  /* 0x000000180c14723c */ /* 0x008fde0000001814 */
[----:B------:R-:W-:-:S04]  /*17360*/  NOP ;  /* 0x0000000000007918 */ /* 0x000fc80000000000 */
[----:B------:R-:W-:Y:S04]  /*17370*/  STL.64 [R1+0x180], R20 ;  /* 0x0001801401007387 */ /* 0x000fe80000100a00 */
[----:B------:R-:W-:Y:S04]  /*17380*/  STL.64 [R1+0x188], R22 ;  /* 0x0001881601007387 */ /* 0x000fe80000100a00 */
[----:B0-----:R-:W3:Y:S04]  /*17390*/  LDL.LU.64 R24, [R1+0x1a0] ;  /* 0x0001a00001187983 */ /* 0x001ee80000300a00 */
[----:B------:R-:W3:Y:S04]  /*173a0*/  LDL.LU.64 R26, [R1+0x1a8] ;  /* 0x0001a800011a7983 */ /* 0x000ee80000300a00 */
[----:B------:R-:W0:Y:S04]  /*173b0*/  LDSM.16.M88.4 R20, [R11+0xa00] ;  /* 0x000a00000b14783b */ /* 0x000e280000000200 */
[----:B0-----:R-:W-:Y:S01]  /*173c0*/  STL.64 [R1+0x80], R20 ;  /* 0x0000801401007387 */ /* 0x001fe20000100a00 */
[----:B------:R-:W-:-:S03]  /*173d0*/  IMAD.MOV.U32 R10, RZ, RZ, R22 ;  /* 0x000000ffff0a7224 */ /* 0x000fc600078e0016 */
[----:B------:R0:W-:Y:S01]  /*173e0*/  STL.64 [R1+0x88], R22 ;  /* 0x0000881601007387 */ /* 0x0001e20000100a00 */
[----:B------:R-:W-:Y:S01]  /*173f0*/  IMAD.MOV.U32 R0, RZ, RZ, R23 ;  /* 0x000000ffff007224 */ /* 0x000fe200078e0017 */
[----:B0-----:R-:W-:Y:S02]  /*17400*/  F2FP.F16.E5M2.UNPACK_B R22, R9 ;  /* 0x00000009ff16723e */ /* 0x001fe400020004ff */
[----:B------:R-:W-:-:S07]  /*17410*/  F2FP.F16.E5M2.UNPACK_B R23, R8 ;  /* 0x00000008ff17723e */ /* 0x000fce00020004ff */
[----:B---3--:R-:W-:-:S15]  /*17420*/  HMMA.16816.F32 R24, R12, R22, R24 ;  /* 0x000000160c18723c */ /* 0x008fde0000001818 */
[----:B------:R-:W-:-:S04]  /*17430*/  NOP ;  /* 0x0000000000007918 */ /* 0x000fc80000000000 */
[----:B------:R0:W-:Y:S04]  /*17440*/  STL.64 [R1+0x1a0], R24 ;  /* 0x0001a01801007387 */ /* 0x0001e80000100a00 */
[----:B------:R1:W-:Y:S04]  /*17450*/  STL.64 [R1+0x1a8], R26 ;  /* 0x0001a81a01007387 */ /* 0x0003e80000100a00 */
[----:B0-----:R-:W3:Y:S04]  /*17460*/  LDL.LU.64 R24, [R1+0x220] ;  /* 0x0002200001187983 */ /* 0x001ee80000300a00 */
[----:B-1----:R-:W4:Y:S01]  /*17470*/  LDL.LU.64 R26, [R1+0x228] ;  /* 0x00022800011a7983 */ /* 0x002f220000300a00 */
[----:B------:R-:W-:-:S02]  /*17480*/  IMAD.MOV.U32 R3, RZ, RZ, R20 ;  /* 0x000000ffff037224 */ /* 0x000fc400078e0014 */
[----:B------:R-:W-:Y:S01]  /*17490*/  IMAD.MOV.U32 R2, RZ, RZ, R21 ;  /* 0x000000ffff027224 */ /* 0x000fe200078e0015 */
[----:B------:R-:W-:Y:S02]  /*174a0*/  F2FP.F16.E5M2.UNPACK_B R20, R7 ;  /* 0x00000007ff14723e */ /* 0x000fe400020004ff */
[----:B------:R-:W-:-:S07]  /*174b0*/  F2FP.F16.E5M2.UNPACK_B R21, R6 ;  /* 0x00000006ff15723e */ /* 0x000fce00020004ff */
[----:B--2---:R-:W-:-:S15]  /*174c0*/  HMMA.16816.F32 R16, R12, R20, R16 ;  /* 0x000000140c10723c */ /* 0x004fde0000001810 */
[----:B------:R-:W-:-:S04]  /*174d0*/  NOP ;  /* 0x0000000000007918 */ /* 0x000fc80000000000 */
[----:B------:R-:W-:Y:S04]  /*174e0*/  STL.64 [R1+0x1c0], R16 ;  /* 0x0001c01001007387 */ /* 0x000fe80000100a00 */
[----:B------:R-:W-:Y:S04]  /*174f0*/  STL.64 [R1+0x1c8], R18 ;  /* 0x0001c81201007387 */ /* 0x000fe80000100a00 */
[----:B------:R-:W0:Y:S04]  /*17500*/  LDSM.16.M88.4 R16, [R11+0xc00] ;  /* 0x000c00000b10783b */ /* 0x000e280000000200 */
[----:B----4-:R-:W-:Y:S04]  /*17510*/  STL.64 [R1+0x2240], R26 ;  /* 0x0022401a01007387 */ /* 0x010fe80000100a00 */
[----:B---3--:R1:W-:Y:S04]  /*17520*/  STL.64 [R1+0x2238], R24 ;  /* 0x0022381801007387 */ /* 0x0083e80000100a00 */
[----:B-1----:R-:W2:Y:S04]  /*17530*/  LDL.LU.64 R24, [R1+0x1e0] ;  /* 0x0001e00001187983 */ /* 0x002ea80000300a00 */
[----:B------:R-:W2:Y:S04]  /*17540*/  LDL.LU.64 R26, [R1+0x1e8] ;  /* 0x0001e800011a7983 */ /* 0x000ea80000300a00 */
[----:B------:R-:W-:Y:S04]  /*17550*/  STL.64 [R1+0x21d8], R22 ;  /* 0x0021d81601007387 */ /* 0x000fe80000100a00 */
[----:B------:R1:W-:Y:S01]  /*17560*/  STL.64 [R1+0x21d0], R20 ;  /* 0x0021d01401007387 */ /* 0x0003e20000100a00 */
[----:B0-----:R-:W-:-:S02]  /*17570*/  IMAD.MOV.U32 R6, RZ, RZ, R18 ;  /* 0x000000ffff067224 */ /* 0x001fc400078e0012 */
[----:B------:R-:W-:Y:S01]  /*17580*/  IMAD.MOV.U32 R7, RZ, RZ, R19 ;  /* 0x000000ffff077224 */ /* 0x000fe200078e0013 */
[----:B-1----:R-:W3:Y:S04]  /*17590*/  LDL.LU.64 R20, [R1+0x200] ;  /* 0x0002000001147983 */ /* 0x002ee80000300a00 */
[----:B------:R-:W3:Y:S04]  /*175a0*/  LDL.LU.64 R22, [R1+0x208] ;  /* 0x0002080001167983 */ /* 0x000ee80000300a00 */
[----:B------:R-:W-:Y:S04]  /*175b0*/  STL.64 [R1+0x90], R16 ;  /* 0x0000901001007387 */ /* 0x000fe80000100a00 */
[----:B------:R0:W-:Y:S02]  /*175c0*/  STL.64 [R1+0x98], R18 ;  /* 0x0000981201007387 */ /* 0x0001e40000100a00 */
[----:B0-----:R-:W-:-:S02]  /*175d0*/  F2FP.F16.E5M2.UNPACK_B R18, R5 ;  /* 0x00000005ff12723e */ /* 0x001fc400020004ff */
[----:B------:R-:W-:Y:S01]  /*175e0*/  F2FP.F16.E5M2.UNPACK_B R19, R4 ;  /* 0x00000004ff13723e */ /* 0x000fe200020004ff */
[----:B------:R-:W-:Y:S02]  /*175f0*/  IMAD.MOV.U32 R8, RZ, RZ, R16 ;  /* 0x000000ffff087224 */ /* 0x000fe400078e0010 */
[----:B------:R-:W-:Y:S01]  /*17600*/  IMAD.MOV.U32 R9, RZ, RZ, R17 ;  /* 0x000000ffff097224 */ /* 0x000fe200078e0011 */
[----:B------:R-:W-:Y:S02]  /*17610*/  F2FP.F16.E5M2.UNPACK_B R16, R3 ;  /* 0x00000003ff10723e */ /* 0x000fe400020004ff */
[----:B------:R-:W-:Y:S01]  /*17620*/  F2FP.F16.E5M2.UNPACK_B R17, R2 ;  /* 0x00000002ff11723e */ /* 0x000fe200020004ff */
[----:B--2---:R-:W-:-:S15]  /*17630*/  HMMA.16816.F32 R24, R12, R18, R24 ;  /* 0x000000120c18723c */ /* 0x004fde0000001818 */
[----:B------:R-:W-:-:S04]  /*17640*/  NOP ;  /* 0x0000000000007918 */ /* 0x000fc80000000000 */
[----:B------:R-:W-:Y:S04]  /*17650*/  STL.64 [R1+0x1e0], R24 ;  /* 0x0001e01801007387 */ /* 0x000fe80000100a00 */
[----:B------:R-:W-:Y:S04]  /*17660*/  STL.64 [R1+0x1e8], R26 ;  /* 0x0001e81a01007387 */ /* 0x000fe80000100a00 */
[----:B------:R-:W0:Y:S04]  /*17670*/  LDSM.16.M88.4 R24, [R11+0xe00] ;  /* 0x000e00000b18783b */ /* 0x000e280000000200 */
[----:B0-----:R-:W-:Y:S01]  /*17680*/  STL.64 [R1+0xb0], R24 ;  /* 0x0000b01801007387 */ /* 0x001fe20000100a00 */
[----:B------:R-:W-:-:S03]  /*17690*/  IMAD.MOV.U32 R2, RZ, RZ, R26 ;  /* 0x000000ffff027224 */ /* 0x000fc600078e001a */
[----:B------:R0:W-:Y:S01]  /*176a0*/  STL.64 [R1+0xb8], R26 ;  /* 0x0000b81a01007387 */ /* 0x0001e20000100a00 */
[----:B------:R-:W-:Y:S02]  /*176b0*/  IMAD.MOV.U32 R3, RZ, RZ, R27 ;  /* 0x000000ffff037224 */ /* 0x000fe400078e001b */
[----:B------:R-:W-:Y:S02]  /*176c0*/  IMAD.MOV.U32 R4, RZ, RZ, R24 ;  /* 0x000000ffff047224 */ /* 0x000fe400078e0018 */
[----:B------:R-:W-:Y:S01]  /*176d0*/  IMAD.MOV.U32 R5, RZ, RZ, R25 ;  /* 0x000000ffff057224 */ /* 0x000fe200078e0019 */
[----:B0-----:R-:W2:Y:S04]  /*176e0*/  LDL.LU.64 R26, [R1+0x2240] ;  /* 0x00224000011a7983 */ /* 0x001ea80000300a00 */
[----:B------:R-:W2:Y:S01]  /*176f0*/  LDL.LU.64 R24, [R1+0x2238] ;  /* 0x0022380001187983 */ /* 0x000ea20000300a00 */
[----:B------:R-:W-:-:S02]  /*17700*/  F2FP.F16.E5M2.UNPACK_B R10, R10 ;  /* 0x0000000aff0a723e */ /* 0x000fc400020004ff */
[----:B------:R-:W-:Y:S01]  /*17710*/  F2FP.F16.E5M2.UNPACK_B R11, R0 ;  /* 0x00000000ff0b723e */ /* 0x000fe200020004ff */
[----:B---3--:R-:W-:Y:S01]  /*17720*/  HMMA.16816.F32 R20, R12, R16, R20 ;  /* 0x000000100c14723c */ /* 0x008fe20000001814 */
[----:B------:R-:W-:Y:S04]  /*17730*/  STL.64 [R1+0x21b8], R18 ;  /* 0x0021b81201007387 */ /* 0x000fe80000100a00 */
[----:B------:R-:W-:-:S14]  /*17740*/  STL.64 [R1+0x21b0], R16 ;  /* 0x0021b01001007387 */ /* 0x000fdc0000100a00 */
[----:B------:R0:W-:Y:S04]  /*17750*/  STL.64 [R1+0x200], R20 ;  /* 0x0002001401007387 */ /* 0x0001e80000100a00 */
[----:B------:R1:W-:Y:S04]  /*17760*/  STL.64 [R1+0x208], R22 ;  /* 0x0002081601007387 */ /* 0x0003e80000100a00 */
[----:B0-----:R-:W3:Y:S04]  /*17770*/  LDL.LU.64 R20, [R1+0x260] ;  /* 0x0002600001147983 */ /* 0x001ee80000300a00 */
[----:B-1----:R-:W3:Y:S01]  /*17780*/  LDL.LU.64 R22, [R1+0x268] ;  /* 0x0002680001167983 */ /* 0x002ee20000300a00 */
[----:B--2---:R-:W-:-:S15]  /*17790*/  HMMA.16816.F32 R16, R12, R10, R24 ;  /* 0x0000000a0c10723c */ /* 0x004fde0000001818 */
[----:B------:R-:W-:-:S04]  /*177a0*/  NOP ;  /* 0x0000000000007918 */ /* 0x000fc80000000000 */
[----:B------:R0:W-:Y:S04]  /*177b0*/  STL.64 [R1+0x220], R16 ;  /* 0x0002201001007387 */ /* 0x0001e80000100a00 */
[----:B------:R1:W-:Y:S04]  /*177c0*/  STL.64 [R1+0x228], R18 ;  /* 0x0002281201007387 */ /* 0x0003e80000100a00 */
[----:B0-----:R-:W2:Y:S04]  /*177d0*/  LDL.LU.64 R16, [R1+0x2f0] ;  /* 0x0002f00001107983 */ /* 0x001ea80000300a00 */
[----:B-1----:R-:W2:Y:S04]  /*177e0*/  LDL.LU.64 R18, [R1+0x2f8] ;  /* 0x0002f80001127983 */ /* 0x002ea80000300a00 */
[----:B------:R-:W4:Y:S04]  /*177f0*/  LDL.LU R28, [R1+0x8dc] ;  /* 0x0008dc00011c7983 */ /* 0x000f280000300800 */
[----:B------:R-:W4:Y:S04]  /*17800*/  LDL.LU R29, [R1+0x8d8] ;  /* 0x0008d800011d7983 */ /* 0x000f280000300800 */
[----:B------:R-:W2:Y:S04]  /*17810*/  LDL.LU R0, [R1+0x8f0] ;  /* 0x0008f00001007983 */ /* 0x000ea80000300800 */
[----:B------:R-:W2:Y:S04]  /*17820*/  LDL.64 R26, [R1+0x10] ;  /* 0x00001000011a7983 */ /* 0x000ea80000100a00 */
[----:B------:R-:W3:Y:S01]  /*17830*/  LDL.64 R24, [R1+0x18] ;  /* 0x0000180001187983 */ /* 0x000ee20000100a00 */
[----:B------:R-:W-:-:S02]  /*17840*/  F2FP.F16.E5M2.UNPACK_B R8, R8 ;  /* 0x00000008ff08723e */ /* 0x000fc400020004ff */
[----:B------:R-:W-:Y:S01]  /*17850*/  F2FP.F16.E5M2.UNPACK_B R9, R9 ;  /* 0x00000009ff09723e */ /* 0x000fe200020004ff */
[----:B--2---:R-:W-:Y:S04]  /*17860*/  STL.64 [R1+0x2230], R26 ;  /* 0x0022301a01007387 */ /* 0x004fe80000100a00 */
[----:B---3--:R0:W-:Y:S04]  /*17870*/  STL.64 [R1+0x2228], R24 ;  /* 0x0022281801007387 */ /* 0x0081e80000100a00 */
[----:B0-----:R-:W2:Y:S04]  /*17880*/  LDL.LU.64 R24, [R1+0x240] ;  /* 0x0002400001187983 */ /* 0x001ea80000300a00 */
[----:B------:R-:W2:Y:S04]  /*17890*/  LDL.LU.64 R26, [R1+0x248] ;  /* 0x00024800011a7983 */ /* 0x000ea80000300a00 */
[----:B------:R0:W-:Y:S04]  /*178a0*/  STL [R1+0x21a4], R10 ;  /* 0x0021a40a01007387 */ /* 0x0001e80000100800 */
[----:B0-----:R-:W3:Y:S04]  /*178b0*/  LDL.LU R10, [R1+0x8f4] ;  /* 0x0008f400010a7983 */ /* 0x001ee80000300800 */
[----:B------:R0:W-:Y:S04]  /*178c0*/  STL [R1+0x21a0], R11 ;  /* 0x0021a00b01007387 */ /* 0x0001e80000100800 */
[----:B0-----:R-:W3:Y:S01]  /*178d0*/  LDL.LU R11, [R1+0x8e8] ;  /* 0x0008e800010b7983 */ /* 0x001ee20000300800 */
[----:B--2---:R-:W-:-:S15]  /*178e0*/  HMMA.16816.F32 R24, R12, R8, R24 ;  /* 0x000000080c18723c */ /* 0x004fde0000001818 */
[----:B------:R-:W-:-:S04]  /*178f0*/  NOP ;  /* 0x0000000000007918 */ /* 0x000fc80000000000 */
[----:B------:R0:W-:Y:S04]  /*17900*/  STL.64 [R1+0x240], R24 ;  /* 0x0002401801007387 */ /* 0x0001e80000100a00 */
[----:B------:R1:W-:Y:S04]  /*17910*/  STL.64 [R1+0x248], R26 ;  /* 0x0002481a01007387 */ /* 0x0003e80000100a00 */
[----:B0-----:R-:W2:Y:S04]  /*17920*/  LDL.LU.64 R24, [R1+0x2e0] ;  /* 0x0002e00001187983 */ /* 0x001ea80000300a00 */
[----:B-1----:R-:W2:Y:S01]  /*17930*/  LDL.LU.64 R26, [R1+0x2e8] ;  /* 0x0002e800011a7983 */ /* 0x002ea20000300a00 */
[----:B------:R-:W-:-:S02]  /*17940*/  F2FP.F16.E5M2.UNPACK_B R6, R6 ;  /* 0x00000006ff06723e */ /* 0x000fc400020004ff */
[----:B------:R-:W-:Y:S02]  /*17950*/  F2FP.F16.E5M2.UNPACK_B R7, R7 ;  /* 0x00000007ff07723e */ /* 0x000fe400020004ff */
[----:B------:R-:W-:Y:S02]  /*17960*/  F2FP.F16.E5M2.UNPACK_B R4, R4 ;  /* 0x00000004ff04723e */ /* 0x000fe400020004ff */
[----:B------:R-:W-:-:S03]  /*17970*/  F2FP.F16.E5M2.UNPACK_B R5, R5 ;  /* 0x00000005ff05723e */ /* 0x000fc600020004ff */
[C---:B------:R-:W-:Y:S08]  /*17980*/  HMMA.16816.F32 R20, R12.reuse, R6, R20 ;  /* 0x000000060c14723c */ /* 0x040ff00000001814 */
[----:B------:R-:W-:Y:S01]  /*17990*/  HMMA.16816.F32 R16, R12, R4, R16 ;  /* 0x000000040c10723c */ /* 0x000fe20000001810 */
[----:B------:R0:W-:Y:S01]  /*179a0*/  STL [R1+0x21a8], R8 ;  /* 0x0021a80801007387 */ /* 0x0001e20000100800 */
[----:B------:R-:W-:-:S02]  /*179b0*/  F2FP.F16.E5M2.UNPACK_B R2, R2 ;  /* 0x00000002ff02723e */ /* 0x000fc400020004ff */
[----:B------:R-:W-:Y:S01]  /*179c0*/  F2FP.F16.E5M2.UNPACK_B R3, R3 ;  /* 0x00000003ff03723e */ /* 0x000fe200020004ff */
[----:B0-----:R-:W3:Y:S04]  /*179d0*/  LDL.LU R8, [R1+0x8e0] ;  /* 0x0008e00001087983 */ /* 0x001ee80000300800 */
[----:B------:R0:W-:Y:S04]  /*179e0*/  STL [R1+0x219c], R9 ;  /* 0x00219c0901007387 */ /* 0x0001e80000100800 */
[----:B0-----:R-:W3:Y:S04]  /*179f0*/  LDL.LU R9, [R1+0x8e4] ;  /* 0x0008e40001097983 */ /* 0x001ee80000300800 */
[----:B------:R0:W-:Y:S04]  /*17a00*/  STL [R1+0x2198], R6 ;  /* 0x0021980601007387 */ /* 0x0001e80000100800 */
[----:B0-----:R-:W3:Y:S04]  /*17a10*/  LDL.LU R6, [R1+0x8ec] ;  /* 0x0008ec0001067983 */ /* 0x001ee80000300800 */
[----:B------:R0:W-:Y:S04]  /*17a20*/  STL.64 [R1+0x260], R20 ;  /* 0x0002601401007387 */ /* 0x0001e80000100a00 */
[----:B------:R1:W-:Y:S04]  /*17a30*/  STL.64 [R1+0x268], R22 ;  /* 0x0002681601007387 */ /* 0x0003e80000100a00 */
[----:B------:R-:W-:Y:S04]  /*17a40*/  STL [R1+0x2194], R7 ;  /* 0x0021940701007387 */ /* 0x000fe80000100800 */
[----:B0-----:R-:W3:Y:S04]  /*17a50*/  LDL.LU.64 R20, [R1+0x890] ;  /* 0x0008900001147983 */ /* 0x001ee80000300a00 */
[----:B-1----:R-:W3:Y:S04]  /*17a60*/  LDL.LU.64 R22, [R1+0x898] ;  /* 0x0008980001167983 */ /* 0x002ee80000300a00 */
[----:B------:R0:W-:Y:S04]  /*17a70*/  STL.64 [R1+0x2f0], R16 ;  /* 0x0002f01001007387 */ /* 0x0001e80000100a00 */
[----:B------:R1:W-:Y:S04]  /*17a80*/  STL.64 [R1+0x2f8], R18 ;  /* 0x0002f81201007387 */ /* 0x0003e80000100a00 */
[----:B0-----:R-:W3:Y:S04]  /*17a90*/  LDL.LU.64 R16, [R1+0x880] ;  /* 0x0008800001107983 */ /* 0x001ee80000300a00 */
[----:B-1----:R-:W3:Y:S04]  /*17aa0*/  LDL.LU.64 R18, [R1+0x888] ;  /* 0x0008880001127983 */ /* 0x002ee80000300a00 */
[----:B------:R-:W-:Y:S01]  /*17ab0*/  STL [R1+0x2190], R5 ;  /* 0x0021900501007387 */ /* 0x000fe20000100800 */
[----:B--2---:R-:W-:Y:S03]  /*17ac0*/  HMMA.16816.F32 R12, R12, R2, R24 ;  /* 0x000000020c0c723c */ /* 0x004fe60000001818 */
[----:B------:R-:W2:Y:S04]  /*17ad0*/  LDL.LU.64 R26, [R1+0x2230] ;  /* 0x00223000011a7983 */ /* 0x000ea80000300a00 */
[----:B------:R-:W2:-:S12]  /*17ae0*/  LDL.LU.64 R24, [R1+0x2228] ;  /* 0x0022280001187983 */ /* 0x000e980000300a00 */
[----:B------:R4:W-:Y:S04]  /*17af0*/  STL.64 [R1+0x2e0], R12 ;  /* 0x0002e00c01007387 */ /* 0x0009e80000100a00 */
[----:B------:R0:W-:Y:S01]  /*17b00*/  STL.64 [R1+0x2e8], R14 ;  /* 0x0002e80e01007387 */ /* 0x0001e20000100a00 */
[----:B----4-:R-:W-:Y:S02]  /*17b10*/  IMAD R12, R29, 0x100, R28 ;  /* 0x000001001d0c7824 */ /* 0x010fe400078e021c */
[----:B---3--:R-:W-:Y:S02]  /*17b20*/  IMAD R13, R8, 0x100, R9 ;  /* 0x00000100080d7824 */ /* 0x008fe400078e0209 */
[----:B0-----:R-:W-:Y:S01]  /*17b30*/  IMAD R15, R0, 0x100, R10 ;  /* 0x00000100000f7824 */ /* 0x001fe200078e020a */
[----:B------:R-:W3:Y:S04]  /*17b40*/  LDL.64 R28, [R1] ;  /* 0x00000000011c7983 */ /* 0x000ee80000100a00 */
[----:B------:R-:W4:Y:S01]  /*17b50*/  LDL.64 R8, [R1+0x8] ;  /* 0x0000080001087983 */ /* 0x000f220000100a00 */
[----:B------:R-:W-:-:S02]  /*17b60*/  F2FP.F16.E5M2.UNPACK_B R12, R12 ;  /* 0x0000000cff0c723e */ /* 0x000fc400020004ff */
[----:B------:R-:W-:Y:S02]  /*17b70*/  F2FP.F16.E5M2.UNPACK_B R13, R13 ;  /* 0x0000000dff0d723e */ /* 0x000fe400020004ff */
[----:B------:R-:W-:Y:S01]  /*17b80*/  F2FP.F16.E5M2.UNPACK_B R15, R15 ;  /* 0x0000000fff0f723e */ /* 0x000fe200020004ff */
[----:B------:R-:W-:-:S05]  /*17b90*/  IMAD R14, R11, 0x100, R6 ;  /* 0x000001000b0e7824 */ /* 0x000fca00078e0206 */
[----:B------:R-:W-:-:S07]  /*17ba0*/  F2FP.F16.E5M2.UNPACK_B R14, R14 ;  /* 0x0000000eff0e723e */ /* 0x000fce00020004ff */
[C---:B--2---:R-:W-:Y:S08]  /*17bb0*/  HMMA.16816.F32 R20, R12.reuse, R24, R20 ;  /* 0x000000180c14723c */ /* 0x044ff00000001814 */
[----:B------:R-:W-:Y:S01]  /*17bc0*/  HMMA.16816.F32 R16, R12, R26, R16 ;  /* 0x0000001a0c10723c */ /* 0x000fe20000001810 */
[----:B------:R-:W-:Y:S02]  /*17bd0*/  IMAD.MOV.U32 R5, RZ, RZ, R24 ;  /* 0x000000ffff057224 */ /* 0x000fe400078e0018 */
[----:B------:R-:W-:-:S02]  /*17be0*/  IMAD.MOV.U32 R0, RZ, RZ, R25 ;  /* 0x000000ffff007224 */ /* 0x000fc400078e0019 */
[----:B------:R-:W-:Y:S02]  /*17bf0*/  IMAD.MOV.U32 R6, RZ, RZ, R26 ;  /* 0x000000ffff067224 */ /* 0x000fe400078e001a */
[----:B------:R-:W-:-:S04]  /*17c00*/  IMAD.MOV.U32 R7, RZ, RZ, R27 ;  /* 0x000000ffff077224 */ /* 0x000fc800078e001b */
[----:B------:R-:W-:Y:S04]  /*17c10*/  STL.64 [R1+0x890], R20 ;  /* 0x0008901401007387 */ /* 0x000fe80000100a00 */
[----:B------:R-:W-:Y:S04]  /*17c20*/  STL.64 [R1+0x898], R22 ;  /* 0x0008981601007387 */ /* 0x000fe80000100a00 */
[----:B------:R-:W-:Y:S04]  /*17c30*/  STL.64 [R1+0x880], R16 ;  /* 0x0008801001007387 */ /* 0x000fe80000100a00 */
[----:B------:R-:W-:Y:S04]  /*17c40*/  STL.64 [R1+0x888], R18 ;  /* 0x0008881201007387 */ /* 0x000fe80000100a00 */
[----:B------:R-:W2:Y:S04]  /*17c50*/  LDL.LU.64 R24, [R1+0x850] ;  /* 0x0008500001187983 */ /* 0x000ea80000300a00 */
[----:B------:R-:W2:Y:S04]  /*17c60*/  LDL.LU.64 R26, [R1+0x858] ;  /* 0x00085800011a7983 */ /* 0x000ea80000300a00 */
[----:B--2---:R-:W-:Y:S04]  /*17c70*/  STL.64 [R1+0x2210], R26 ;  /* 0x0022101a01007387 */ /* 0x004fe80000100a00 */
[----:B------:R0:W-:Y:S04]  /*17c80*/  STL.64 [R1+0x2208], R24 ;  /* 0x0022081801007387 */ /* 0x0001e80000100a00 */
[----:B0-----:R-:W2:Y:S04]  /*17c90*/  LDL.LU.64 R24, [R1+0x860] ;  /* 0x0008600001187983 */ /* 0x001ea80000300a00 */
[----:B------:R-:W2:Y:S04]  /*17ca0*/  LDL.LU.64 R26, [R1+0x868] ;  /* 0x00086800011a7983 */ /* 0x000ea80000300a00 */
[----:B--2---:R-:W-:Y:S04]  /*17cb0*/  STL.64 [R1+0x2220], R26 ;  /* 0x0022201a01007387 */ /* 0x004fe80000100a00 */
[----:B------:R0:W-:Y:S04]  /*17cc0*/  STL.64 [R1+0x2218], R24 ;  /* 0x0022181801007387 */ /* 0x0001e80000100a00 */
[----:B0-----:R-:W4:Y:S04]  /*17cd0*/  LDL.LU.64 R24, [R1+0x870] ;  /* 0x0008700001187983 */ /* 0x001f280000300a00 */
[----:B------:R-:W4:Y:S04]  /*17ce0*/  LDL.LU.64 R26, [R1+0x878] ;  /* 0x00087800011a7983 */ /* 0x000f280000300a00 */
[----:B------:R-:W2:Y:S04]  /*17cf0*/  LDL.LU.64 R20, [R1+0x830] ;  /* 0x0008300001147983 */ /* 0x000ea80000300a00 */
[----:B------:R-:W2:Y:S01]  /*17d00*/  LDL.LU.64 R22, [R1+0x838] ;  /* 0x0008380001167983 */ /* 0x000ea20000300a00 */
[----:B----4-:R-:W-:Y:S03]  /*17d10*/  HMMA.16816.F32 R24, R12, R8, R24 ;  /* 0x000000080c18723c */ /* 0x010fe60000001818 */
[----:B--2---:R-:W-:Y:S04]  /*17d20*/  STL.64 [R1+0x21e8], R22 ;  /* 0x0021e81601007387 */ /* 0x004fe80000100a00 */
[----:B------:R0:W-:Y:S04]  /*17d30*/  STL.64 [R1+0x21e0], R20 ;  /* 0x0021e01401007387 */ /* 0x0001e80000100a00 */
[----:B0-----:R-:W2:Y:S04]  /*17d40*/  LDL.LU.64 R20, [R1+0x840] ;  /* 0x0008400001147983 */ /* 0x001ea80000300a00 */
[----:B------:R-:W2:Y:S04]  /*17d50*/  LDL.LU.64 R22, [R1+0x848] ;  /* 0x0008480001167983 */ /* 0x000ea80000300a00 */
[----:B------:R-:W-:Y:S04]  /*17d60*/  STL.64 [R1+0x21c8], R6 ;  /* 0x0021c80601007387 */ /* 0x000fe80000100a00 */
[----:B------:R0:W-:Y:S04]  /*17d70*/  STL.64 [R1+0x21c0], R4 ;  /* 0x0021c00401007387 */ /* 0x0001e80000100a00 */
[----:B0-----:R-:W4:Y:S04]  /*17d80*/  LDL.LU.64 R4, [R1+0x820] ;  /* 0x0008200001047983 */ /* 0x001f280000300a00 */
[----:B------:R-:W4:Y:S04]  /*17d90*/  LDL.LU.64 R6, [R1+0x828] ;  /* 0x0008280001067983 */ /* 0x000f280000300a00 */
[----:B------:R-:W2:Y:S04]  /*17da0*/  LDL.LU.64 R16, [R1+0x810] ;  /* 0x0008100001107983 */ /* 0x000ea80000300a00 */
[----:B------:R-:W2:Y:S04]  /*17db0*/  LDL.LU.64 R18, [R1+0x818] ;  /* 0x0008180001127983 */ /* 0x000ea80000300a00 */
[----:B------:R-:W-:Y:S04]  /*17dc0*/  STL.64 [R1+0x870], R24 ;  /* 0x0008701801007387 */ /* 0x000fe80000100a00 */
[----:B------:R0:W-:Y:S04]  /*17dd0*/  STL.64 [R1+0x878], R26 ;  /* 0x0008781a01007387 */ /* 0x0001e80000100a00 */
[----:B0-----:R-:W2:Y:S04]  /*17de0*/  LDL.LU.64 R26, [R1+0x2220] ;  /* 0x00222000011a7983 */ /* 0x001ea80000300a00 */
[----:B------:R-:W2:Y:S01]  /*17df0*/  LDL.LU.64 R24, [R1+0x2218] ;  /* 0x0022180001187983 */ /* 0x000ea20000300a00 */
[----:B------:R-:W-:-:S02]  /*17e00*/  IMAD.MOV.U32 R11, RZ, RZ, R8 ;  /* 0x000000ffff0b7224 */ /* 0x000fc400078e0008 */
[----:B---3--:R-:W-:Y:S02]  /*17e10*/  IMAD.MOV.U32 R8, RZ, RZ, R28 ;  /* 0x000000ffff087224 */ /* 0x008fe400078e001c */
[----:B------:R-:W-:Y:S01]  /*17e20*/  IMAD.MOV.U32 R10, RZ, RZ, R29 ;  /* 0x000000ffff0a7224 */ /* 0x000fe200078e001d */
[----:B--2---:R-:W-:-:S15]  /*17e30*/  HMMA.16816.F32 R24, R12, R28, R24 ;  /* 0x0000001c0c18723c */ /* 0x004fde0000001818 */
[----:B------:R-:W-:-:S04]  /*17e40*/  NOP ;  /* 0x0000000000007918 */ /* 0x000fc80000000000 */
[----:B------:R-:W-:Y:S04]  /*17e50*/  STL.64 [R1+0x860], R24 ;  /* 0x0008601801007387 */ /* 0x000fe80000100a00 */
[----:B------:R0:W-:Y:S04]  /*17e60*/  STL.64 [R1+0x868], R26 ;  /* 0x0008681a01007387 */ /* 0x0001e80000100a00 */
[----:B0-----:R-:W2:Y:S04]  /*17e70*/  LDL.LU.64 R26, [R1+0x2210] ;  /* 0x00221000011a7983 */ /* 0x001ea80000300a00 */
[----:B------:R-:W2:Y:S04]  /*17e80*/  LDL.LU.64 R24, [R1+0x2208] ;  /* 0x0022080001187983 */ /* 0x000ea80000300a00 */
[----:B------:R-:W2:Y:S02]  /*17e90*/  LDL.LU.64 R28, [R1+0x2200] ;  /* 0x00220000011c7983 */ /* 0x000ea40000300a00 */
[----:B--2---:R-:W-:-:S15]  /*17ea0*/  HMMA.16816.F32 R24, R12, R28, R24 ;  /* 0x0000001c0c18723c */ /* 0x004fde0000001818 */
[----:B------:R-:W-:-:S04]  /*17eb0*/  NOP ;  /* 0x0000000000007918 */ /* 0x000fc80000000000 */
[----:B------:R-:W-:Y:S04]  /*17ec0*/  STL.64 [R1+0x850], R24 ;  /* 0x0008501801007387 */ /* 0x000fe80000100a00 */
[----:B------:R0:W-:Y:S04]  /*17ed0*/  STL.64 [R1+0x858], R26 ;  /* 0x0008581a01007387 */ /* 0x0001e80000100a00 */
[----:B0-----:R-:W2:Y:S04]  /*17ee0*/  LDL.LU.64 R26, [R1+0x21f8] ;  /* 0x0021f800011a7983 */ /* 0x001ea80000300a00 */
[----:B------:R-:W3:Y:S04]  /*17ef0*/  LDL.LU.64 R24, [R1+0x21f0] ;  /* 0x0021f00001187983 */ /* 0x000ee80000300a00 */
[----:B------:R-:W-:Y:S01]  /*17f00*/  STL [R1+0x2178], R29 ;  /* 0x0021781d01007387 */ /* 0x000fe20000100800 */
[----:B--2---:R-:W-:-:S15]  /*17f10*/  HMMA.16816.F32 R20, R12, R26, R20 ;  /* 0x0000001a0c14723c */ /* 0x004fde0000001814 */
[----:B------:R-:W-:-:S04]  /*17f20*/  NOP ;  /* 0x0000000000007918 */ /* 0x000fc80000000000 */
[----:B------:R-:W-:Y:S04]  /*17f30*/  STL.64 [R1+0x840], R20 ;  /* 0x0008401401007387 */ /* 0x000fe80000100a00 */
[----:B------:R0:W-:Y:S04]  /*17f40*/  STL.64 [R1+0x848], R22 ;  /* 0x0008481601007387 */ /* 0x0001e80000100a00 */
[----:B0-----:R-:W3:Y:S04]  /*17f50*/  LDL.LU.64 R22, [R1+0x21e8] ;  /* 0x0021e80001167983 */ /* 0x001ee80000300a00 */
[----:B------:R-:W3:Y:S02]  /*17f60*/  LDL.LU.64 R20, [R1+0x21e0] ;  /* 0x0021e00001147983 */ /* 0x000ee40000300a00 */
[----:B---3--:R-:W-:-:S15]  /*17f70*/  HMMA.16816.F32 R20, R12, R24, R20 ;  /* 0x000000180c14723c */ /* 0x008fde0000001814 */
[----:B------:R-:W-:-:S04]  /*17f80*/  NOP ;  /* 0x0000000000007918 */ /* 0x000fc80000000000 */
[----:B------:R-:W-:Y:S04]  /*17f90*/  STL.64 [R1+0x830], R20 ;  /* 0x0008301401007387 */ /* 0x000fe80000100a00 */
[----:B------:R0:W-:Y:S04]  /*17fa0*/  STL.64 [R1+0x838], R22 ;  /* 0x0008381601007387 */ /* 0x0001e80000100a00 */
[----:B0-----:R-:W4:Y:S04]  /*17fb0*/  LDL.LU.64 R22, [R1+0x21d8] ;  /* 0x0021d80001167983 */ /* 0x001f280000300a00 */
[----:B------:R-:W2:Y:S04]  /*17fc0*/  LDL.LU.64 R20, [R1+0x21d0] ;  /* 0x0021d00001147983 */ /* 0x000ea80000300a00 */
[----:B------:R-:W-:Y:S04]  /*17fd0*/  STL.64 [R1+0x2118], R26 ;  /* 0x0021181a01007387 */ /* 0x000fe80000100a00 */
[----:B------:R0:W-:Y:S04]  /*17fe0*/  STL.64 [R1+0x2110], R24 ;  /* 0x0021101801007387 */ /* 0x0001e80000100a00 */
[----:B0-----:R-:W3:Y:S04]  /*17ff0*/  LDL.LU.64 R24, [R1+0x800] ;  /* 0x0008000001187983 */ /* 0x001ee80000300a00 */
[----:B------:R-:W3:Y:S01]  /*18000*/  LDL.LU.64 R26, [R1+0x808] ;  /* 0x00080800011a7983 */ /* 0x000ee20000300a00 */
[C---:B----4-:R-:W-:Y:S08]  /*18010*/  HMMA.16816.F32 R4, R12.reuse, R22, R4 ;  /* 0x000000160c04723c */ /* 0x050ff00000001804 */
[C---:B--2---:R-:W-:Y:S11]  /*18020*/  HMMA.16816.F32 R16, R12.reuse, R20, R16 ;  /* 0x000000140c10723c */ /* 0x044ff60000001810 */
[----:B------:R-:W-:Y:S04]  /*18030*/  STL.64 [R1+0x820], R4 ;  /* 0x0008200401007387 */ /* 0x000fe80000100a00 */
[----:B------:R0:W-:Y:S04]  /*18040*/  STL.64 [R1+0x828], R6 ;  /* 0x0008280601007387 */ /* 0x0001e80000100a00 */
[----:B0-----:R-:W2:Y:S04]  /*18050*/  LDL.LU.64 R6, [R1+0x21c8] ;  /* 0x0021c80001067983 */ /* 0x001ea80000300a00 */
[----:B------:R-:W4:Y:S04]  /*18060*/  LDL.LU.64 R4, [R1+0x21c0] ;  /* 0x0021c00001047983 */ /* 0x000f280000300a00 */
[----:B------:R-:W-:Y:S04]  /*18070*/  STL.64 [R1+0x810], R16 ;  /* 0x0008101001007387 */ /* 0x000fe80000100a00 */
[----:B------:R0:W-:Y:S04]  /*18080*/  STL.64 [R1+0x818], R18 ;  /* 0x0008181201007387 */ /* 0x0001e80000100a00 */
[----:B0-----:R-:W3:Y:S04]  /*18090*/  LDL.LU.64 R18, [R1+0x21b8] ;  /* 0x0021b80001127983 */ /* 0x001ee80000300a00 */
[----:B------:R-:W2:Y:S04]  /*180a0*/  LDL.LU.64 R16, [R1+0x21b0] ;  /* 0x0021b00001107983 */ /* 0x000ea80000300a00 */
[----:B------:R-:W-:Y:S04]  /*180b0*/  STL.64 [R1+0x2128], R22 ;  /* 0x0021281601007387 */ /* 0x000fe80000100a00 */
[----:B------:R0:W-:Y:S04]  /*180c0*/  STL.64 [R1+0x2120], R20 ;  /* 0x0021201401007387 */ /* 0x0001e80000100a00 */
[----:B0-----:R-:W2:Y:S04]  /*180d0*/  LDL.LU.64 R20, [R1+0x7f0] ;  /* 0x0007f00001147983 */ /* 0x001ea80000300a00 */
[----:B------:R-:W2:Y:S01]  /*180e0*/  LDL.LU.64 R22, [R1+0x7f8] ;  /* 0x0007f80001167983 */ /* 0x000ea20000300a00 */
[C---:B---3--:R-:W-:Y:S08]  /*180f0*/  HMMA.16816.F32 R24, R12.reuse, R18, R24 ;  /* 0x000000120c18723c */ /* 0x048ff00000001818 */
[----:B--2---:R-:W-:Y:S11]  /*18100*/  HMMA.16816.F32 R20, R12, R16, R20 ;  /* 0x000000100c14723c */ /* 0x004ff60000001814 */
[----:B------:R-:W-:Y:S04]  /*18110*/  STL.64 [R1+0x800], R24 ;  /* 0x0008001801007387 */ /* 0x000fe80000100a00 */
[----:B------:R0:W-:Y:S02]  /*18120*/  STL.64 [R1+0x808], R26 ;  /* 0x0008081a01007387 */ /* 0x0001e40000100a00 */
[----:B0-----:R-:W-:-:S02]  /*18130*/  IMAD.MOV.U32 R26, RZ, RZ, R8 ;  /* 0x000000ffff1a7224 */ /* 0x001fc400078e0008 */
[----:B------:R-:W-:Y:S01]  /*18140*/  IMAD.MOV.U32 R27, RZ, RZ, R10 ;  /* 0x000000ffff1b7224 */ /* 0x000fe200078e000a */
[----:B------:R-:W2:Y:S04]  /*18150*/  LDL.LU R8, [R1+0x21a8] ;  /* 0x0021a80001087983 */ /* 0x000ea80000300800 */
[----:B------:R-:W3:Y:S01]  /*18160*/  LDL.LU R10, [R1+0x21a4] ;  /* 0x0021a400010a7983 */ /* 0x000ee20000300800 */
[----:B------:R-:W-:-:S03]  /*18170*/  IMAD.MOV.U32 R24, RZ, RZ, R11 ;  /* 0x000000ffff187224 */ /* 0x000fc600078e000b */
[----:B------:R-:W-:Y:S04]  /*18180*/  STL.64 [R1+0x2130], R26 ;  /* 0x0021301a01007387 */ /* 0x000fe80000100a00 */
[----:B------:R-:W3:Y:S04]  /*18190*/  LDL.LU R11, [R1+0x21a0] ;  /* 0x0021a000010b7983 */ /* 0x000ee80000300800 */
[----:B------:R0:W-:Y:S01]  /*181a0*/  STL.64 [R1+0x7f0], R20 ;  /* 0x0007f01401007387 */ /* 0x0001e20000100a00 */
[----:B------:R-:W-:-:S03]  /*181b0*/  IMAD.MOV.U32 R25, RZ, RZ, R9 ;  /* 0x000000ffff197224 */ /* 0x000fc600078e0009 */
[----:B------:R1:W-:Y:S04]  /*181c0*/  STL.64 [R1+0x7f8], R22 ;  /* 0x0007f81601007387 */ /* 0x0003e80000100a00 */
[----:B------:R-:W2:Y:S04]  /*181d0*/  LDL.LU R9, [R1+0x219c] ;  /* 0x00219c0001097983 */ /* 0x000ea80000300800 */
[----:B0-----:R-:W2:Y:S04]  /*181e0*/  LDL.LU.64 R20, [R1+0x7b0] ;  /* 0x0007b00001147983 */ /* 0x001ea80000300a00 */
[----:B-1----:R-:W2:Y:S04]  /*181f0*/  LDL.LU.64 R22, [R1+0x7b8] ;  /* 0x0007b80001167983 */ /* 0x002ea80000300a00 */
[----:B------:R0:W-:Y:S04]  /*18200*/  STL.64 [R1+0x2148], R24 ;  /* 0x0021481801007387 */ /* 0x0001e80000100a00 */
[----:B0-----:R-:W3:Y:S04]  /*18210*/  LDL.LU.64 R24, [R1+0x7e0] ;  /* 0x0007e00001187983 */ /* 0x001ee80000300a00 */
[----:B------:R-:W3:Y:S04]  /*18220*/  LDL.LU.64 R26, [R1+0x7e8] ;  /* 0x0007e800011a7983 */ /* 0x000ee80000300a00 */
[----:B------:R-:W-:Y:S04]  /*18230*/  STL.64 [R1+0x2108], R18 ;  /* 0x0021081201007387 */ /* 0x000fe80000100a00 */
[----:B------:R0:W-:Y:S04]  /*18240*/  STL.64 [R1+0x2100], R16 ;  /* 0x0021001001007387 */ /* 0x0001e80000100a00 */
[----:B0-----:R-:W2:Y:S04]  /*18250*/  LDL.LU.64 R16, [R1+0x7c0] ;  /* 0x0007c00001107983 */ /* 0x001ea80000300a00 */
[----:B------:R-:W2:Y:S01]  /*18260*/  LDL.LU.64 R18, [R1+0x7c8] ;  /* 0x0007c80001127983 */ /* 0x000ea20000300a00 */
[----:B---3--:R-:W-:-:S15]  /*18270*/  HMMA.16816.F32 R24, R12, R10, R24 ;  /* 0x0000000a0c18723c */ /* 0x008fde0000001818 */
[----:B------:R-:W-:-:S04]  /*18280*/  NOP ;  /* 0x0000000000007918 */ /* 0x000fc80000000000 */
[----:B------:R-:W-:Y:S04]  /*18290*/  STL.64 [R1+0x7e0], R24 ;  /* 0x0007e01801007387 */ /* 0x000fe80000100a00 */
[----:B------:R0:W-:Y:S02]  /*182a0*/  STL.64 [R1+0x7e8], R26 ;  /* 0x0007e81a01007387 */ /* 0x0001e40000100a00 */
[----:B0-----:R-:W-:Y:S02]  /*182b0*/  IMAD.MOV.U32 R26, RZ, RZ, R6 ;  /* 0x000000ffff1a7224 */ /* 0x001fe400078e0006 */
[----:B------:R-:W-:Y:S01]  /*182c0*/  IMAD.MOV.U32 R27, RZ, RZ, R7 ;  /* 0x000000ffff1b7224 */ /* 0x000fe200078e0007 */
[----:B------:R-:W3:Y:S04]  /*182d0*/  LDL.LU R6, [R1+0x2198] ;  /* 0x0021980001067983 */ /* 0x000ee80000300800 */
[----:B------:R-:W3:Y:S04]  /*182e0*/  LDL.LU R7, [R1+0x2194] ;  /* 0x0021940001077983 */ /* 0x000ee80000300800 */
[----:B------:R0:W-:Y:S04]  /*182f0*/  STL.64 [R1+0x2160], R26 ;  /* 0x0021601a01007387 */ /* 0x0001e80000100a00 */
[----:B------:R-:W2:Y:S04]  /*18300*/  LDL.LU.64 R24, [R1+0x7d0] ;  /* 0x0007d00001187983 */ /* 0x000ea80000300a00 */
[----:B0-----:R-:W2:Y:S02]  /*18310*/  LDL.LU.64 R26, [R1+0x7d8] ;  /* 0x0007d800011a7983 */ /* 0x001ea40000300a00 */
[----:B--2---:R-:W-:-:S15]  /*18320*/  HMMA.16816.F32 R24, R12, R8, R24 ;  /* 0x000000080c18723c */ /* 0x004fde0000001818 */
[----:B------:R-:W-:-:S04]  /*18330*/  NOP ;  /* 0x0000000000007918 */ /* 0x000fc80000000000 */
[----:B------:R4:W-:Y:S04]  /*18340*/  STL.64 [R1+0x7d0], R24 ;  /* 0x0007d01801007387 */ /* 0x0009e80000100a00 */
[----:B------:R0:W-:Y:S01]  /*18350*/  STL.64 [R1+0x7d8], R26 ;  /* 0x0007d81a01007387 */ /* 0x0001e20000100a00 */
[----:B----4-:R-:W-:-:S03]  /*18360*/  IMAD.MOV.U32 R24, RZ, RZ, R5 ;  /* 0x000000ffff187224 */ /* 0x010fc600078e0005 */
[----:B------:R-:W2:Y:S04]  /*18370*/  LDL.LU R5, [R1+0x2190] ;  /* 0x0021900001057983 */ /* 0x000ea80000300800 */
[----:B------:R-:W4:Y:S04]  /*18380*/  LDL.LU R29, [R1+0x8fc] ;  /* 0x0008fc00011d7983 */ /* 0x000f280000300800 */
[----:B0-----:R-:W2:Y:S04]  /*18390*/  LDL.LU R26, [R1+0x908] ;  /* 0x00090800011a7983 */ /* 0x001ea80000300800 */
[----:B------:R-:W2:Y:S01]  /*183a0*/  LDL.LU R27, [R1+0x920] ;  /* 0x00092000011b7983 */ /* 0x000ea20000300800 */
[----:B------:R-:W-:Y:S01]  /*183b0*/  IMAD.MOV.U32 R25, RZ, RZ, R0 ;  /* 0x000000ffff197224 */ /* 0x000fe200078e0000 */
[C---:B---3--:R-:W-:Y:S02]  /*183c0*/  HMMA.16816.F32 R16, R12.reuse, R6, R16 ;  /* 0x000000060c10723c */ /* 0x048fe40000001810 */
[----:B--2---:R-:W-:Y:S04]  /*183d0*/  STL.64 [R1+0x2188], R26 ;  /* 0x0021881a01007387 */ /* 0x004fe80000100a00 */
[----:B------:R0:W-:Y:S04]  /*183e0*/  STL.64 [R1+0x2180], R24 ;  /* 0x0021801801007387 */ /* 0x0001e80000100a00 */
[----:B------:R-:W2:Y:S04]  /*183f0*/  LDL.LU R0, [R1+0x91c] ;  /* 0x00091c0001007983 */ /* 0x000ea80000300800 */
[----:B------:R-:W-:Y:S04]  /*18400*/  STL.64 [R1+0x20e8], R10 ;  /* 0x0020e80a01007387 */ /* 0x000fe80000100a00 */
[----:B------:R1:W-:Y:S04]  /*18410*/  STL.64 [R1+0x20e0], R8 ;  /* 0x0020e00801007387 */ /* 0x0003e80000100a00 */
[----:B0-----:R-:W3:Y:S01]  /*18420*/  LDL.LU.64 R24, [R1+0x2d0] ;  /* 0x0002d00001187983 */ /* 0x001ee20000300a00 */
[C---:B-1----:R-:W-:Y:S03]  /*18430*/  HMMA.16816.F32 R8, R12.reuse, R4, R20 ;  /* 0x000000040c08723c */ /* 0x042fe60000001814 */
[----:B------:R-:W-:Y:S04]  /*18440*/  STL.64 [R1+0x7c0], R16 ;  /* 0x0007c01001007387 */ /* 0x000fe80000100a00 */
[----:B------:R-:W-:Y:S04]  /*18450*/  STL.64 [R1+0x7c8], R18 ;  /* 0x0007c81201007387 */ /* 0x000fe80000100a00 */
[----:B------:R-:W3:Y:S08]  /*18460*/  LDL.LU.64 R26, [R1+0x2d8] ;  /* 0x0002d800011a7983 */ /* 0x000ef00000300a00 */
[----:B------:R-:W-:Y:S04]  /*18470*/  STL.64 [R1+0x7b0], R8 ;  /* 0x0007b00801007387 */ /* 0x000fe80000100a00 */
[----:B------:R-:W-:Y:S04]  /*18480*/  STL.64 [R1+0x7b8], R10 ;  /* 0x0007b80a01007387 */ /* 0x000fe80000100a00 */
[----:B------:R-:W2:Y:S04]  /*18490*/  LDL.LU.64 R20, [R1+0x770] ;  /* 0x0007700001147983 */ /* 0x000ea80000300a00 */
[----:B------:R-:W2:Y:S04]  /*184a0*/  LDL.LU.64 R22, [R1+0x778] ;  /* 0x0007780001167983 */ /* 0x000ea80000300a00 */
[----:B--2---:R-:W-:Y:S04]  /*184b0*/  STL.64 [R1+0x2140], R22 ;  /* 0x0021401601007387 */ /* 0x004fe80000100a00 */
[----:B------:R0:W-:Y:S04]  /*184c0*/  STL.64 [R1+0x2138], R20 ;  /* 0x0021381401007387 */ /* 0x0001e80000100a00 */
[----:B0-----:R-:W2:Y:S04]  /*184d0*/  LDL.LU.64 R20, [R1+0x780] ;  /* 0x0007800001147983 */ /* 0x001ea80000300a00 */
[----:B------:R-:W2:Y:S01]  /*184e0*/  LDL.LU.64 R22, [R1+0x788] ;  /* 0x0007880001167983 */ /* 0x000ea20000300a00 */
[----:B---3--:R-:W-:Y:S03]  /*184f0*/  HMMA.16816.F32 R12, R12, R2, R24 ;  /* 0x000000020c0c723c */ /* 0x008fe60000001818 */
[----:B--2---:R-:W-:Y:S04]  /*18500*/  STL.64 [R1+0x2158], R22 ;  /* 0x0021581601007387 */ /* 0x004fe80000100a00 */
[----:B------:R0:W-:Y:S04]  /*18510*/  STL.64 [R1+0x2150], R20 ;  /* 0x0021501401007387 */ /* 0x0001e80000100a00 */
[----:B0-----:R-:W2:Y:S04]  /*18520*/  LDL.LU.64 R20, [R1+0x790] ;  /* 0x0007900001147983 */ /* 0x001ea80000300a00 */
[----:B------:R-:W3:Y:S04]  /*18530*/  LDL.LU.64 R22, [R1+0x798] ;  /* 0x0007980001167983 */ /* 0x000ee80000300a00 */
[----:B---3--:R-:W-:Y:S04]  /*18540*/  STL.64 [R1+0x2170], R22 ;  /* 0x0021701601007387 */ /* 0x008fe80000100a00 */
[----:B--2---:R0:W-:Y:S04]  /*18550*/  STL.64 [R1+0x2168], R20 ;  /* 0x0021681401007387 */ /* 0x0041e80000100a00 */
[----:B0-----:R-:W2:Y:S04]  /*18560*/  LDL.LU.64 R20, [R1+0x7a0] ;  /* 0x0007a00001147983 */ /* 0x001ea80000300a00 */
[----:B------:R-:W2:Y:S04]  /*18570*/  LDL.LU.64 R22, [R1+0x7a8] ;  /* 0x0007a80001167983 */ /* 0x000ea80000300a00 */
[----:B------:R-:W3:Y:S04]  /*18580*/  LDL.LU.64 R16, [R1+0x750] ;  /* 0x0007500001107983 */ /* 0x000ee80000300a00 */
[----:B------:R-:W3:Y:S04]  /*18590*/  LDL.LU.64 R18, [R1+0x758] ;  /* 0x0007580001127983 */ /* 0x000ee80000300a00 */
[----:B------:R-:W2:Y:S04]  /*185a0*/  LDL.LU.64 R8, [R1+0x740] ;  /* 0x0007400001087983 */ /* 0x000ea80000300a00 */
[----:B------:R-:W2:Y:S04]  /*185b0*/  LDL.LU.64 R10, [R1+0x748] ;  /* 0x00074800010a7983 */ /* 0x000ea80000300a00 */
[----:B------:R-:W-:Y:S04]  /*185c0*/  STL.64 [R1+0x20c8], R6 ;  /* 0x0020c80601007387 */ /* 0x000fe80000100a00 */
[----:B------:R0:W-:Y:S04]  /*185d0*/  STL.64 [R1+0x20c0], R4 ;  /* 0x0020c00401007387 */ /* 0x0001e80000100a00 */
[----:B0-----:R-:W2:Y:S04]  /*185e0*/  LDL.LU.64 R4, [R1+0x760] ;  /* 0x0007600001047983 */ /* 0x001ea80000300a00 */
[----:B------:R-:W2:Y:S04]  /*185f0*/  LDL.LU.64 R6, [R1+0x768] ;  /* 0x0007680001067983 */ /* 0x000ea80000300a00 */
[----:B------:R-:W2:Y:S04]  /*18600*/  LDL.LU.64 R26, [R1+0x2188] ;  /* 0x00218800011a7983 */ /* 0x000ea80000300a00 */
[----:B------:R-:W2:Y:S04]  /*18610*/  LDL.LU.64 R24, [R1+0x2180] ;  /* 0x0021800001187983 */ /* 0x000ea80000300a00 */
[----:B------:R0:W-:Y:S04]  /*18620*/  STL.64 [R1+0x2d0], R12 ;  /* 0x0002d00c01007387 */ /* 0x0001e80000100a00 */
[----:B------:R1:W-:Y:S04]  /*18630*/  STL.64 [R1+0x2d8], R14 ;  /* 0x0002d80e01007387 */ /* 0x0003e80000100a00 */
[----:B0-----:R-:W4:Y:S04]  /*18640*/  LDL.LU R12, [R1+0x8f8] ;  /* 0x0008f800010c7983 */ /* 0x001f280000300800 */
[----:B------:R-:W2:Y:S04]  /*18650*/  LDL.LU R13, [R1+0x904] ;  /* 0x00090400010d7983 */ /* 0x000ea80000300800 */
[----:B-1----:R-:W2:Y:S04]  /*18660*/  LDL.LU R14, [R1+0x900] ;  /* 0x00090000010e7983 */ /* 0x002ea80000300800 */
[----:B------:R-:W3:Y:S01]  /*18670*/  LDL.LU R15, [R1+0x90c] ;  /* 0x00090c00010f7983 */ /* 0x000ee20000300800 */
[----:B----4-:R-:W-:-:S02]  /*18680*/  IMAD R12, R12, 0x100, R29 ;  /* 0x000001000c0c7824 */ /* 0x010fc400078e021d */
[----:B--2---:R-:W-:Y:S02]  /*18690*/  IMAD R13, R14, 0x100, R13 ;  /* 0x000001000e0d7824 */ /* 0x004fe400078e020d */
[----:B---3--:R-:W-:Y:S02]  /*186a0*/  IMAD R14, R26, 0x100, R15 ;  /* 0x000001001a0e7824 */ /* 0x008fe400078e020f */
[----:B------:R-:W-:Y:S01]  /*186b0*/  IMAD R15, R0, 0x100, R27 ;  /* 0x00000100000f7824 */ /* 0x000fe200078e021b */
[----:B------:R-:W-:Y:S01]  /*186c0*/  F2FP.F16.E5M2.UNPACK_B R12, R12 ;  /* 0x0000000cff0c723e */ /* 0x000fe200020004ff */
[----:B------:R-:W2:Y:S01]  /*186d0*/  LDL.LU R29, [R1+0x2178] ;  /* 0x00217800011d7983 */ /* 0x000ea20000300800 */
[----:B------:R-:W-:Y:S02]  /*186e0*/  F2FP.F16.E5M2.UNPACK_B R13, R13 ;  /* 0x0000000dff0d723e */ /* 0x000fe400020004ff */
[----:B------:R-:W-:Y:S02]  /*186f0*/  F2FP.F16.E5M2.UNPACK_B R14, R14 ;  /* 0x0000000eff0e723e */ /* 0x000fe400020004ff */
[----:B------:R-:W-:Y:S01]  /*18700*/  F2FP.F16.E5M2.UNPACK_B R15, R15 ;  /* 0x0000000fff0f723e */ /* 0x000fe200020004ff */
[----:B------:R-:W3:Y:S06]  /*18710*/  LDL.LU R0, [R1+0x934] ;  /* 0x0009340001007983 */ /* 0x000eec0000300800 */
[----:B------:R-:W-:Y:S01]  /*18720*/  HMMA.16816.F32 R24, R12, R24, R20 ;  /* 0x000000180c18723c */ /* 0x000fe20000001814 */
[----:B------:R-:W4:Y:S04]  /*18730*/  LDL.LU.64 R22, [R1+0x2170] ;  /* 0x0021700001167983 */ /* 0x000f280000300a00 */
[----:B------:R-:W4:-:S14]  /*18740*/  LDL.LU.64 R20, [R1+0x2168] ;  /* 0x0021680001147983 */ /* 0x000f1c0000300a00 */
[----:B------:R-:W-:Y:S04]  /*18750*/  STL.64 [R1+0x7a0], R24 ;  /* 0x0007a01801007387 */ /* 0x000fe80000100a00 */
[----:B------:R0:W-:Y:S04]  /*18760*/  STL.64 [R1+0x7a8], R26 ;  /* 0x0007a81a01007387 */ /* 0x0001e80000100a00 */
[----:B0-----:R-:W4:Y:S02]  /*18770*/  LDL.LU.64 R26, [R1+0x2160] ;  /* 0x00216000011a7983 */ /* 0x001f240000300a00 */
[----:B----4-:R-:W-:Y:S02]  /*18780*/  HMMA.16816.F32 R24, R12, R26, R20 ;  /* 0x0000001a0c18723c */ /* 0x010fe40000001814 */
[----:B------:R-:W4:Y:S04]  /*18790*/  LDL.LU.64 R22, [R1+0x2158] ;  /* 0x0021580001167983 */ /* 0x000f280000300a00 */
[----:B------:R-:W4:-:S13]  /*187a0*/  LDL.LU.64 R20, [R1+0x2150] ;  /* 0x0021500001147983 */ /* 0x000f1a0000300a00 */
[----:B------:R0:W-:Y:S04]  /*187b0*/  STL.64 [R1+0x790], R24 ;  /* 0x0007901801007387 */ /* 0x0001e80000100a00 */
[----:B------:R4:W-:Y:S04]  /*187c0*/  STL.64 [R1+0x798], R26 ;  /* 0x0007981a01007387 */ /* 0x0009e80000100a00 */
[----:B0-----:R-:W4:Y:S02]  /*187d0*/  LDL.LU.64 R24, [R1+0x2148] ;  /* 0x0021480001187983 */ /* 0x001f240000300a00 */
[----:B----4-:R-:W-:Y:S02]  /*187e0*/  HMMA.16816.F32 R24, R12, R24, R20 ;  /* 0x000000180c18723c */ /* 0x010fe40000001814 */
[----:B------:R-:W4:Y:S04]  /*187f0*/  LDL.LU.64 R22, [R1+0x2140] ;  /* 0x0021400001167983 */ /* 0x000f280000300a00 */
[----:B------:R-:W4:-:S13]  /*18800*/  LDL.LU.64 R20, [R1+0x2138] ;  /* 0x0021380001147983 */ /* 0x000f1a0000300a00 */
[----:B------:R-:W-:Y:S04]  /*18810*/  STL.64 [R1+0x780], R24 ;  /* 0x0007801801007387 */ /* 0x000fe80000100a00 */
[----:B------:R0:W-:Y:S04]  /*18820*/  STL.64 [R1+0x788], R26 ;  /* 0x0007881a01007387 */ /* 0x0001e80000100a00 */
[----:B0-----:R-:W4:Y:S02]  /*18830*/  LDL.LU.64 R26, [R1+0x2130] ;  /* 0x00213000011a7983 */ /* 0x001f240000300a00 */
[----:B----4-:R-:W-:Y:S02]  /*18840*/  HMMA.16816.F32 R24, R12, R26, R20 ;  /* 0x0000001a0c18723c */ /* 0x010fe40000001814 */
[----:B------:R-:W4:Y:S04]  /*18850*/  LDL.LU.64 R22, [R1+0x2128] ;  /* 0x0021280001167983 */ /* 0x000f280000300a00 */
[----:B------:R-:W3:-:S13]  /*18860*/  LDL.LU.64 R20, [R1+0x2120] ;  /* 0x0021200001147983 */ /* 0x000eda0000300a00 */
[----:B------:R-:W-:Y:S04]  /*18870*/  STL.64 [R1+0x770], R24 ;  /* 0x0007701801007387 */ /* 0x000fe80000100a00 */
[----:B------:R0:W-:Y:S04]  /*18880*/  STL.64 [R1+0x778], R26 ;  /* 0x0007781a01007387 */ /* 0x0001e80000100a00 */
[----:B0-----:R-:W3:Y:S04]  /*18890*/  LDL.LU.64 R26, [R1+0x2118] ;  /* 0x00211800011a7983 */ /* 0x001ee80000300a00 */
[----:B------:R-:W4:Y:S01]  /*188a0*/  LDL.LU.64 R24, [R1+0x2110] ;  /* 0x0021100001187983 */ /* 0x000f220000300a00 */
[----:B--2---:R-:W-:-:S15]  /*188b0*/  HMMA.16816.F32 R4, R12, R28, R4 ;  /* 0x0000001c0c04723c */ /* 0x004fde0000001804 */
[----:B------:R-:W-:-:S04]  /*188c0*/  NOP ;  /* 0x0000000000007918 */ /* 0x000fc80000000000 */
[----:B------:R-:W-:Y:S04]  /*188d0*/  STL.64 [R1+0x760], R4 ;  /* 0x0007600401007387 */ /* 0x000fe80000100a00 */
[----:B------:R4:W-:Y:S01]  /*188e0*/  STL.64 [R1+0x768], R6 ;  /* 0x0007680601007387 */ /* 0x0009e20000100a00 */
[C---:B---3--:R-:W-:Y:S08]  /*188f0*/  HMMA.16816.F32 R16, R12.reuse, R26, R16 ;  /* 0x0000001a0c10723c */ /* 0x048ff00000001810 */
[C---:B----4-:R-:W-:Y:S11]  /*18900*/  HMMA.16816.F32 R4, R12.reuse, R24, R8 ;  /* 0x000000180c04723c */ /* 0x050ff60000001808 */
[----:B------:R0:W-:Y:S04]  /*18910*/  STL.64 [R1+0x750], R16 ;  /* 0x0007501001007387 */ /* 0x0001e80000100a00 */
[----:B------:R1:W-:Y:S04]  /*18920*/  STL.64 [R1+0x758], R18 ;  /* 0x0007581201007387 */ /* 0x0003e80000100a00 */
[----:B0-----:R-:W2:Y:S04]  /*18930*/  LDL.LU.64 R16, [R1+0x720] ;  /* 0x0007200001107983 */ /* 0x001ea80000300a00 */
[----:B-1----:R-:W2:Y:S04]  /*18940*/  LDL.LU.64 R18, [R1+0x728] ;  /* 0x0007280001127983 */ /* 0x002ea80000300a00 */
[----:B------:R-:W-:Y:S04]  /*18950*/  STL.64 [R1+0x740], R4 ;  /* 0x0007400401007387 */ /* 0x000fe80000100a00 */
[----:B------:R-:W-:Y:S04]  /*18960*/  STL.64 [R1+0x748], R6 ;  /* 0x0007480601007387 */ /* 0x000fe80000100a00 */
[----:B------:R-:W3:Y:S04]  /*18970*/  LDL.LU.64 R8, [R1+0x700] ;  /* 0x0007000001087983 */ /* 0x000ee80000300a00 */
[----:B------:R-:W4:Y:S04]  /*18980*/  LDL.LU.64 R10, [R1+0x708] ;  /* 0x00070800010a7983 */ /* 0x000f280000300a00 */
[----:B----4-:R-:W-:Y:S04]  /*18990*/  STL.64 [R1+0x20f8], R10 ;  /* 0x0020f80a01007387 */ /* 0x010fe80000100a00 */
[----:B---3--:R0:W-:Y:S04]  /*189a0*/  STL.64 [R1+0x20f0], R8 ;  /* 0x0020f00801007387 */ /* 0x0081e80000100a00 */
[----:B0-----:R-:W3:Y:S04]  /*189b0*/  LDL.LU.64 R8, [R1+0x710] ;  /* 0x0007100001087983 */ /* 0x001ee80000300a00 */
[----:B------:R-:W3:Y:S04]  /*189c0*/  LDL.LU.64 R10, [R1+0x718] ;  /* 0x00071800010a7983 */ /* 0x000ee80000300a00 */
[----:B------:R-:W4:Y:S04]  /*189d0*/  LDL.LU.64 R4, [R1+0x6e0] ;  /* 0x0006e00001047983 */ /* 0x000f280000300a00 */
[----:B------:R-:W2:Y:S04]  /*189e0*/  LDL.LU.64 R6, [R1+0x6e8] ;  /* 0x0006e80001067983 */ /* 0x000ea80000300a00 */
[----:B--2---:R-:W-:Y:S04]  /*189f0*/  STL.64 [R1+0x20d8], R6 ;  /* 0x0020d80601007387 */ /* 0x004fe80000100a00 */
[----:B----4-:R0:W-:Y:S04]  /*18a00*/  STL.64 [R1+0x20d0], R4 ;  /* 0x0020d00401007387 */ /* 0x0101e80000100a00 */
[----:B0-----:R-:W2:Y:S04]  /*18a10*/  LDL.LU.64 R4, [R1+0x6f0] ;  /* 0x0006f00001047983 */ /* 0x001ea80000300a00 */
[----:B------:R-:W2:Y:S04]  /*18a20*/  LDL.LU.64 R6, [R1+0x6f8] ;  /* 0x0006f80001067983 */ /* 0x000ea80000300a00 */
[----:B------:R0:W-:Y:S04]  /*18a30*/  STL.64 [R1+0x2050], R26 ;  /* 0x0020501a01007387 */ /* 0x0001e80000100a00 */
[----:B0-----:R-:W4:Y:S04]  /*18a40*/  LDL.LU R26, [R1+0x92c] ;  /* 0x00092c00011a7983 */ /* 0x001f280000300800 */
[----:B------:R-:W4:Y:S04]  /*18a50*/  LDL.LU R27, [R1+0x938] ;  /* 0x00093800011b7983 */ /* 0x000f280000300800 */
[----:B------:R0:W-:Y:S04]  /*18a60*/  STL.64 [R1+0x2048], R24 ;  /* 0x0020481801007387 */ /* 0x0001e80000100a00 */
[----:B0-----:R-:W2:Y:S04]  /*18a70*/  LDL.LU R24, [R1+0x924] ;  /* 0x0009240001187983 */ /* 0x001ea80000300800 */
[----:B------:R-:W2:Y:S04]  /*18a80*/  LDL.LU R25, [R1+0x930] ;  /* 0x0009300001197983 */ /* 0x000ea80000300800 */
[----:B----4-:R-:W-:Y:S04]  /*18a90*/  STL.64 [R1+0x20b8], R26 ;  /* 0x0020b81a01007387 */ /* 0x010fe80000100a00 */
[----:B--2---:R0:W-:Y:S04]  /*18aa0*/  STL.64 [R1+0x20b0], R24 ;  /* 0x0020b01801007387 */ /* 0x0041e80000100a00 */
[----:B0-----:R-:W2:Y:S04]  /*18ab0*/  LDL.LU.64 R24, [R1+0x730] ;  /* 0x0007300001187983 */ /* 0x001ea80000300a00 */
[----:B------:R-:W2:Y:S01]  /*18ac0*/  LDL.LU.64 R26, [R1+0x738] ;  /* 0x00073800011a7983 */ /* 0x000ea20000300a00 */
[C---:B------:R-:W-:Y:S08]  /*18ad0*/  HMMA.16816.F32 R16, R12.reuse, R20, R16 ;  /* 0x000000140c10723c */ /* 0x040ff00000001810 */
[----:B--2---:R-:W-:-:S15]  /*18ae0*/  HMMA.16816.F32 R24, R12, R22, R24 ;  /* 0x000000160c18723c */ /* 0x004fde0000001818 */
[----:B------:R-:W-:-:S04]  /*18af0*/  NOP ;  /* 0x0000000000007918 */ /* 0x000fc80000000000 */
[----:B------:R0:W-:Y:S04]  /*18b00*/  STL.64 [R1+0x730], R24 ;  /* 0x0007301801007387 */ /* 0x0001e80000100a00 */
[----:B------:R1:W-:Y:S04]  /*18b10*/  STL.64 [R1+0x738], R26 ;  /* 0x0007381a01007387 */ /* 0x0003e80000100a00 */
[----:B0-----:R-:W2:Y:S04]  /*18b20*/  LDL.LU.64 R24, [R1+0x6d0] ;  /* 0x0006d00001187983 */ /* 0x001ea80000300a00 */
[----:B-1----:R-:W2:Y:S04]  /*18b30*/  LDL.LU.64 R26, [R1+0x6d8] ;  /* 0x0006d800011a7983 */ /* 0x002ea80000300a00 */
[----:B------:R-:W-:Y:S04]  /*18b40*/  STL.64 [R1+0x720], R16 ;  /* 0x0007201001007387 */ /* 0x000fe80000100a00 */
[----:B------:R0:W-:Y:S04]  /*18b50*/  STL.64 [R1+0x728], R18 ;  /* 0x0007281201007387 */ /* 0x0001e80000100a00 */
[----:B0-----:R-:W3:Y:S04]  /*18b60*/  LDL.LU.64 R18, [R1+0x2108] ;  /* 0x0021080001127983 */ /* 0x001ee80000300a00 */
[----:B------:R-:W4:Y:S04]  /*18b70*/  LDL.LU.64 R16, [R1+0x2100] ;  /* 0x0021000001107983 */ /* 0x000f280000300a00 */
[----:B------:R0:W-:Y:S04]  /*18b80*/  STL.64 [R1+0x2030], R22 ;  /* 0x0020301601007387 */ /* 0x0001e80000100a00 */
[----:B0-----:R-:W2:Y:S04]  /*18b90*/  LDL.LU R23, [R1+0x928] ;  /* 0x0009280001177983 */ /* 0x001ea80000300800 */
[----:B------:R-:W-:Y:S01]  /*18ba0*/  STL.64 [R1+0x2028], R20 ;  /* 0x0020281401007387 */ /* 0x000fe20000100a00 */
[----:B---3--:R-:W-:-:S15]  /*18bb0*/  HMMA.16816.F32 R8, R12, R18, R8 ;  /* 0x000000120c08723c */ /* 0x008fde0000001808 */
[----:B------:R-:W-:-:S04]  /*18bc0*/  NOP ;  /* 0x0000000000007918 */ /* 0x000fc80000000000 */
[----:B------:R-:W-:Y:S04]  /*18bd0*/  STL.64 [R1+0x710], R8 ;  /* 0x0007100801007387 */ /* 0x000fe80000100a00 */
[----:B------:R0:W-:Y:S04]  /*18be0*/  STL.64 [R1+0x718], R10 ;  /* 0x0007180a01007387 */ /* 0x0001e80000100a00 */
[----:B0-----:R-:W4:Y:S04]  /*18bf0*/  LDL.LU.64 R10, [R1+0x20f8] ;  /* 0x0020f800010a7983 */ /* 0x001f280000300a00 */
[----:B------:R-:W4:Y:S02]  /*18c00*/  LDL.LU.64 R8, [R1+0x20f0] ;  /* 0x0020f00001087983 */ /* 0x000f240000300a00 */
[----:B----4-:R-:W-:-:S15]  /*18c10*/  HMMA.16816.F32 R8, R12, R16, R8 ;  /* 0x000000100c08723c */ /* 0x010fde0000001808 */
[----:B------:R-:W-:-:S04]  /*18c20*/  NOP ;  /* 0x0000000000007918 */ /* 0x000fc80000000000 */
[----:B------:R-:W-:Y:S04]  /*18c30*/  STL.64 [R1+0x700], R8 ;  /* 0x0007000801007387 */ /* 0x000fe80000100a00 */
[----:B------:R0:W-:Y:S04]  /*18c40*/  STL.64 [R1+0x708], R10 ;  /* 0x0007080a01007387 */ /* 0x0001e80000100a00 */
[----:B0-----:R-:W3:Y:S04]  /*18c50*/  LDL.LU.64 R10, [R1+0x20e8] ;  /* 0x0020e800010a7983 */ /* 0x001ee80000300a00 */
[----:B------:R-:W4:Y:S04]  /*18c60*/  LDL.LU.64 R8, [R1+0x20e0] ;  /* 0x0020e00001087983 */ /* 0x000f280000300a00 */
[----:B------:R-:W-:Y:S04]  /*18c70*/  STL.64 [R1+0x2020], R18 ;  /* 0x0020201201007387 */ /* 0x000fe80000100a00 */
[----:B------:R0:W-:Y:S04]  /*18c80*/  STL.64 [R1+0x2018], R16 ;  /* 0x0020181001007387 */ /* 0x0001e80000100a00 */
[----:B0-----:R-:W2:Y:S04]  /*18c90*/  LDL.LU.64 R16, [R1+0x2c0] ;  /* 0x0002c00001107983 */ /* 0x001ea80000300a00 */
[----:B------:R-:W2:Y:S01]  /*18ca0*/  LDL.LU.64 R18, [R1+0x2c8] ;  /* 0x0002c80001127983 */ /* 0x000ea20000300a00 */
        /* <DEDUP_REMOVED lines=10> */
[----:B0-----:R-:W2:Y:S04]  /*18d50*/  LDL.LU.64 R6, [R1+0x20c8] ;  /* 0x0020c80001067983 */ /* 0x001ea80000300a00 */
[----:B------:R-:W3:Y:S04]  /*18d60*/  LDL.LU.64 R4, [R1+0x20c0] ;  /* 0x0020c00001047983 */ /* 0x000ee80000300a00 */
[----:B------:R-:W-:Y:S04]  /*18d70*/  STL.64 [R1+0x2040], R10 ;  /* 0x0020400a01007387 */ /* 0x000fe80000100a00 */
[----:B------:R0:W-:Y:S04]  /*18d80*/  STL.64 [R1+0x2038], R8 ;  /* 0x0020380801007387 */ /* 0x0001e80000100a00 */
[----:B0-----:R-:W3:Y:S04]  /*18d90*/  LDL.LU.64 R8, [R1+0x6c0] ;  /* 0x0006c00001087983 */ /* 0x001ee80000300a00 */
[----:B------:R-:W3:Y:S01]  /*18da0*/  LDL.LU.64 R10, [R1+0x6c8] ;  /* 0x0006c800010a7983 */ /* 0x000ee20000300a00 */
[----:B--2---:R-:W-:-:S15]  /*18db0*/  HMMA.16816.F32 R24, R12, R6, R24 ;  /* 0x000000060c18723c */ /* 0x004fde0000001818 */
[----:B------:R-:W-:-:S04]  /*18dc0*/  NOP ;  /* 0x0000000000007918 */ /* 0x000fc80000000000 */
[----:B------:R-:W-:Y:S04]  /*18dd0*/  STL.64 [R1+0x6d0], R24 ;  /* 0x0006d01801007387 */ /* 0x000fe80000100a00 */
[----:B------:R0:W-:Y:S04]  /*18de0*/  STL.64 [R1+0x6d8], R26 ;  /* 0x0006d81a01007387 */ /* 0x0001e80000100a00 */
[----:B0-----:R-:W2:Y:S04]  /*18df0*/  LDL.LU.64 R26, [R1+0x20b8] ;  /* 0x0020b800011a7983 */ /* 0x001ea80000300a00 */
[----:B------:R-:W4:Y:S01]  /*18e00*/  LDL.LU.64 R24, [R1+0x20b0] ;  /* 0x0020b00001187983 */ /* 0x000f220000300a00 */
[C---:B---3--:R-:W-:Y:S03]  /*18e10*/  HMMA.16816.F32 R8, R12.reuse, R4, R8 ;  /* 0x000000040c08723c */ /* 0x048fe60000001808 */
[----:B------:R-:W-:Y:S04]  /*18e20*/  STL.64 [R1+0x2010], R6 ;  /* 0x0020100601007387 */ /* 0x000fe80000100a00 */
[----:B------:R0:W-:Y:S02]  /*18e30*/  STL.64 [R1+0x2008], R4 ;  /* 0x0020080401007387 */ /* 0x0001e40000100a00 */
[----:B0-----:R-:W-:Y:S10]  /*18e40*/  HMMA.16816.F32 R4, R12, R2, R16 ;  /* 0x000000020c04723c */ /* 0x001ff40000001810 */
[----:B------:R-:W-:Y:S04]  /*18e50*/  STL.64 [R1+0x6c0], R8 ;  /* 0x0006c00801007387 */ /* 0x000fe80000100a00 */
[----:B------:R-:W-:Y:S05]  /*18e60*/  STL.64 [R1+0x6c8], R10 ;  /* 0x0006c80a01007387 */ /* 0x000fea0000100a00 */
[----:B------:R-:W-:Y:S04]  /*18e70*/  STL.64 [R1+0x2c0], R4 ;  /* 0x0002c00401007387 */ /* 0x000fe80000100a00 */
[----:B------:R0:W-:Y:S04]  /*18e80*/  STL.64 [R1+0x2c8], R6 ;  /* 0x0002c80601007387 */ /* 0x0001e80000100a00 */
[----:B------:R-:W3:Y:S01]  /*18e90*/  LDL.LU R19, [R1+0x940] ;  /* 0x0009400001137983 */ /* 0x000ee20000300800 */
[----:B--2---:R-:W-:-:S02]  /*18ea0*/  IMAD R14, R0, 0x100, R27 ;  /* 0x00000100000e7824 */ /* 0x004fc400078e021b */
[----:B----4-:R-:W-:Y:S02]  /*18eb0*/  IMAD R12, R24, 0x100, R23 ;  /* 0x00000100180c7824 */ /* 0x010fe400078e0217 */
[----:B------:R-:W-:Y:S01]  /*18ec0*/  IMAD R13, R26, 0x100, R25 ;  /* 0x000001001a0d7824 */ /* 0x000fe200078e0219 */
[----:B------:R-:W3:Y:S04]  /*18ed0*/  LDL.LU R0, [R1+0x93c] ;  /* 0x00093c0001007983 */ /* 0x000ee80000300800 */
[----:B------:R-:W2:Y:S04]  /*18ee0*/  LDL.LU.64 R24, [R1+0x670] ;  /* 0x0006700001187983 */ /* 0x000ea80000300a00 */
[----:B------:R-:W4:Y:S04]  /*18ef0*/  LDL.LU.64 R26, [R1+0x678] ;  /* 0x00067800011a7983 */ /* 0x000f280000300a00 */
[----:B----4-:R1:W-:Y:S04]  /*18f00*/  STL.64 [R1+0x2060], R26 ;  /* 0x0020601a01007387 */ /* 0x0103e80000100a00 */
[----:B0-----:R-:W4:Y:S04]  /*18f10*/  LDL R6, [R1+0x18] ;  /* 0x0000180001067983 */ /* 0x001f280000100800 */
[----:B------:R-:W4:Y:S04]  /*18f20*/  LDL R7, [R1+0x1c] ;  /* 0x00001c0001077983 */ /* 0x000f280000100800 */
[----:B-1----:R-:W3:Y:S04]  /*18f30*/  LDL R26, [R1] ;  /* 0x00000000011a7983 */ /* 0x002ee80000100800 */
[----:B------:R-:W3:Y:S04]  /*18f40*/  LDL R27, [R1+0x4] ;  /* 0x00000400011b7983 */ /* 0x000ee80000100800 */
[----:B--2---:R0:W-:Y:S04]  /*18f50*/  STL.64 [R1+0x2058], R24 ;  /* 0x0020581801007387 */ /* 0x0041e80000100a00 */
[----:B0-----:R-:W2:Y:S04]  /*18f60*/  LDL R24, [R1+0x8] ;  /* 0x0000080001187983 */ /* 0x001ea80000100800 */
[----:B------:R-:W2:Y:S04]  /*18f70*/  LDL R25, [R1+0xc] ;  /* 0x00000c0001197983 */ /* 0x000ea80000100800 */
[----:B---3--:R0:W-:Y:S04]  /*18f80*/  STL.64 [R1+0x2078], R26 ;  /* 0x0020781a01007387 */ /* 0x0081e80000100a00 */
[----:B0-----:R-:W3:Y:S04]  /*18f90*/  LDL R26, [R1+0x10] ;  /* 0x00001000011a7983 */ /* 0x001ee80000100800 */
[----:B------:R-:W3:Y:S04]  /*18fa0*/  LDL R27, [R1+0x14] ;  /* 0x00001400011b7983 */ /* 0x000ee80000100800 */
[----:B--2---:R0:W-:Y:S04]  /*18fb0*/  STL.64 [R1+0x2090], R24 ;  /* 0x0020901801007387 */ /* 0x0041e80000100a00 */
[----:B---3--:R1:W-:Y:S04]  /*18fc0*/  STL.64 [R1+0x20a8], R26 ;  /* 0x0020a81a01007387 */ /* 0x0083e80000100a00 */
[----:B0-----:R-:W4:Y:S04]  /*18fd0*/  LDL.LU.64 R24, [R1+0x6b0] ;  /* 0x0006b00001187983 */ /* 0x001f280000300a00 */
[----:B-1----:R-:W4:Y:S04]  /*18fe0*/  LDL.LU.64 R26, [R1+0x6b8] ;  /* 0x0006b800011a7983 */ /* 0x002f280000300a00 */
[----:B------:R-:W2:Y:S04]  /*18ff0*/  LDL.LU.64 R8, [R1+0x660] ;  /* 0x0006600001087983 */ /* 0x000ea80000300a00 */
[----:B------:R-:W3:Y:S04]  /*19000*/  LDL.LU.64 R10, [R1+0x668] ;  /* 0x00066800010a7983 */ /* 0x000ee80000300a00 */
[----:B---3--:R-:W-:Y:S04]  /*19010*/  STL.64 [R1+0x2070], R10 ;  /* 0x0020700a01007387 */ /* 0x008fe80000100a00 */
[----:B--2---:R0:W-:Y:S04]  /*19020*/  STL.64 [R1+0x2068], R8 ;  /* 0x0020680801007387 */ /* 0x0041e80000100a00 */
[----:B0-----:R-:W2:Y:S04]  /*19030*/  LDL.LU.64 R8, [R1+0x680] ;  /* 0x0006800001087983 */ /* 0x001ea80000300a00 */
[----:B------:R-:W3:Y:S01]  /*19040*/  LDL.LU.64 R10, [R1+0x688] ;  /* 0x00068800010a7983 */ /* 0x000ee20000300a00 */
[----:B------:R-:W-:-:S03]  /*19050*/  IMAD R15, R0, 0x100, R19 ;  /* 0x00000100000f7824 */ /* 0x000fc600078e0213 */
[----:B---3--:R-:W-:Y:S04]  /*19060*/  STL.64 [R1+0x2088], R10 ;  /* 0x0020880a01007387 */ /* 0x008fe80000100a00 */
[----:B--2---:R0:W-:Y:S04]  /*19070*/  STL.64 [R1+0x2080], R8 ;  /* 0x0020800801007387 */ /* 0x0041e80000100a00 */
[----:B0-----:R-:W2:Y:S04]  /*19080*/  LDL.LU.64 R8, [R1+0x690] ;  /* 0x0006900001087983 */ /* 0x001ea80000300a00 */
[----:B------:R-:W3:Y:S01]  /*19090*/  LDL.LU.64 R10, [R1+0x698] ;  /* 0x00069800010a7983 */ /* 0x000ee20000300a00 */
[----:B------:R-:W-:-:S02]  /*190a0*/  F2FP.F16.E5M2.UNPACK_B R12, R12 ;  /* 0x0000000cff0c723e */ /* 0x000fc400020004ff */
[----:B------:R-:W-:Y:S02]  /*190b0*/  F2FP.F16.E5M2.UNPACK_B R13, R13 ;  /* 0x0000000dff0d723e */ /* 0x000fe400020004ff */
[----:B------:R-:W-:Y:S02]  /*190c0*/  F2FP.F16.E5M2.UNPACK_B R14, R14 ;  /* 0x0000000eff0e723e */ /* 0x000fe400020004ff */
[----:B------:R-:W-:-:S07]  /*190d0*/  F2FP.F16.E5M2.UNPACK_B R15, R15 ;  /* 0x0000000fff0f723e */ /* 0x000fce00020004ff */
[C---:B----4-:R-:W-:Y:S01]  /*190e0*/  HMMA.16816.F32 R4, R12.reuse, R6, R24 ;  /* 0x000000060c04723c */ /* 0x050fe20000001818 */
[----:B---3--:R-:W-:Y:S04]  /*190f0*/  STL.64 [R1+0x20a0], R10 ;  /* 0x0020a00a01007387 */ /* 0x008fe80000100a00 */
[----:B--2---:R0:W-:Y:S04]  /*19100*/  STL.64 [R1+0x2098], R8 ;  /* 0x0020980801007387 */ /* 0x0041e80000100a00 */
[----:B0-----:R-:W2:Y:S04]  /*19110*/  LDL.LU.64 R8, [R1+0x6a0] ;  /* 0x0006a00001087983 */ /* 0x001ea80000300a00 */
[----:B------:R-:W2:Y:S04]  /*19120*/  LDL.LU.64 R10, [R1+0x6a8] ;  /* 0x0006a800010a7983 */ /* 0x000ea80000300a00 */
[----:B------:R-:W3:Y:S04]  /*19130*/  LDL.LU.64 R20, [R1+0x650] ;  /* 0x0006500001147983 */ /* 0x000ee80000300a00 */
[----:B------:R-:W3:Y:S04]  /*19140*/  LDL.LU.64 R22, [R1+0x658] ;  /* 0x0006580001167983 */ /* 0x000ee80000300a00 */
[----:B------:R-:W4:Y:S04]  /*19150*/  LDL.LU.64 R16, [R1+0x640] ;  /* 0x0006400001107983 */ /* 0x000f280000300a00 */
[----:B------:R-:W4:Y:S04]  /*19160*/  LDL.LU.64 R18, [R1+0x648] ;  /* 0x0006480001127983 */ /* 0x000f280000300a00 */
[----:B------:R-:W2:Y:S04]  /*19170*/  LDL.LU.64 R26, [R1+0x20a8] ;  /* 0x0020a800011a7983 */ /* 0x000ea80000300a00 */
[----:B------:R0:W-:Y:S04]  /*19180*/  STL.64 [R1+0x6b0], R4 ;  /* 0x0006b00401007387 */ /* 0x0001e80000100a00 */
[----:B------:R1:W-:Y:S04]  /*19190*/  STL.64 [R1+0x6b8], R6 ;  /* 0x0006b80601007387 */ /* 0x0003e80000100a00 */
[----:B0-----:R-:W3:Y:S04]  /*191a0*/  LDL.LU.64 R4, [R1+0x630] ;  /* 0x0006300001047983 */ /* 0x001ee80000300a00 */
[----:B-1----:R-:W3:Y:S01]  /*191b0*/  LDL.LU.64 R6, [R1+0x638] ;  /* 0x0006380001067983 */ /* 0x002ee20000300a00 */
[----:B--2---:R-:W-:Y:S03]  /*191c0*/  HMMA.16816.F32 R24, R12, R26, R8 ;  /* 0x0000001a0c18723c */ /* 0x004fe60000001808 */
[----:B------:R-:W2:Y:S04]  /*191d0*/  LDL.LU.64 R10, [R1+0x20a0] ;  /* 0x0020a000010a7983 */ /* 0x000ea80000300a00 */
[----:B------:R-:W2:-:S12]  /*191e0*/  LDL.LU.64 R8, [R1+0x2098] ;  /* 0x0020980001087983 */ /* 0x000e980000300a00 */
[----:B------:R0:W-:Y:S04]  /*191f0*/  STL.64 [R1+0x6a0], R24 ;  /* 0x0006a01801007387 */ /* 0x0001e80000100a00 */
[----:B------:R2:W-:Y:S04]  /*19200*/  STL.64 [R1+0x6a8], R26 ;  /* 0x0006a81a01007387 */ /* 0x0005e80000100a00 */
[----:B0-----:R-:W2:Y:S02]  /*19210*/  LDL.LU.64 R24, [R1+0x2090] ;  /* 0x0020900001187983 */ /* 0x001ea40000300a00 */
[----:B--2---:R-:W-:Y:S02]  /*19220*/  HMMA.16816.F32 R24, R12, R24, R8 ;  /* 0x000000180c18723c */ /* 0x004fe40000001808 */
[----:B------:R-:W2:Y:S04]  /*19230*/  LDL.LU.64 R10, [R1+0x2088] ;  /* 0x00208800010a7983 */ /* 0x000ea80000300a00 */
[----:B------:R-:W2:-:S13]  /*19240*/  LDL.LU.64 R8, [R1+0x2080] ;  /* 0x0020800001087983 */ /* 0x000e9a0000300a00 */
[----:B------:R-:W-:Y:S04]  /*19250*/  STL.64 [R1+0x690], R24 ;  /* 0x0006901801007387 */ /* 0x000fe80000100a00 */
[----:B------:R0:W-:Y:S04]  /*19260*/  STL.64 [R1+0x698], R26 ;  /* 0x0006981a01007387 */ /* 0x0001e80000100a00 */
[----:B0-----:R-:W2:Y:S02]  /*19270*/  LDL.LU.64 R26, [R1+0x2078] ;  /* 0x00207800011a7983 */ /* 0x001ea40000300a00 */
[----:B--2---:R-:W-:Y:S02]  /*19280*/  HMMA.16816.F32 R24, R12, R26, R8 ;  /* 0x0000001a0c18723c */ /* 0x004fe40000001808 */
[----:B------:R-:W2:Y:S04]  /*19290*/  LDL.LU.64 R10, [R1+0x2070] ;  /* 0x00207000010a7983 */ /* 0x000ea80000300a00 */
[----:B------:R-:W2:-:S13]  /*192a0*/  LDL.LU.64 R8, [R1+0x2068] ;  /* 0x0020680001087983 */ /* 0x000e9a0000300a00 */
[----:B------:R-:W-:Y:S04]  /*192b0*/  STL.64 [R1+0x680], R24 ;  /* 0x0006801801007387 */ /* 0x000fe80000100a00 */
[----:B------:R0:W-:Y:S04]  /*192c0*/  STL.64 [R1+0x688], R26 ;  /* 0x0006881a01007387 */ /* 0x0001e80000100a00 */
[----:B0-----:R-:W2:Y:S04]  /*192d0*/  LDL.LU.64 R26, [R1+0x2060] ;  /* 0x00206000011a7983 */ /* 0x001ea80000300a00 */
[----:B------:R-:W2:Y:S02]  /*192e0*/  LDL.LU.64 R24, [R1+0x2058] ;  /* 0x0020580001187983 */ /* 0x000ea40000300a00 */
[----:B--2---:R-:W-:-:S15]  /*192f0*/  HMMA.16816.F32 R24, R12, R28, R24 ;  /* 0x0000001c0c18723c */ /* 0x004fde0000001818 */
[----:B------:R-:W-:-:S04]  /*19300*/  NOP ;  /* 0x0000000000007918 */ /* 0x000fc80000000000 */
[----:B------:R-:W-:Y:S04]  /*19310*/  STL.64 [R1+0x670], R24 ;  /* 0x0006701801007387 */ /* 0x000fe80000100a00 */
[----:B------:R0:W-:Y:S04]  /*19320*/  STL.64 [R1+0x678], R26 ;  /* 0x0006781a01007387 */ /* 0x0001e80000100a00 */
[----:B0-----:R-:W2:Y:S04]  /*19330*/  LDL.LU.64 R26, [R1+0x2050] ;  /* 0x00205000011a7983 */ /* 0x001ea80000300a00 */
[----:B------:R-:W3:Y:S04]  /*19340*/  LDL.LU.64 R24, [R1+0x2048] ;  /* 0x0020480001187983 */ /* 0x000ee80000300a00 */
[----:B------:R-:W-:Y:S01]  /*19350*/  STL.64 [R1+0x1fa0], R28 ;  /* 0x001fa01c01007387 */ /* 0x000fe20000100a00 */
[C---:B--2---:R-:W-:Y:S08]  /*19360*/  HMMA.16816.F32 R8, R12.reuse, R26, R8 ;  /* 0x0000001a0c08723c */ /* 0x044ff00000001808 */
[C---:B---3--:R-:W-:Y:S11]  /*19370*/  HMMA.16816.F32 R20, R12.reuse, R24, R20 ;  /* 0x000000180c14723c */ /* 0x048ff60000001814 */
[----:B------:R-:W-:Y:S04]  /*19380*/  STL.64 [R1+0x660], R8 ;  /* 0x0006600801007387 */ /* 0x000fe80000100a00 */
[----:B------:R0:W-:Y:S04]  /*19390*/  STL.64 [R1+0x668], R10 ;  /* 0x0006680a01007387 */ /* 0x0001e80000100a00 */
[----:B0-----:R-:W2:Y:S04]  /*193a0*/  LDL.LU.64 R10, [R1+0x2040] ;  /* 0x00204000010a7983 */ /* 0x001ea80000300a00 */
[----:B------:R-:W3:Y:S04]  /*193b0*/  LDL.LU.64 R8, [R1+0x2038] ;  /* 0x0020380001087983 */ /* 0x000ee80000300a00 */
[----:B------:R-:W-:Y:S04]  /*193c0*/  STL.64 [R1+0x650], R20 ;  /* 0x0006501401007387 */ /* 0x000fe80000100a00 */
[----:B------:R0:W-:Y:S04]  /*193d0*/  STL.64 [R1+0x658], R22 ;  /* 0x0006581601007387 */ /* 0x0001e80000100a00 */
[----:B0-----:R-:W4:Y:S04]  /*193e0*/  LDL.LU.64 R22, [R1+0x2030] ;  /* 0x0020300001167983 */ /* 0x001f280000300a00 */
[----:B------:R-:W2:Y:S04]  /*193f0*/  LDL.LU.64 R20, [R1+0x2028] ;  /* 0x0020280001147983 */ /* 0x000ea80000300a00 */
[----:B------:R-:W2:Y:S04]  /*19400*/  LDL.LU R0, [R1+0x95c] ;  /* 0x00095c0001007983 */ /* 0x000ea80000300800 */
[----:B------:R-:W-:Y:S04]  /*19410*/  STL.64 [R1+0x1f98], R26 ;  /* 0x001f981a01007387 */ /* 0x000fe80000100a00 */
[----:B------:R0:W-:Y:S04]  /*19420*/  STL.64 [R1+0x1f90], R24 ;  /* 0x001f901801007387 */ /* 0x0001e80000100a00 */
[----:B0-----:R-:W2:Y:S04]  /*19430*/  LDL.LU R24, [R1+0x954] ;  /* 0x0009540001187983 */ /* 0x001ea80000300800 */
[----:B------:R-:W2:Y:S01]  /*19440*/  LDL.LU R25, [R1+0x960] ;  /* 0x0009600001197983 */ /* 0x000ea20000300800 */
[----:B----4-:R-:W-:-:S15]  /*19450*/  HMMA.16816.F32 R16, R12, R22, R16 ;  /* 0x000000160c10723c */ /* 0x010fde0000001810 */
[----:B------:R-:W-:-:S04]  /*19460*/  NOP ;  /* 0x0000000000007918 */ /* 0x000fc80000000000 */
[----:B------:R-:W-:Y:S04]  /*19470*/  STL.64 [R1+0x640], R16 ;  /* 0x0006401001007387 */ /* 0x000fe80000100a00 */
[----:B------:R0:W-:Y:S04]  /*19480*/  STL.64 [R1+0x648], R18 ;  /* 0x0006481201007387 */ /* 0x0001e80000100a00 */
[----:B0-----:R-:W4:Y:S04]  /*19490*/  LDL.LU.64 R18, [R1+0x2020] ;  /* 0x0020200001127983 */ /* 0x001f280000300a00 */
[----:B------:R-:W3:Y:S04]  /*194a0*/  LDL.LU.64 R16, [R1+0x2018] ;  /* 0x0020180001107983 */ /* 0x000ee80000300a00 */
[----:B------:R-:W3:Y:S01]  /*194b0*/  LDL.64 R26, [R1+0x18] ;  /* 0x00001800011a7983 */ /* 0x000ee20000100a00 */
[C---:B--2---:R-:W-:Y:S03]  /*194c0*/  HMMA.16816.F32 R4, R12.reuse, R20, R4 ;  /* 0x000000140c04723c */ /* 0x044fe60000001804 */
[----:B---3--:R-:W-:Y:S04]  /*194d0*/  STL.64 [R1+0x1fe0], R26 ;  /* 0x001fe01a01007387 */ /* 0x008fe80000100a00 */
[----:B------:R0:W-:Y:S04]  /*194e0*/  STL.64 [R1+0x1fd8], R24 ;  /* 0x001fd81801007387 */ /* 0x0001e80000100a00 */
[----:B0-----:R-:W2:Y:S04]  /*194f0*/  LDL.LU.64 R24, [R1+0x610] ;  /* 0x0006100001187983 */ /* 0x001ea80000300a00 */
[----:B------:R-:W2:Y:S04]  /*19500*/  LDL.LU.64 R26, [R1+0x618] ;  /* 0x00061800011a7983 */ /* 0x000ea80000300a00 */
[----:B------:R0:W-:Y:S04]  /*19510*/  STL.64 [R1+0x630], R4 ;  /* 0x0006300401007387 */ /* 0x0001e80000100a00 */
[----:B------:R1:W-:Y:S04]  /*19520*/  STL.64 [R1+0x638], R6 ;  /* 0x0006380601007387 */ /* 0x0003e80000100a00 */
[----:B0-----:R-:W3:Y:S04]  /*19530*/  LDL.LU.64 R4, [R1+0x600] ;  /* 0x0006000001047983 */ /* 0x001ee80000300a00 */
[----:B-1----:R-:W3:Y:S04]  /*19540*/  LDL.LU.64 R6, [R1+0x608] ;  /* 0x0006080001067983 */ /* 0x002ee80000300a00 */
[----:B------:R0:W-:Y:S04]  /*19550*/  STL.64 [R1+0x1f78], R22 ;  /* 0x001f781601007387 */ /* 0x0001e80000100a00 */
[----:B0-----:R-:W2:Y:S04]  /*19560*/  LDL.LU R22, [R1+0x94c] ;  /* 0x00094c0001167983 */ /* 0x001ea80000300800 */
[----:B------:R-:W2:Y:S04]  /*19570*/  LDL.LU R23, [R1+0x958] ;  /* 0x0009580001177983 */ /* 0x000ea80000300800 */
[----:B------:R0:W-:Y:S04]  /*19580*/  STL.64 [R1+0x1f70], R20 ;  /* 0x001f701401007387 */ /* 0x0001e80000100a00 */
[----:B0-----:R-:W3:Y:S04]  /*19590*/  LDL.LU R20, [R1+0x944] ;  /* 0x0009440001147983 */ /* 0x001ee80000300800 */
[----:B------:R-:W3:Y:S04]  /*195a0*/  LDL.LU R21, [R1+0x950] ;  /* 0x0009500001157983 */ /* 0x000ee80000300800 */
[----:B--2---:R-:W-:Y:S04]  /*195b0*/  STL.64 [R1+0x1ff0], R22 ;  /* 0x001ff01601007387 */ /* 0x004fe80000100a00 */
[----:B---3--:R0:W-:Y:S04]  /*195c0*/  STL.64 [R1+0x1fe8], R20 ;  /* 0x001fe81401007387 */ /* 0x0081e80000100a00 */
[----:B0-----:R-:W4:Y:S04]  /*195d0*/  LDL.LU.64 R20, [R1+0x620] ;  /* 0x0006200001147983 */ /* 0x001f280000300a00 */
[----:B------:R-:W4:Y:S02]  /*195e0*/  LDL.LU.64 R22, [R1+0x628] ;  /* 0x0006280001167983 */ /* 0x000f240000300a00 */
[----:B----4-:R-:W-:-:S15]  /*195f0*/  HMMA.16816.F32 R20, R12, R18, R20 ;  /* 0x000000120c14723c */ /* 0x010fde0000001814 */
[----:B------:R-:W-:-:S04]  /*19600*/  NOP ;  /* 0x0000000000007918 */ /* 0x000fc80000000000 */
[----:B------:R0:W-:Y:S04]  /*19610*/  STL.64 [R1+0x620], R20 ;  /* 0x0006201401007387 */ /* 0x0001e80000100a00 */
[----:B------:R1:W-:Y:S04]  /*19620*/  STL.64 [R1+0x628], R22 ;  /* 0x0006281601007387 */ /* 0x0003e80000100a00 */
[----:B0-----:R-:W2:Y:S04]  /*19630*/  LDL.LU.64 R20, [R1+0x5d0] ;  /* 0x0005d00001147983 */ /* 0x001ea80000300a00 */
[----:B-1----:R-:W3:Y:S01]  /*19640*/  LDL.LU.64 R22, [R1+0x5d8] ;  /* 0x0005d80001167983 */ /* 0x002ee20000300a00 */
[C---:B------:R-:W-:Y:S08]  /*19650*/  HMMA.16816.F32 R24, R12.reuse, R16, R24 ;  /* 0x000000100c18723c */ /* 0x040ff00000001818 */
[C---:B------:R-:W-:Y:S01]  /*19660*/  HMMA.16816.F32 R4, R12.reuse, R10, R4 ;  /* 0x0000000a0c04723c */ /* 0x040fe20000001804 */
[----:B---3--:R-:W-:Y:S04]  /*19670*/  STL.64 [R1+0x2000], R22 ;  /* 0x0020001601007387 */ /* 0x008fe80000100a00 */
[----:B--2---:R0:W-:Y:S04]  /*19680*/  STL.64 [R1+0x1ff8], R20 ;  /* 0x001ff81401007387 */ /* 0x0041e80000100a00 */
[----:B0-----:R-:W2:Y:S04]  /*19690*/  LDL.LU.64 R20, [R1+0x5e0] ;  /* 0x0005e00001147983 */ /* 0x001ea80000300a00 */
[----:B------:R-:W2:Y:S04]  /*196a0*/  LDL.LU.64 R22, [R1+0x5e8] ;  /* 0x0005e80001167983 */ /* 0x000ea80000300a00 */
[----:B------:R0:W-:Y:S04]  /*196b0*/  STL.64 [R1+0x610], R24 ;  /* 0x0006101801007387 */ /* 0x0001e80000100a00 */
[----:B------:R1:W-:Y:S04]  /*196c0*/  STL.64 [R1+0x618], R26 ;  /* 0x0006181a01007387 */ /* 0x0003e80000100a00 */
[----:B0-----:R-:W3:Y:S04]  /*196d0*/  LDL.LU.64 R24, [R1+0x2b0] ;  /* 0x0002b00001187983 */ /* 0x001ee80000300a00 */
[----:B-1----:R-:W3:Y:S04]  /*196e0*/  LDL.LU.64 R26, [R1+0x2b8] ;  /* 0x0002b800011a7983 */ /* 0x002ee80000300a00 */
[----:B------:R-:W-:Y:S04]  /*196f0*/  STL [R1+0x1f58], R16 ;  /* 0x001f581001007387 */ /* 0x000fe80000100800 */
[----:B------:R0:W-:Y:S04]  /*19700*/  STL [R1+0x1f54], R17 ;  /* 0x001f541101007387 */ /* 0x0001e80000100800 */
[----:B------:R1:W-:Y:S04]  /*19710*/  STL.64 [R1+0x1fa8], R18 ;  /* 0x001fa81201007387 */ /* 0x0003e80000100a00 */
[----:B0-----:R-:W4:Y:S04]  /*19720*/  LDL.LU.64 R16, [R1+0x5f0] ;  /* 0x0005f00001107983 */ /* 0x001f280000300a00 */
[----:B-1----:R-:W4:Y:S04]  /*19730*/  LDL.LU.64 R18, [R1+0x5f8] ;  /* 0x0005f80001127983 */ /* 0x002f280000300a00 */
[----:B------:R-:W-:Y:S04]  /*19740*/  STL.64 [R1+0x600], R4 ;  /* 0x0006000401007387 */ /* 0x000fe80000100a00 */
[----:B------:R0:W-:Y:S04]  /*19750*/  STL.64 [R1+0x608], R6 ;  /* 0x0006080601007387 */ /* 0x0001e80000100a00 */
[----:B0-----:R-:W2:Y:S04]  /*19760*/  LDL.LU.64 R6, [R1+0x2010] ;  /* 0x0020100001067983 */ /* 0x001ea80000300a00 */
[----:B------:R-:W3:Y:S04]  /*19770*/  LDL.LU.64 R4, [R1+0x2008] ;  /* 0x0020080001047983 */ /* 0x000ee80000300a00 */
[----:B------:R0:W-:Y:S04]  /*19780*/  STL [R1+0x1f48], R10 ;  /* 0x001f480a01007387 */ /* 0x0001e80000100800 */
[----:B0-----:R-:W3:Y:S04]  /*19790*/  LDL.LU R10, [R1+0x948] ;  /* 0x00094800010a7983 */ /* 0x001ee80000300800 */
[----:B------:R-:W-:Y:S01]  /*197a0*/  STL [R1+0x1f44], R11 ;  /* 0x001f440b01007387 */ /* 0x000fe20000100800 */
[C---:B----4-:R-:W-:Y:S08]  /*197b0*/  HMMA.16816.F32 R16, R12.reuse, R8, R16 ;  /* 0x000000080c10723c */ /* 0x050ff00000001810 */
[C---:B--2---:R-:W-:Y:S11]  /*197c0*/  HMMA.16816.F32 R20, R12.reuse, R6, R20 ;  /* 0x000000060c14723c */ /* 0x044ff60000001814 */
[----:B------:R0:W-:Y:S04]  /*197d0*/  STL.64 [R1+0x5f0], R16 ;  /* 0x0005f01001007387 */ /* 0x0001e80000100a00 */
[----:B------:R1:W-:Y:S04]  /*197e0*/  STL.64 [R1+0x5f8], R18 ;  /* 0x0005f81201007387 */ /* 0x0003e80000100a00 */
[----:B0-----:R-:W2:Y:S04]  /*197f0*/  LDL.LU.64 R16, [R1+0x5c0] ;  /* 0x0005c00001107983 */ /* 0x001ea80000300a00 */
[----:B-1----:R-:W2:Y:S04]  /*19800*/  LDL.LU.64 R18, [R1+0x5c8] ;  /* 0x0005c80001127983 */ /* 0x002ea80000300a00 */
[----:B------:R-:W-:Y:S04]  /*19810*/  STL [R1+0x1f50], R8 ;  /* 0x001f500801007387 */ /* 0x000fe80000100800 */
[----:B------:R-:W-:Y:S04]  /*19820*/  STL [R1+0x1f4c], R9 ;  /* 0x001f4c0901007387 */ /* 0x000fe80000100800 */
        /* <DEDUP_REMOVED lines=8> */
[----:B0-----:R-:W3:Y:S04]  /*198b0*/  LDL.LU.64 R22, [R1+0x1ff0] ;  /* 0x001ff00001167983 */ /* 0x001ee80000300a00 */
[----:B------:R-:W4:Y:S04]  /*198c0*/  LDL.LU.64 R20, [R1+0x1fe8] ;  /* 0x001fe80001147983 */ /* 0x000f280000300a00 */
[----:B------:R-:W2:Y:S04]  /*198d0*/  LDL.64 R28, [R1] ;  /* 0x00000000011c7983 */ /* 0x000ea80000100a00 */
[----:B------:R-:W3:Y:S01]  /*198e0*/  LDL.64 R8, [R1+0x10] ;  /* 0x0000100001087983 */ /* 0x000ee20000100a00 */
[----:B------:R-:W-:Y:S03]  /*198f0*/  HMMA.16816.F32 R12, R12, R2, R24 ;  /* 0x000000020c0c723c */ /* 0x000fe60000001818 */
[----:B--2---:R0:W-:Y:S04]  /*19900*/  STL.64 [R1+0x1fb0], R28 ;  /* 0x001fb01c01007387 */ /* 0x0041e80000100a00 */
[----:B0-----:R-:W2:Y:S04]  /*19910*/  LDL.64 R28, [R1+0x8] ;  /* 0x00000800011c7983 */ /* 0x001ea80000100a00 */
[----:B------:R-:W-:Y:S04]  /*19920*/  STL [R1+0x1f40], R5 ;  /* 0x001f400501007387 */ /* 0x000fe80000100800 */
[----:B------:R-:W2:Y:S04]  /*19930*/  LDL.LU.64 R26, [R1+0x1fe0] ;  /* 0x001fe000011a7983 */ /* 0x000ea80000300a00 */
[----:B------:R-:W2:Y:S04]  /*19940*/  LDL.LU.64 R24, [R1+0x1fd8] ;  /* 0x001fd80001187983 */ /* 0x000ea80000300a00 */
[----:B------:R4:W-:Y:S04]  /*19950*/  STL.64 [R1+0x2b0], R12 ;  /* 0x0002b00c01007387 */ /* 0x0009e80000100a00 */
[----:B------:R2:W-:Y:S01]  /*19960*/  STL.64 [R1+0x2b8], R14 ;  /* 0x0002b80e01007387 */ /* 0x0005e20000100a00 */
[----:B----4-:R-:W-:-:S02]  /*19970*/  IMAD R12, R20, 0x100, R10 ;  /* 0x00000100140c7824 */ /* 0x010fc400078e020a */
[----:B---3--:R-:W-:-:S03]  /*19980*/  IMAD R13, R22, 0x100, R21 ;  /* 0x00000100160d7824 */ /* 0x008fc600078e0215 */
[----:B------:R-:W-:Y:S02]  /*19990*/  F2FP.F16.E5M2.UNPACK_B R12, R12 ;  /* 0x0000000cff0c723e */ /* 0x000fe400020004ff */
[----:B------:R-:W-:Y:S01]  /*199a0*/  F2FP.F16.E5M2.UNPACK_B R13, R13 ;  /* 0x0000000dff0d723e */ /* 0x000fe200020004ff */
[----:B--2---:R-:W-:Y:S02]  /*199b0*/  IMAD R14, R24, 0x100, R23 ;  /* 0x00000100180e7824 */ /* 0x004fe400078e0217 */
[----:B------:R-:W-:-:S03]  /*199c0*/  IMAD R15, R0, 0x100, R25 ;  /* 0x00000100000f7824 */ /* 0x000fc600078e0219 */
[----:B------:R-:W-:Y:S02]  /*199d0*/  F2FP.F16.E5M2.UNPACK_B R14, R14 ;  /* 0x0000000eff0e723e */ /* 0x000fe400020004ff */
[----:B------:R-:W-:-:S07]  /*199e0*/  F2FP.F16.E5M2.UNPACK_B R15, R15 ;  /* 0x0000000fff0f723e */ /* 0x000fce00020004ff */
[----:B------:R-:W-:-:S15]  /*199f0*/  HMMA.16816.F32 R16, R12, R26, R16 ;  /* 0x0000001a0c10723c */ /* 0x000fde0000001810 */
[----:B------:R-:W-:-:S04]  /*19a00*/  NOP ;  /* 0x0000000000007918 */ /* 0x000fc80000000000 */
[----:B------:R0:W-:Y:S04]  /*19a10*/  STL.64 [R1+0x5c0], R16 ;  /* 0x0005c01001007387 */ /* 0x0001e80000100a00 */
[----:B------:R1:W-:Y:S04]  /*19a20*/  STL.64 [R1+0x5c8], R18 ;  /* 0x0005c81201007387 */ /* 0x0003e80000100a00 */
[----:B0-----:R-:W2:Y:S04]  /*19a30*/  LDL.LU.64 R16, [R1+0x590] ;  /* 0x0005900001107983 */ /* 0x001ea80000300a00 */
[----:B-1----:R-:W3:Y:S04]  /*19a40*/  LDL.LU.64 R18, [R1+0x598] ;  /* 0x0005980001127983 */ /* 0x002ee80000300a00 */
[----:B---3--:R-:W-:Y:S04]  /*19a50*/  STL.64 [R1+0x1fc0], R18 ;  /* 0x001fc01201007387 */ /* 0x008fe80000100a00 */
[----:B--2---:R0:W-:Y:S04]  /*19a60*/  STL.64 [R1+0x1fb8], R16 ;  /* 0x001fb81001007387 */ /* 0x0041e80000100a00 */
[----:B0-----:R-:W2:Y:S04]  /*19a70*/  LDL.LU.64 R16, [R1+0x5a0] ;  /* 0x0005a00001107983 */ /* 0x001ea80000300a00 */
[----:B------:R-:W3:Y:S01]  /*19a80*/  LDL.LU.64 R18, [R1+0x5a8] ;  /* 0x0005a80001127983 */ /* 0x000ee20000300a00 */
[----:B------:R-:W-:-:S02]  /*19a90*/  IMAD.MOV.U32 R5, RZ, RZ, R26 ;  /* 0x000000ffff057224 */ /* 0x000fc400078e001a */
[----:B------:R-:W-:Y:S01]  /*19aa0*/  IMAD.MOV.U32 R0, RZ, RZ, R27 ;  /* 0x000000ffff007224 */ /* 0x000fe200078e001b */
[----:B---3--:R-:W-:Y:S04]  /*19ab0*/  STL.64 [R1+0x1fd0], R18 ;  /* 0x001fd01201007387 */ /* 0x008fe80000100a00 */
[----:B--2---:R0:W-:Y:S04]  /*19ac0*/  STL.64 [R1+0x1fc8], R16 ;  /* 0x001fc81001007387 */ /* 0x0041e80000100a00 */
[----:B0-----:R-:W2:Y:S04]  /*19ad0*/  LDL.LU.64 R16, [R1+0x5b0] ;  /* 0x0005b00001107983 */ /* 0x001ea80000300a00 */
[----:B------:R-:W2:Y:S04]  /*19ae0*/  LDL.LU.64 R18, [R1+0x5b8] ;  /* 0x0005b80001127983 */ /* 0x000ea80000300a00 */
[----:B------:R-:W3:Y:S04]  /*19af0*/  LDL.LU.64 R24, [R1+0x580] ;  /* 0x0005800001187983 */ /* 0x000ee80000300a00 */
[----:B------:R-:W3:Y:S04]  /*19b00*/  LDL.LU.64 R26, [R1+0x588] ;  /* 0x00058800011a7983 */ /* 0x000ee80000300a00 */
[----:B------:R-:W4:Y:S04]  /*19b10*/  LDL.LU.64 R20, [R1+0x560] ;  /* 0x0005600001147983 */ /* 0x000f280000300a00 */
[----:B------:R-:W3:Y:S01]  /*19b20*/  LDL.LU.64 R22, [R1+0x568] ;  /* 0x0005680001167983 */ /* 0x000ee20000300a00 */
[----:B--2---:R-:W-:Y:S03]  /*19b30*/  HMMA.16816.F32 R16, R12, R8, R16 ;  /* 0x000000080c10723c */ /* 0x004fe60000001810 */
[----:B---3--:R-:W-:Y:S04]  /*19b40*/  STL.64 [R1+0x1f88], R22 ;  /* 0x001f881601007387 */ /* 0x008fe80000100a00 */
[----:B----4-:R0:W-:Y:S04]  /*19b50*/  STL.64 [R1+0x1f80], R20 ;  /* 0x001f801401007387 */ /* 0x0101e80000100a00 */
[----:B0-----:R-:W2:Y:S04]  /*19b60*/  LDL.LU.64 R20, [R1+0x570] ;  /* 0x0005700001147983 */ /* 0x001ea80000300a00 */
[----:B------:R-:W2:Y:S04]  /*19b70*/  LDL.LU.64 R22, [R1+0x578] ;  /* 0x0005780001167983 */ /* 0x000ea80000300a00 */
[----:B------:R-:W-:Y:S04]  /*19b80*/  STL.64 [R1+0x1f68], R6 ;  /* 0x001f680601007387 */ /* 0x000fe80000100a00 */
[----:B------:R0:W-:Y:S04]  /*19b90*/  STL.64 [R1+0x1f60], R4 ;  /* 0x001f600401007387 */ /* 0x0001e80000100a00 */
[----:B0-----:R-:W3:Y:S04]  /*19ba0*/  LDL.LU.64 R4, [R1+0x550] ;  /* 0x0005500001047983 */ /* 0x001ee80000300a00 */
[----:B------:R-:W3:Y:S04]  /*19bb0*/  LDL.LU.64 R6, [R1+0x558] ;  /* 0x0005580001067983 */ /* 0x000ee80000300a00 */
[----:B------:R-:W-:Y:S04]  /*19bc0*/  STL.64 [R1+0x5b0], R16 ;  /* 0x0005b01001007387 */ /* 0x000fe80000100a00 */
[----:B------:R0:W-:Y:S04]  /*19bd0*/  STL.64 [R1+0x5b8], R18 ;  /* 0x0005b81201007387 */ /* 0x0001e80000100a00 */
[----:B0-----:R-:W4:Y:S04]  /*19be0*/  LDL.LU.64 R18, [R1+0x1fd0] ;  /* 0x001fd00001127983 */ /* 0x001f280000300a00 */
[----:B------:R-:W4:Y:S01]  /*19bf0*/  LDL.LU.64 R16, [R1+0x1fc8] ;  /* 0x001fc80001107983 */ /* 0x000f220000300a00 */
[----:B------:R-:W-:-:S02]  /*19c00*/  IMAD.MOV.U32 R10, RZ, RZ, R8 ;  /* 0x000000ffff0a7224 */ /* 0x000fc400078e0008 */
[----:B------:R-:W-:Y:S02]  /*19c10*/  IMAD.MOV.U32 R11, RZ, RZ, R9 ;  /* 0x000000ffff0b7224 */ /* 0x000fe400078e0009 */
[----:B------:R-:W-:Y:S02]  /*19c20*/  IMAD.MOV.U32 R8, RZ, RZ, R28 ;  /* 0x000000ffff087224 */ /* 0x000fe400078e001c */
[----:B------:R-:W-:Y:S01]  /*19c30*/  IMAD.MOV.U32 R9, RZ, RZ, R29 ;  /* 0x000000ffff097224 */ /* 0x000fe200078e001d */
[----:B----4-:R-:W-:-:S15]  /*19c40*/  HMMA.16816.F32 R16, R12, R28, R16 ;  /* 0x0000001c0c10723c */ /* 0x010fde0000001810 */
[----:B------:R-:W-:-:S04]  /*19c50*/  NOP ;  /* 0x0000000000007918 */ /* 0x000fc80000000000 */
[----:B------:R-:W-:Y:S04]  /*19c60*/  STL.64 [R1+0x5a0], R16 ;  /* 0x0005a01001007387 */ /* 0x000fe80000100a00 */
[----:B------:R0:W-:Y:S04]  /*19c70*/  STL.64 [R1+0x5a8], R18 ;  /* 0x0005a81201007387 */ /* 0x0001e80000100a00 */
[----:B0-----:R-:W4:Y:S04]  /*19c80*/  LDL.LU.64 R18, [R1+0x1fc0] ;  /* 0x001fc00001127983 */ /* 0x001f280000300a00 */
[----:B------:R-:W4:Y:S04]  /*19c90*/  LDL.LU.64 R16, [R1+0x1fb8] ;  /* 0x001fb80001107983 */ /* 0x000f280000300a00 */
[----:B------:R-:W4:Y:S02]  /*19ca0*/  LDL.LU.64 R28, [R1+0x1fb0] ;  /* 0x001fb000011c7983 */ /* 0x000f240000300a00 */
[----:B----4-:R-:W-:-:S15]  /*19cb0*/  HMMA.16816.F32 R16, R12, R28, R16 ;  /* 0x0000001c0c10723c */ /* 0x010fde0000001810 */
[----:B------:R-:W-:-:S04]  /*19cc0*/  NOP ;  /* 0x0000000000007918 */ /* 0x000fc80000000000 */
[----:B------:R0:W-:Y:S04]  /*19cd0*/  STL.64 [R1+0x590], R16 ;  /* 0x0005901001007387 */ /* 0x0001e80000100a00 */
[----:B------:R1:W-:Y:S01]  /*19ce0*/  STL.64 [R1+0x598], R18 ;  /* 0x0005981201007387 */ /* 0x0003e20000100a00 */
[----:B0-----:R-:W-:-:S03]  /*19cf0*/  IMAD.MOV.U32 R16, RZ, RZ, R28 ;  /* 0x000000ffff107224 */ /* 0x001fc600078e001c */
[----:B-1----:R-:W4:Y:S01]  /*19d00*/  LDL.LU.64 R18, [R1+0x1fa8] ;  /* 0x001fa80001127983 */ /* 0x002f220000300a00 */
[----:B------:R-:W-:-:S03]  /*19d10*/  IMAD.MOV.U32 R17, RZ, RZ, R29 ;  /* 0x000000ffff117224 */ /* 0x000fc600078e001d */
[----:B------:R-:W2:Y:S02]  /*19d20*/  LDL.LU.64 R28, [R1+0x1fa0] ;  /* 0x001fa000011c7983 */ /* 0x000ea40000300a00 */
[----:B--2---:R-:W-:-:S15]  /*19d30*/  HMMA.16816.F32 R24, R12, R28, R24 ;  /* 0x0000001c0c18723c */ /* 0x004fde0000001818 */
[----:B------:R-:W-:-:S04]  /*19d40*/  NOP ;  /* 0x0000000000007918 */ /* 0x000fc80000000000 */
[----:B------:R-:W-:Y:S04]  /*19d50*/  STL.64 [R1+0x580], R24 ;  /* 0x0005801801007387 */ /* 0x000fe80000100a00 */
[----:B------:R0:W-:Y:S04]  /*19d60*/  STL.64 [R1+0x588], R26 ;  /* 0x0005881a01007387 */ /* 0x0001e80000100a00 */
[----:B0-----:R-:W2:Y:S04]  /*19d70*/  LDL.LU.64 R26, [R1+0x1f98] ;  /* 0x001f9800011a7983 */ /* 0x001ea80000300a00 */
[----:B------:R-:W3:Y:S01]  /*19d80*/  LDL.LU.64 R24, [R1+0x1f90] ;  /* 0x001f900001187983 */ /* 0x000ee20000300a00 */
        /* <DEDUP_REMOVED lines=16> */
[C---:B--2---:R-:W-:Y:S08]  /*19e90*/  HMMA.16816.F32 R4, R12.reuse, R22, R4 ;  /* 0x000000160c04723c */ /* 0x044ff00000001804 */
[----:B---3--:R-:W-:Y:S11]  /*19ea0*/  HMMA.16816.F32 R24, R12, R20, R24 ;  /* 0x000000140c18723c */ /* 0x008ff60000001818 */
[----:B------:R-:W-:Y:S04]  /*19eb0*/  STL.64 [R1+0x550], R4 ;  /* 0x0005500401007387 */ /* 0x000fe80000100a00 */
[----:B------:R0:W-:Y:S04]  /*19ec0*/  STL.64 [R1+0x558], R6 ;  /* 0x0005580601007387 */ /* 0x0001e80000100a00 */
[----:B0-----:R-:W2:Y:S04]  /*19ed0*/  LDL.LU.64 R6, [R1+0x1f68] ;  /* 0x001f680001067983 */ /* 0x001ea80000300a00 */
[----:B------:R-:W3:Y:S04]  /*19ee0*/  LDL.LU.64 R4, [R1+0x1f60] ;  /* 0x001f600001047983 */ /* 0x000ee80000300a00 */
[----:B------:R-:W-:Y:S04]  /*19ef0*/  STL.64 [R1+0x540], R24 ;  /* 0x0005401801007387 */ /* 0x000fe80000100a00 */
[----:B------:R0:W-:Y:S02]  /*19f00*/  STL.64 [R1+0x548], R26 ;  /* 0x0005481a01007387 */ /* 0x0001e40000100a00 */
[----:B0-----:R-:W-:-:S02]  /*19f10*/  IMAD.MOV.U32 R26, RZ, RZ, R16 ;  /* 0x000000ffff1a7224 */ /* 0x001fc400078e0010 */
[----:B------:R-:W-:Y:S01]  /*19f20*/  IMAD.MOV.U32 R27, RZ, RZ, R17 ;  /* 0x000000ffff1b7224 */ /* 0x000fe200078e0011 */
[----:B------:R-:W2:Y:S04]  /*19f30*/  LDL.LU R16, [R1+0x1f58] ;  /* 0x001f580001107983 */ /* 0x000ea80000300800 */
[----:B------:R-:W2:Y:S04]  /*19f40*/  LDL.LU R17, [R1+0x1f54] ;  /* 0x001f540001117983 */ /* 0x000ea80000300800 */
[----:B------:R0:W-:Y:S04]  /*19f50*/  STL.64 [R1+0x1ee8], R26 ;  /* 0x001ee81a01007387 */ /* 0x0001e80000100a00 */
[----:B------:R-:W4:Y:S04]  /*19f60*/  LDL.LU.64 R24, [R1+0x530] ;  /* 0x0005300001187983 */ /* 0x000f280000300a00 */
[----:B0-----:R-:W4:Y:S04]  /*19f70*/  LDL.LU.64 R26, [R1+0x538] ;  /* 0x00053800011a7983 */ /* 0x001f280000300a00 */
[----:B------:R-:W-:Y:S04]  /*19f80*/  STL.64 [R1+0x1ec0], R22 ;  /* 0x001ec01601007387 */ /* 0x000fe80000100a00 */
[----:B------:R0:W-:Y:S04]  /*19f90*/  STL.64 [R1+0x1eb8], R20 ;  /* 0x001eb81401007387 */ /* 0x0001e80000100a00 */
[----:B0-----:R-:W2:Y:S04]  /*19fa0*/  LDL.LU.64 R20, [R1+0x500] ;  /* 0x0005000001147983 */ /* 0x001ea80000300a00 */
[----:B------:R-:W2:Y:S01]  /*19fb0*/  LDL.LU.64 R22, [R1+0x508] ;  /* 0x0005080001167983 */ /* 0x000ea20000300a00 */
[----:B----4-:R-:W-:-:S15]  /*19fc0*/  HMMA.16816.F32 R24, R12, R18, R24 ;  /* 0x000000120c18723c */ /* 0x010fde0000001818 */
[----:B------:R-:W-:-:S04]  /*19fd0*/  NOP ;  /* 0x0000000000007918 */ /* 0x000fc80000000000 */
[----:B------:R0:W-:Y:S04]  /*19fe0*/  STL.64 [R1+0x530], R24 ;  /* 0x0005301801007387 */ /* 0x0001e80000100a00 */
[----:B------:R-:W-:Y:S01]  /*19ff0*/  STL.64 [R1+0x538], R26 ;  /* 0x0005381a01007387 */ /* 0x000fe20000100a00 */
[----:B0-----:R-:W-:Y:S02]  /*1a000*/  IMAD.MOV.U32 R24, RZ, RZ, R8 ;  /* 0x000000ffff187224 */ /* 0x001fe400078e0008 */
[----:B------:R-:W-:Y:S01]  /*1a010*/  IMAD.MOV.U32 R25, RZ, RZ, R9 ;  /* 0x000000ffff197224 */ /* 0x000fe200078e0009 */
[----:B------:R-:W4:Y:S04]  /*1a020*/  LDL.LU R8, [R1+0x1f50] ;  /* 0x001f500001087983 */ /* 0x000f280000300800 */
[----:B------:R-:W4:Y:S04]  /*1a030*/  LDL.LU R9, [R1+0x1f4c] ;  /* 0x001f4c0001097983 */ /* 0x000f280000300800 */
[----:B------:R0:W-:Y:S04]  /*1a040*/  STL.64 [R1+0x1f00], R24 ;  /* 0x001f001801007387 */ /* 0x0001e80000100a00 */
[----:B0-----:R-:W2:Y:S04]  /*1a050*/  LDL.LU.64 R24, [R1+0x520] ;  /* 0x0005200001187983 */ /* 0x001ea80000300a00 */
[----:B------:R-:W2:Y:S02]  /*1a060*/  LDL.LU.64 R26, [R1+0x528] ;  /* 0x00052800011a7983 */ /* 0x000ea40000300a00 */
[----:B--2---:R-:W-:-:S15]  /*1a070*/  HMMA.16816.F32 R24, R12, R16, R24 ;  /* 0x000000100c18723c */ /* 0x004fde0000001818 */
[----:B------:R-:W-:-:S04]  /*1a080*/  NOP ;  /* 0x0000000000007918 */ /* 0x000fc80000000000 */
[----:B------:R-:W-:Y:S04]  /*1a090*/  STL.64 [R1+0x520], R24 ;  /* 0x0005201801007387 */ /* 0x000fe80000100a00 */
[----:B------:R0:W-:Y:S02]  /*1a0a0*/  STL.64 [R1+0x528], R26 ;  /* 0x0005281a01007387 */ /* 0x0001e40000100a00 */
[----:B0-----:R-:W-:Y:S02]  /*1a0b0*/  IMAD.MOV.U32 R26, RZ, RZ, R10 ;  /* 0x000000ffff1a7224 */ /* 0x001fe400078e000a */
[----:B------:R-:W-:Y:S01]  /*1a0c0*/  IMAD.MOV.U32 R27, RZ, RZ, R11 ;  /* 0x000000ffff1b7224 */ /* 0x000fe200078e000b */
[----:B------:R-:W2:Y:S04]  /*1a0d0*/  LDL.LU R10, [R1+0x1f48] ;  /* 0x001f4800010a7983 */ /* 0x000ea80000300800 */
[----:B------:R-:W2:Y:S04]  /*1a0e0*/  LDL.LU R11, [R1+0x1f44] ;  /* 0x001f4400010b7983 */ /* 0x000ea80000300800 */
[----:B------:R0:W-:Y:S04]  /*1a0f0*/  STL.64 [R1+0x1f18], R26 ;  /* 0x001f181a01007387 */ /* 0x0001e80000100a00 */
[----:B------:R-:W2:Y:S04]  /*1a100*/  LDL.LU.64 R24, [R1+0x510] ;  /* 0x0005100001187983 */ /* 0x000ea80000300a00 */
[----:B0-----:R-:W2:Y:S04]  /*1a110*/  LDL.LU.64 R26, [R1+0x518] ;  /* 0x00051800011a7983 */ /* 0x001ea80000300a00 */
[----:B------:R-:W-:Y:S04]  /*1a120*/  STL.64 [R1+0x1ee0], R18 ;  /* 0x001ee01201007387 */ /* 0x000fe80000100a00 */
[----:B------:R0:W-:Y:S04]  /*1a130*/  STL.64 [R1+0x1ed8], R16 ;  /* 0x001ed81001007387 */ /* 0x0001e80000100a00 */
[----:B0-----:R-:W2:Y:S04]  /*1a140*/  LDL.LU.64 R16, [R1+0x2a0] ;  /* 0x0002a00001107983 */ /* 0x001ea80000300a00 */
[----:B------:R-:W2:Y:S04]  /*1a150*/  LDL.LU.64 R18, [R1+0x2a8] ;  /* 0x0002a80001127983 */ /* 0x000ea80000300a00 */
[----:B--2---:R-:W-:Y:S04]  /*1a160*/  STL.64 [R1+0x1f38], R18 ;  /* 0x001f381201007387 */ /* 0x004fe80000100a00 */
[----:B------:R0:W-:Y:S04]  /*1a170*/  STL.64 [R1+0x1f30], R16 ;  /* 0x001f301001007387 */ /* 0x0001e80000100a00 */
[----:B0-----:R-:W2:Y:S04]  /*1a180*/  LDL.LU.64 R16, [R1+0x4f0] ;  /* 0x0004f00001107983 */ /* 0x001ea80000300a00 */
[----:B------:R-:W2:Y:S01]  /*1a190*/  LDL.LU.64 R18, [R1+0x4f8] ;  /* 0x0004f80001127983 */ /* 0x000ea20000300a00 */
[----:B------:R-:W-:-:S15]  /*1a1a0*/  HMMA.16816.F32 R24, R12, R10, R24 ;  /* 0x0000000a0c18723c */ /* 0x000fde0000001818 */
[----:B------:R-:W-:-:S04]  /*1a1b0*/  NOP ;  /* 0x0000000000007918 */ /* 0x000fc80000000000 */
[----:B------:R-:W-:Y:S04]  /*1a1c0*/  STL.64 [R1+0x510], R24 ;  /* 0x0005101801007387 */ /* 0x000fe80000100a00 */
[----:B------:R4:W-:Y:S02]  /*1a1d0*/  STL.64 [R1+0x518], R26 ;  /* 0x0005181a01007387 */ /* 0x0009e40000100a00 */
[----:B----4-:R-:W-:Y:S02]  /*1a1e0*/  HMMA.16816.F32 R24, R12, R8, R20 ;  /* 0x000000080c18723c */ /* 0x010fe40000001814 */
[----:B------:R-:W4:Y:S04]  /*1a1f0*/  LDL.LU R22, [R1+0x968] ;  /* 0x0009680001167983 */ /* 0x000f280000300800 */
[----:B------:R-:W4:-:S13]  /*1a200*/  LDL.LU R23, [R1+0x964] ;  /* 0x0009640001177983 */ /* 0x000f1a0000300800 */
[----:B------:R3:W-:Y:S04]  /*1a210*/  STL.64 [R1+0x500], R24 ;  /* 0x0005001801007387 */ /* 0x0007e80000100a00 */
[----:B------:R0:W-:Y:S01]  /*1a220*/  STL.64 [R1+0x508], R26 ;  /* 0x0005081a01007387 */ /* 0x0001e20000100a00 */
[----:B---3--:R-:W-:-:S03]  /*1a230*/  IMAD.MOV.U32 R24, RZ, RZ, R5 ;  /* 0x000000ffff187224 */ /* 0x008fc600078e0005 */
[----:B------:R-:W3:Y:S04]  /*1a240*/  LDL.LU R5, [R1+0x1f40] ;  /* 0x001f400001057983 */ /* 0x000ee80000300800 */
[----:B0-----:R-:W4:Y:S01]  /*1a250*/  LDL.LU R26, [R1+0x974] ;  /* 0x00097400011a7983 */ /* 0x001f220000300800 */
[----:B------:R-:W-:-:S03]  /*1a260*/  IMAD.MOV.U32 R25, RZ, RZ, R0 ;  /* 0x000000ffff197224 */ /* 0x000fc600078e0000 */
[----:B------:R-:W4:Y:S04]  /*1a270*/  LDL.LU R27, [R1+0x980] ;  /* 0x00098000011b7983 */ /* 0x000f280000300800 */
[----:B------:R-:W4:Y:S04]  /*1a280*/  LDL.LU R0, [R1+0x97c] ;  /* 0x00097c0001007983 */ /* 0x000f280000300800 */
[----:B------:R-:W-:Y:S04]  /*1a290*/  STL.64 [R1+0x1eb0], R10 ;  /* 0x001eb00a01007387 */ /* 0x000fe80000100a00 */
[----:B------:R0:W-:Y:S04]  /*1a2a0*/  STL.64 [R1+0x1ea8], R8 ;  /* 0x001ea80801007387 */ /* 0x0001e80000100a00 */
[----:B0-----:R-:W4:Y:S04]  /*1a2b0*/  LDL.LU.64 R8, [R1+0x4e0] ;  /* 0x0004e00001087983 */ /* 0x001f280000300a00 */
[----:B------:R-:W4:Y:S01]  /*1a2c0*/  LDL.LU.64 R10, [R1+0x4e8] ;  /* 0x0004e800010a7983 */ /* 0x000f220000300a00 */
[----:B--2---:R-:W-:-:S15]  /*1a2d0*/  HMMA.16816.F32 R16, R12, R6, R16 ;  /* 0x000000060c10723c */ /* 0x004fde0000001810 */
[----:B------:R-:W-:-:S04]  /*1a2e0*/  NOP ;  /* 0x0000000000007918 */ /* 0x000fc80000000000 */
[----:B------:R-:W-:Y:S04]  /*1a2f0*/  STL.64 [R1+0x4f0], R16 ;  /* 0x0004f01001007387 */ /* 0x000fe80000100a00 */
[----:B------:R0:W-:Y:S04]  /*1a300*/  STL.64 [R1+0x4f8], R18 ;  /* 0x0004f81201007387 */ /* 0x0001e80000100a00 */
[----:B0-----:R-:W2:Y:S04]  /*1a310*/  LDL.LU.64 R18, [R1+0x1f38] ;  /* 0x001f380001127983 */ /* 0x001ea80000300a00 */
[----:B------:R-:W2:Y:S04]  /*1a320*/  LDL.LU.64 R16, [R1+0x1f30] ;  /* 0x001f300001107983 */ /* 0x000ea80000300a00 */
[----:B------:R-:W-:Y:S04]  /*1a330*/  STL.64 [R1+0x1e90], R6 ;  /* 0x001e900601007387 */ /* 0x000fe80000100a00 */
[----:B---3--:R2:W-:Y:S01]  /*1a340*/  STL.64 [R1+0x1e88], R4 ;  /* 0x001e880401007387 */ /* 0x0085e20000100a00 */
[----:B----4-:R-:W-:-:S15]  /*1a350*/  HMMA.16816.F32 R8, R12, R4, R8 ;  /* 0x000000040c08723c */ /* 0x010fde0000001808 */
[----:B------:R-:W-:-:S04]  /*1a360*/  NOP ;  /* 0x0000000000007918 */ /* 0x000fc80000000000 */
[----:B------:R-:W-:Y:S04]  /*1a370*/  STL.64 [R1+0x4e0], R8 ;  /* 0x0004e00801007387 */ /* 0x000fe80000100a00 */
[----:B------:R-:W-:Y:S01]  /*1a380*/  STL.64 [R1+0x4e8], R10 ;  /* 0x0004e80a01007387 */ /* 0x000fe20000100a00 */
[----:B--2---:R-:W-:Y:S03]  /*1a390*/  HMMA.16816.F32 R4, R12, R2, R16 ;  /* 0x000000020c04723c */ /* 0x004fe60000001810 */
[----:B------:R-:W2:Y:S04]  /*1a3a0*/  LDL.LU R13, [R1+0x970] ;  /* 0x00097000010d7983 */ /* 0x000ea80000300800 */
[----:B------:R-:W2:-:S12]  /*1a3b0*/  LDL.LU R14, [R1+0x96c] ;  /* 0x00096c00010e7983 */ /* 0x000e980000300800 */
[----:B------:R-:W-:Y:S04]  /*1a3c0*/  STL.64 [R1+0x2a0], R4 ;  /* 0x0002a00401007387 */ /* 0x000fe80000100a00 */
[----:B------:R-:W-:Y:S04]  /*1a3d0*/  STL.64 [R1+0x2a8], R6 ;  /* 0x0002a80601007387 */ /* 0x000fe80000100a00 */
[----:B------:R-:W3:Y:S04]  /*1a3e0*/  LDL.LU R15, [R1+0x978] ;  /* 0x00097800010f7983 */ /* 0x000ee80000300800 */
[----:B------:R-:W4:Y:S04]  /*1a3f0*/  LDL.LU.64 R16, [R1+0x4a0] ;  /* 0x0004a00001107983 */ /* 0x000f280000300a00 */
[----:B------:R-:W2:Y:S04]  /*1a400*/  LDL.LU.64 R18, [R1+0x4a8] ;  /* 0x0004a80001127983 */ /* 0x000ea80000300a00 */
[----:B--2---:R-:W-:Y:S04]  /*1a410*/  STL.64 [R1+0x1ef8], R18 ;  /* 0x001ef81201007387 */ /* 0x004fe80000100a00 */
[----:B----4-:R0:W-:Y:S04]  /*1a420*/  STL.64 [R1+0x1ef0], R16 ;  /* 0x001ef01001007387 */ /* 0x0101e80000100a00 */
[----:B0-----:R-:W2:Y:S04]  /*1a430*/  LDL.LU.64 R16, [R1+0x4b0] ;  /* 0x0004b00001107983 */ /* 0x001ea80000300a00 */
[----:B------:R-:W4:Y:S04]  /*1a440*/  LDL.LU.64 R18, [R1+0x4b8] ;  /* 0x0004b80001127983 */ /* 0x000f280000300a00 */
[----:B----4-:R-:W-:Y:S04]  /*1a450*/  STL.64 [R1+0x1f10], R18 ;  /* 0x001f101201007387 */ /* 0x010fe80000100a00 */
[----:B--2---:R0:W-:Y:S04]  /*1a460*/  STL.64 [R1+0x1f08], R16 ;  /* 0x001f081001007387 */ /* 0x0041e80000100a00 */
[----:B0-----:R-:W2:Y:S04]  /*1a470*/  LDL.LU.64 R16, [R1+0x4c0] ;  /* 0x0004c00001107983 */ /* 0x001ea80000300a00 */
[----:B------:R-:W4:Y:S01]  /*1a480*/  LDL.LU.64 R18, [R1+0x4c8] ;  /* 0x0004c80001127983 */ /* 0x000f220000300a00 */
[----:B------:R-:W-:-:S02]  /*1a490*/  IMAD R13, R14, 0x100, R13 ;  /* 0x000001000e0d7824 */ /* 0x000fc400078e020d */
[----:B---3--:R-:W-:Y:S02]  /*1a4a0*/  IMAD R14, R26, 0x100, R15 ;  /* 0x000001001a0e7824 */ /* 0x008fe400078e020f */
[----:B------:R-:W-:Y:S02]  /*1a4b0*/  IMAD R12, R23, 0x100, R22 ;  /* 0x00000100170c7824 */ /* 0x000fe400078e0216 */
[----:B------:R-:W-:Y:S01]  /*1a4c0*/  IMAD R15, R0, 0x100, R27 ;  /* 0x00000100000f7824 */ /* 0x000fe200078e021b */
[----:B----4-:R-:W-:Y:S04]  /*1a4d0*/  STL.64 [R1+0x1f28], R18 ;  /* 0x001f281201007387 */ /* 0x010fe80000100a00 */
[----:B--2---:R0:W-:Y:S04]  /*1a4e0*/  STL.64 [R1+0x1f20], R16 ;  /* 0x001f201001007387 */ /* 0x0041e80000100a00 */
[----:B0-----:R-:W2:Y:S04]  /*1a4f0*/  LDL.LU.64 R16, [R1+0x4d0] ;  /* 0x0004d00001107983 */ /* 0x001ea80000300a00 */
[----:B------:R-:W2:Y:S01]  /*1a500*/  LDL.LU.64 R18, [R1+0x4d8] ;  /* 0x0004d80001127983 */ /* 0x000ea20000300a00 */
[----:B------:R-:W-:-:S02]  /*1a510*/  F2FP.F16.E5M2.UNPACK_B R12, R12 ;  /* 0x0000000cff0c723e */ /* 0x000fc400020004ff */
[----:B------:R-:W-:Y:S02]  /*1a520*/  F2FP.F16.E5M2.UNPACK_B R13, R13 ;  /* 0x0000000dff0d723e */ /* 0x000fe400020004ff */
[----:B------:R-:W-:Y:S02]  /*1a530*/  F2FP.F16.E5M2.UNPACK_B R14, R14 ;  /* 0x0000000eff0e723e */ /* 0x000fe400020004ff */
[----:B------:R-:W-:Y:S01]  /*1a540*/  F2FP.F16.E5M2.UNPACK_B R15, R15 ;  /* 0x0000000fff0f723e */ /* 0x000fe200020004ff */
[----:B------:R-:W3:Y:S04]  /*1a550*/  LDL.LU.64 R8, [R1+0x490] ;  /* 0x0004900001087983 */ /* 0x000ee80000300a00 */
[----:B------:R-:W3:Y:S04]  /*1a560*/  LDL.LU.64 R10, [R1+0x498] ;  /* 0x00049800010a7983 */ /* 0x000ee80000300a00 */
[----:B------:R-:W4:Y:S04]  /*1a570*/  LDL.LU.64 R20, [R1+0x480] ;  /* 0x0004800001147983 */ /* 0x000f280000300a00 */
[----:B------:R-:W4:Y:S04]  /*1a580*/  LDL.LU.64 R22, [R1+0x488] ;  /* 0x0004880001167983 */ /* 0x000f280000300a00 */
[----:B------:R-:W3:Y:S04]  /*1a590*/  LDL.LU.64 R4, [R1+0x470] ;  /* 0x0004700001047983 */ /* 0x000ee80000300a00 */
[----:B------:R-:W3:Y:S01]  /*1a5a0*/  LDL.LU.64 R6, [R1+0x478] ;  /* 0x0004780001067983 */ /* 0x000ee20000300a00 */
[----:B--2---:R-:W-:Y:S03]  /*1a5b0*/  HMMA.16816.F32 R24, R12, R24, R16 ;  /* 0x000000180c18723c */ /* 0x004fe60000001810 */
[----:B------:R-:W2:Y:S04]  /*1a5c0*/  LDL.LU.64 R18, [R1+0x1f28] ;  /* 0x001f280001127983 */ /* 0x000ea80000300a00 */
[----:B------:R-:W2:-:S12]  /*1a5d0*/  LDL.LU.64 R16, [R1+0x1f20] ;  /* 0x001f200001107983 */ /* 0x000e980000300a00 */
[----:B------:R-:W-:Y:S04]  /*1a5e0*/  STL.64 [R1+0x4d0], R24 ;  /* 0x0004d01801007387 */ /* 0x000fe80000100a00 */
[----:B------:R0:W-:Y:S04]  /*1a5f0*/  STL.64 [R1+0x4d8], R26 ;  /* 0x0004d81a01007387 */ /* 0x0001e80000100a00 */
[----:B0-----:R-:W2:Y:S02]  /*1a600*/  LDL.LU.64 R26, [R1+0x1f18] ;  /* 0x001f1800011a7983 */ /* 0x001ea40000300a00 */
[----:B--2---:R-:W-:Y:S02]  /*1a610*/  HMMA.16816.F32 R24, R12, R26, R16 ;  /* 0x0000001a0c18723c */ /* 0x004fe40000001810 */
[----:B------:R-:W2:Y:S04]  /*1a620*/  LDL.LU.64 R18, [R1+0x1f10] ;  /* 0x001f100001127983 */ /* 0x000ea80000300a00 */
[----:B------:R-:W2:-:S13]  /*1a630*/  LDL.LU.64 R16, [R1+0x1f08] ;  /* 0x001f080001107983 */ /* 0x000e9a0000300a00 */
        /* <DEDUP_REMOVED lines=14> */
[----:B0-----:R-:W4:Y:S04]  /*1a720*/  LDL.LU.64 R26, [R1+0x1ed0] ;  /* 0x001ed000011a7983 */ /* 0x001f280000300a00 */
[----:B------:R-:W2:Y:S01]  /*1a730*/  LDL.LU.64 R24, [R1+0x1ec8] ;  /* 0x001ec80001187983 */ /* 0x000ea20000300a00 */
[----:B---3--:R-:W-:-:S15]  /*1a740*/  HMMA.16816.F32 R8, R12, R28, R8 ;  /* 0x0000001c0c08723c */ /* 0x008fde0000001808 */
[----:B------:R-:W-:-:S04]  /*1a750*/  NOP ;  /* 0x0000000000007918 */ /* 0x000fc80000000000 */
[----:B------:R0:W-:Y:S04]  /*1a760*/  STL.64 [R1+0x490], R8 ;  /* 0x0004900801007387 */ /* 0x0001e80000100a00 */
[----:B------:R1:W-:Y:S04]  /*1a770*/  STL.64 [R1+0x498], R10 ;  /* 0x0004980a01007387 */ /* 0x0003e80000100a00 */
[----:B0-----:R-:W3:Y:S04]  /*1a780*/  LDL.LU.64 R8, [R1+0x450] ;  /* 0x0004500001087983 */ /* 0x001ee80000300a00 */
[----:B-1----:R-:W3:Y:S04]  /*1a790*/  LDL.LU.64 R10, [R1+0x458] ;  /* 0x00045800010a7983 */ /* 0x002ee80000300a00 */
[----:B------:R-:W-:Y:S01]  /*1a7a0*/  STL.64 [R1+0x1e38], R28 ;  /* 0x001e381c01007387 */ /* 0x000fe20000100a00 */
[C---:B----4-:R-:W-:Y:S08]  /*1a7b0*/  HMMA.16816.F32 R20, R12.reuse, R26, R20 ;  /* 0x0000001a0c14723c */ /* 0x050ff00000001814 */
[C---:B--2---:R-:W-:Y:S11]  /*1a7c0*/  HMMA.16816.F32 R4, R12.reuse, R24, R4 ;  /* 0x000000180c04723c */ /* 0x044ff60000001804 */
[----:B------:R-:W-:Y:S04]  /*1a7d0*/  STL.64 [R1+0x480], R20 ;  /* 0x0004801401007387 */ /* 0x000fe80000100a00 */
[----:B------:R0:W-:Y:S04]  /*1a7e0*/  STL.64 [R1+0x488], R22 ;  /* 0x0004881601007387 */ /* 0x0001e80000100a00 */
[----:B0-----:R-:W2:Y:S04]  /*1a7f0*/  LDL.LU.64 R22, [R1+0x1ec0] ;  /* 0x001ec00001167983 */ /* 0x001ea80000300a00 */
[----:B------:R-:W3:Y:S04]  /*1a800*/  LDL.LU.64 R20, [R1+0x1eb8] ;  /* 0x001eb80001147983 */ /* 0x000ee80000300a00 */
[----:B------:R0:W-:Y:S04]  /*1a810*/  STL.64 [R1+0x470], R4 ;  /* 0x0004700401007387 */ /* 0x0001e80000100a00 */
[----:B------:R1:W-:Y:S04]  /*1a820*/  STL.64 [R1+0x478], R6 ;  /* 0x0004780601007387 */ /* 0x0003e80000100a00 */
[----:B0-----:R-:W4:Y:S04]  /*1a830*/  LDL.LU.64 R4, [R1+0x440] ;  /* 0x0004400001047983 */ /* 0x001f280000300a00 */
[----:B-1----:R-:W4:Y:S04]  /*1a840*/  LDL.LU.64 R6, [R1+0x448] ;  /* 0x0004480001067983 */ /* 0x002f280000300a00 */
[----:B------:R-:W2:Y:S04]  /*1a850*/  LDL.LU R28, [R1+0x988] ;  /* 0x00098800011c7983 */ /* 0x000ea80000300800 */
[----:B------:R-:W2:Y:S04]  /*1a860*/  LDL.LU R29, [R1+0x984] ;  /* 0x00098400011d7983 */ /* 0x000ea80000300800 */
[----:B------:R-:W2:Y:S04]  /*1a870*/  LDL.LU R0, [R1+0x99c] ;  /* 0x00099c0001007983 */ /* 0x000ea80000300800 */
[----:B------:R0:W-:Y:S04]  /*1a880*/  STL.64 [R1+0x1e30], R26 ;  /* 0x001e301a01007387 */ /* 0x0001e80000100a00 */
[----:B0-----:R-:W2:Y:S04]  /*1a890*/  LDL.64 R26, [R1+0x18] ;  /* 0x00001800011a7983 */ /* 0x001ea80000100a00 */
[----:B------:R0:W-:Y:S04]  /*1a8a0*/  STL.64 [R1+0x1e28], R24 ;  /* 0x001e281801007387 */ /* 0x0001e80000100a00 */
[----:B0-----:R-:W3:Y:S04]  /*1a8b0*/  LDL.LU R24, [R1+0x994] ;  /* 0x0009940001187983 */ /* 0x001ee80000300800 */
[----:B------:R-:W3:Y:S04]  /*1a8c0*/  LDL.LU R25, [R1+0x9a0] ;  /* 0x0009a00001197983 */ /* 0x000ee80000300800 */
[----:B--2---:R-:W-:Y:S04]  /*1a8d0*/  STL.64 [R1+0x1e70], R26 ;  /* 0x001e701a01007387 */ /* 0x004fe80000100a00 */
[----:B---3--:R0:W-:Y:S04]  /*1a8e0*/  STL.64 [R1+0x1e68], R24 ;  /* 0x001e681801007387 */ /* 0x0081e80000100a00 */
[----:B0-----:R-:W2:Y:S04]  /*1a8f0*/  LDL.LU.64 R24, [R1+0x460] ;  /* 0x0004600001187983 */ /* 0x001ea80000300a00 */
[----:B------:R-:W2:Y:S02]  /*1a900*/  LDL.LU.64 R26, [R1+0x468] ;  /* 0x00046800011a7983 */ /* 0x000ea40000300a00 */
[----:B--2---:R-:W-:-:S15]  /*1a910*/  HMMA.16816.F32 R24, R12, R22, R24 ;  /* 0x000000160c18723c */ /* 0x004fde0000001818 */
[----:B------:R-:W-:-:S04]  /*1a920*/  NOP ;  /* 0x0000000000007918 */ /* 0x000fc80000000000 */
[----:B------:R-:W-:Y:S04]  /*1a930*/  STL.64 [R1+0x460], R24 ;  /* 0x0004601801007387 */ /* 0x000fe80000100a00 */
[----:B------:R0:W-:Y:S02]  /*1a940*/  STL.64 [R1+0x468], R26 ;  /* 0x0004681a01007387 */ /* 0x0001e40000100a00 */
[----:B0-----:R-:W-:Y:S02]  /*1a950*/  HMMA.16816.F32 R24, R12, R20, R8 ;  /* 0x000000140c18723c */ /* 0x001fe40000001808 */
[----:B------:R-:W2:Y:S04]  /*1a960*/  LDL.LU.64 R8, [R1+0x430] ;  /* 0x0004300001087983 */ /* 0x000ea80000300a00 */
[----:B------:R-:W2:-:S13]  /*1a970*/  LDL.LU.64 R10, [R1+0x438] ;  /* 0x00043800010a7983 */ /* 0x000e9a0000300a00 */
[----:B------:R-:W-:Y:S04]  /*1a980*/  STL.64 [R1+0x450], R24 ;  /* 0x0004501801007387 */ /* 0x000fe80000100a00 */
[----:B------:R-:W-:Y:S04]  /*1a990*/  STL.64 [R1+0x458], R26 ;  /* 0x0004581a01007387 */ /* 0x000fe80000100a00 */
[----:B------:R-:W-:Y:S04]  /*1a9a0*/  STL.64 [R1+0x1e10], R22 ;  /* 0x001e101601007387 */ /* 0x000fe80000100a00 */
[----:B------:R4:W-:Y:S02]  /*1a9b0*/  STL.64 [R1+0x1e08], R20 ;  /* 0x001e081401007387 */ /* 0x0009e40000100a00 */
[----:B----4-:R-:W-:Y:S02]  /*1a9c0*/  HMMA.16816.F32 R20, R12, R18, R4 ;  /* 0x000000120c14723c */ /* 0x010fe40000001804 */
[----:B------:R-:W3:Y:S04]  /*1a9d0*/  LDL.LU.64 R4, [R1+0x410] ;  /* 0x0004100001047983 */ /* 0x000ee80000300a00 */
[----:B------:R-:W4:-:S13]  /*1a9e0*/  LDL.LU.64 R6, [R1+0x418] ;  /* 0x0004180001067983 */ /* 0x000f1a0000300a00 */
[----:B------:R-:W-:Y:S04]  /*1a9f0*/  STL.64 [R1+0x440], R20 ;  /* 0x0004401401007387 */ /* 0x000fe80000100a00 */
[----:B------:R-:W-:Y:S04]  /*1aa00*/  STL.64 [R1+0x448], R22 ;  /* 0x0004481601007387 */ /* 0x000fe80000100a00 */
[----:B----4-:R-:W-:Y:S04]  /*1aa10*/  STL.64 [R1+0x1ea0], R6 ;  /* 0x001ea00601007387 */ /* 0x010fe80000100a00 */
[----:B---3--:R0:W-:Y:S04]  /*1aa20*/  STL.64 [R1+0x1e98], R4 ;  /* 0x001e980401007387 */ /* 0x0081e80000100a00 */
[----:B0-----:R-:W3:Y:S04]  /*1aa30*/  LDL.LU.64 R4, [R1+0x420] ;  /* 0x0004200001047983 */ /* 0x001ee80000300a00 */
[----:B------:R-:W3:Y:S04]  /*1aa40*/  LDL.LU.64 R6, [R1+0x428] ;  /* 0x0004280001067983 */ /* 0x000ee80000300a00 */
[----:B------:R-:W4:Y:S04]  /*1aa50*/  LDL.LU.64 R20, [R1+0x400] ;  /* 0x0004000001147983 */ /* 0x000f280000300a00 */
[----:B------:R-:W4:Y:S04]  /*1aa60*/  LDL.LU.64 R22, [R1+0x408] ;  /* 0x0004080001167983 */ /* 0x000f280000300a00 */
[----:B------:R-:W3:Y:S04]  /*1aa70*/  LDL.LU.64 R24, [R1+0x290] ;  /* 0x0002900001187983 */ /* 0x000ee80000300a00 */
[----:B------:R-:W3:Y:S01]  /*1aa80*/  LDL.LU.64 R26, [R1+0x298] ;  /* 0x00029800011a7983 */ /* 0x000ee20000300a00 */
[C---:B--2---:R-:W-:Y:S03]  /*1aa90*/  HMMA.16816.F32 R8, R12.reuse, R16, R8 ;  /* 0x000000100c08723c */ /* 0x044fe60000001808 */
[----:B---3--:R-:W-:Y:S04]  /*1aaa0*/  STL.64 [R1+0x1e80], R26 ;  /* 0x001e801a01007387 */ /* 0x008fe80000100a00 */
[----:B------:R0:W-:Y:S04]  /*1aab0*/  STL.64 [R1+0x1e78], R24 ;  /* 0x001e781801007387 */ /* 0x0001e80000100a00 */
[----:B0-----:R-:W2:Y:S04]  /*1aac0*/  LDL.LU.64 R24, [R1+0x3f0] ;  /* 0x0003f00001187983 */ /* 0x001ea80000300a00 */
[----:B------:R-:W2:Y:S04]  /*1aad0*/  LDL.LU.64 R26, [R1+0x3f8] ;  /* 0x0003f800011a7983 */ /* 0x000ea80000300a00 */
[----:B------:R-:W-:Y:S04]  /*1aae0*/  STL.64 [R1+0x430], R8 ;  /* 0x0004300801007387 */ /* 0x000fe80000100a00 */
[----:B------:R0:W-:Y:S04]  /*1aaf0*/  STL.64 [R1+0x438], R10 ;  /* 0x0004380a01007387 */ /* 0x0001e80000100a00 */
[----:B0-----:R-:W3:Y:S04]  /*1ab00*/  LDL.LU.64 R10, [R1+0x1eb0] ;  /* 0x001eb000010a7983 */ /* 0x001ee80000300a00 */
[----:B------:R-:W2:Y:S04]  /*1ab10*/  LDL.LU.64 R8, [R1+0x1ea8] ;  /* 0x001ea80001087983 */ /* 0x000ea80000300a00 */
[----:B------:R-:W-:Y:S04]  /*1ab20*/  STL.64 [R1+0x1e00], R18 ;  /* 0x001e001201007387 */ /* 0x000fe80000100a00 */
[----:B------:R0:W-:Y:S04]  /*1ab30*/  STL.64 [R1+0x1df8], R16 ;  /* 0x001df81001007387 */ /* 0x0001e80000100a00 */
[----:B0-----:R-:W2:Y:S04]  /*1ab40*/  LDL.LU R16, [R1+0x98c] ;  /* 0x00098c0001107983 */ /* 0x001ea80000300800 */
[----:B------:R-:W2:Y:S01]  /*1ab50*/  LDL.LU R17, [R1+0x998] ;  /* 0x0009980001117983 */ /* 0x000ea20000300800 */
[----:B---3--:R-:W-:-:S15]  /*1ab60*/  HMMA.16816.F32 R4, R12, R10, R4 ;  /* 0x0000000a0c04723c */ /* 0x008fde0000001804 */
[----:B------:R-:W-:-:S04]  /*1ab70*/  NOP ;  /* 0x0000000000007918 */ /* 0x000fc80000000000 */
[----:B------:R-:W-:Y:S04]  /*1ab80*/  STL.64 [R1+0x420], R4 ;  /* 0x0004200401007387 */ /* 0x000fe80000100a00 */
[----:B------:R0:W-:Y:S04]  /*1ab90*/  STL.64 [R1+0x428], R6 ;  /* 0x0004280601007387 */ /* 0x0001e80000100a00 */
[----:B0-----:R-:W2:Y:S04]  /*1aba0*/  LDL.LU.64 R6, [R1+0x1ea0] ;  /* 0x001ea00001067983 */ /* 0x001ea80000300a00 */
[----:B------:R-:W2:Y:S04]  /*1abb0*/  LDL.LU.64 R4, [R1+0x1e98] ;  /* 0x001e980001047983 */ /* 0x000ea80000300a00 */
[----:B------:R0:W-:Y:S04]  /*1abc0*/  STL.64 [R1+0x1e50], R10 ;  /* 0x001e500a01007387 */ /* 0x0001e80000100a00 */
[----:B0-----:R-:W3:Y:S01]  /*1abd0*/  LDL.LU R11, [R1+0x990] ;  /* 0x00099000010b7983 */ /* 0x001ee20000300800 */
[----:B--2---:R-:W-:-:S15]  /*1abe0*/  HMMA.16816.F32 R4, R12, R8, R4 ;  /* 0x000000080c04723c */ /* 0x004fde0000001804 */
[----:B------:R-:W-:-:S04]  /*1abf0*/  NOP ;  /* 0x0000000000007918 */ /* 0x000fc80000000000 */
[----:B------:R-:W-:Y:S04]  /*1ac00*/  STL.64 [R1+0x410], R4 ;  /* 0x0004100401007387 */ /* 0x000fe80000100a00 */
[----:B------:R0:W-:Y:S04]  /*1ac10*/  STL.64 [R1+0x418], R6 ;  /* 0x0004180601007387 */ /* 0x0001e80000100a00 */
[----:B0-----:R-:W4:Y:S04]  /*1ac20*/  LDL.LU.64 R6, [R1+0x1e90] ;  /* 0x001e900001067983 */ /* 0x001f280000300a00 */
[----:B------:R-:W2:Y:S04]  /*1ac30*/  LDL.LU.64 R4, [R1+0x1e88] ;  /* 0x001e880001047983 */ /* 0x000ea80000300a00 */
[----:B------:R-:W-:Y:S04]  /*1ac40*/  STL [R1+0x1dec], R8 ;  /* 0x001dec0801007387 */ /* 0x000fe80000100800 */
[----:B------:R-:W-:Y:S01]  /*1ac50*/  STL [R1+0x1de8], R9 ;  /* 0x001de80901007387 */ /* 0x000fe20000100800 */
[C---:B----4-:R-:W-:Y:S08]  /*1ac60*/  HMMA.16816.F32 R20, R12.reuse, R6, R20 ;  /* 0x000000060c14723c */ /* 0x050ff00000001814 */
[C---:B--2---:R-:W-:Y:S11]  /*1ac70*/  HMMA.16816.F32 R24, R12.reuse, R4, R24 ;  /* 0x000000040c18723c */ /* 0x044ff60000001818 */
[----:B------:R0:W-:Y:S04]  /*1ac80*/  STL.64 [R1+0x400], R20 ;  /* 0x0004001401007387 */ /* 0x0001e80000100a00 */
[----:B------:R1:W-:Y:S04]  /*1ac90*/  STL.64 [R1+0x408], R22 ;  /* 0x0004081601007387 */ /* 0x0003e80000100a00 */
[----:B0-----:R-:W2:Y:S04]  /*1aca0*/  LDL.LU.64 R20, [R1+0x3e0] ;  /* 0x0003e00001147983 */ /* 0x001ea80000300a00 */
[----:B-1----:R-:W2:Y:S04]  /*1acb0*/  LDL.LU.64 R22, [R1+0x3e8] ;  /* 0x0003e80001167983 */ /* 0x002ea80000300a00 */
[----:B------:R-:W-:Y:S04]  /*1acc0*/  STL.64 [R1+0x3f0], R24 ;  /* 0x0003f01801007387 */ /* 0x000fe80000100a00 */
[----:B------:R0:W-:Y:S04]  /*1acd0*/  STL.64 [R1+0x3f8], R26 ;  /* 0x0003f81a01007387 */ /* 0x0001e80000100a00 */
[----:B0-----:R-:W4:Y:S04]  /*1ace0*/  LDL.LU.64 R26, [R1+0x1e80] ;  /* 0x001e8000011a7983 */ /* 0x001f280000300a00 */
[----:B------:R-:W4:Y:S04]  /*1acf0*/  LDL.LU.64 R24, [R1+0x1e78] ;  /* 0x001e780001187983 */ /* 0x000f280000300a00 */
[----:B------:R-:W-:Y:S01]  /*1ad00*/  STL [R1+0x1dc8], R5 ;  /* 0x001dc80501007387 */ /* 0x000fe20000100800 */
[----:B----4-:R-:W-:Y:S03]  /*1ad10*/  HMMA.16816.F32 R12, R12, R2, R24 ;  /* 0x000000020c0c723c */ /* 0x010fe60000001818 */
[----:B------:R-:W2:Y:S04]  /*1ad20*/  LDL.LU.64 R26, [R1+0x1e70] ;  /* 0x001e7000011a7983 */ /* 0x000ea80000300a00 */
[----:B------:R-:W4:Y:S04]  /*1ad30*/  LDL.LU.64 R24, [R1+0x1e68] ;  /* 0x001e680001187983 */ /* 0x000f280000300a00 */
[----:B------:R-:W2:Y:S04]  /*1ad40*/  LDL.LU.64 R18, [R1+0x10] ;  /* 0x0000100001127983 */ /* 0x000ea80000300a00 */
[----:B------:R-:W-:Y:S04]  /*1ad50*/  STL [R1+0x1de4], R2 ;  /* 0x001de40201007387 */ /* 0x000fe80000100800 */
[----:B------:R0:W-:Y:S04]  /*1ad60*/  STL.64 [R1+0x290], R12 ;  /* 0x0002900c01007387 */ /* 0x0001e80000100a00 */
[----:B------:R4:W-:Y:S01]  /*1ad70*/  STL.64 [R1+0x298], R14 ;  /* 0x0002980e01007387 */ /* 0x0009e20000100a00 */
[----:B0-----:R-:W-:-:S02]  /*1ad80*/  IMAD R12, R29, 0x100, R28 ;  /* 0x000001001d0c7824 */ /* 0x001fc400078e021c */
[----:B---3--:R-:W-:-:S03]  /*1ad90*/  IMAD R13, R16, 0x100, R11 ;  /* 0x00000100100d7824 */ /* 0x008fc600078e020b */
[----:B------:R-:W-:Y:S02]  /*1ada0*/  F2FP.F16.E5M2.UNPACK_B R12, R12 ;  /* 0x0000000cff0c723e */ /* 0x000fe400020004ff */
[----:B------:R-:W-:Y:S01]  /*1adb0*/  F2FP.F16.E5M2.UNPACK_B R13, R13 ;  /* 0x0000000dff0d723e */ /* 0x000fe200020004ff */
[----:B------:R-:W-:Y:S04]  /*1adc0*/  STL [R1+0x1de0], R3 ;  /* 0x001de00301007387 */ /* 0x000fe80000100800 */
[----:B------:R-:W3:Y:S04]  /*1add0*/  LDL.LU.64 R28, [R1] ;  /* 0x00000000011c7983 */ /* 0x000ee80000300a00 */
[----:B------:R-:W3:Y:S01]  /*1ade0*/  LDL.LU.64 R10, [R1+0x8] ;  /* 0x00000800010a7983 */ /* 0x000ee20000300a00 */
[----:B----4-:R-:W-:-:S02]  /*1adf0*/  IMAD R14, R24, 0x100, R17 ;  /* 0x00000100180e7824 */ /* 0x010fc400078e0211 */
[----:B------:R-:W-:Y:S02]  /*1ae00*/  IMAD R15, R0, 0x100, R25 ;  /* 0x00000100000f7824 */ /* 0x000fe400078e0219 */
[----:B------:R-:W4:Y:S01]  /*1ae10*/  LDL.LU.64 R24, [R1+0x3a0] ;  /* 0x0003a00001187983 */ /* 0x000f220000300a00 */
[----:B------:R-:W-:Y:S02]  /*1ae20*/  F2FP.F16.E5M2.UNPACK_B R14, R14 ;  /* 0x0000000eff0e723e */ /* 0x000fe400020004ff */
[----:B------:R-:W-:-:S07]  /*1ae30*/  F2FP.F16.E5M2.UNPACK_B R15, R15 ;  /* 0x0000000fff0f723e */ /* 0x000fce00020004ff */
[----:B--2---:R-:W-:Y:S01]  /*1ae40*/  HMMA.16816.F32 R20, R12, R26, R20 ;  /* 0x0000001a0c14723c */ /* 0x004fe20000001814 */
[----:B------:R-:W-:-:S15]  /*1ae50*/  IMAD.MOV.U32 R5, RZ, RZ, R26 ;  /* 0x000000ffff057224 */ /* 0x000fde00078e001a */
[----:B------:R-:W-:-:S03]  /*1ae60*/  NOP ;  /* 0x0000000000007918 */ /* 0x000fc60000000000 */
[----:B------:R-:W-:Y:S04]  /*1ae70*/  STL.64 [R1+0x3e0], R20 ;  /* 0x0003e01401007387 */ /* 0x000fe80000100a00 */
[----:B------:R-:W-:Y:S04]  /*1ae80*/  STL.64 [R1+0x3e8], R22 ;  /* 0x0003e81601007387 */ /* 0x000fe80000100a00 */
[----:B------:R-:W2:Y:S04]  /*1ae90*/  LDL.LU.64 R26, [R1+0x3a8] ;  /* 0x0003a800011a7983 */ /* 0x000ea80000300a00 */
[----:B--2---:R-:W-:Y:S04]  /*1aea0*/  STL.64 [R1+0x1e48], R26 ;  /* 0x001e481a01007387 */ /* 0x004fe80000100a00 */
[----:B----4-:R0:W-:Y:S04]  /*1aeb0*/  STL.64 [R1+0x1e40], R24 ;  /* 0x001e401801007387 */ /* 0x0101e80000100a00 */
[----:B0-----:R-:W2:Y:S04]  /*1aec0*/  LDL.LU.64 R24, [R1+0x3b0] ;  /* 0x0003b00001187983 */ /* 0x001ea80000300a00 */
[----:B------:R-:W4:Y:S04]  /*1aed0*/  LDL.LU.64 R26, [R1+0x3b8] ;  /* 0x0003b800011a7983 */ /* 0x000f280000300a00 */
[----:B----4-:R-:W-:Y:S04]  /*1aee0*/  STL.64 [R1+0x1e60], R26 ;  /* 0x001e601a01007387 */ /* 0x010fe80000100a00 */
[----:B--2---:R0:W-:Y:S04]  /*1aef0*/  STL.64 [R1+0x1e58], R24 ;  /* 0x001e581801007387 */ /* 0x0041e80000100a00 */
[----:B0-----:R-:W3:Y:S04]  /*1af00*/  LDL.LU.64 R24, [R1+0x3c0] ;  /* 0x0003c00001187983 */ /* 0x001ee80000300a00 */
[----:B------:R-:W3:Y:S04]  /*1af10*/  LDL.LU.64 R26, [R1+0x3c8] ;  /* 0x0003c800011a7983 */ /* 0x000ee80000300a00 */
[----:B------:R-:W2:Y:S04]  /*1af20*/  LDL.LU.64 R20, [R1+0x380] ;  /* 0x0003800001147983 */ /* 0x000ea80000300a00 */
[----:B------:R-:W4:Y:S04]  /*1af30*/  LDL.LU.64 R22, [R1+0x388] ;  /* 0x0003880001167983 */ /* 0x000f280000300a00 */
[----:B----4-:R-:W-:Y:S04]  /*1af40*/  STL.64 [R1+0x1e20], R22 ;  /* 0x001e201601007387 */ /* 0x010fe80000100a00 */
[----:B--2---:R0:W-:Y:S04]  /*1af50*/  STL.64 [R1+0x1e18], R20 ;  /* 0x001e181401007387 */ /* 0x0041e80000100a00 */
[----:B0-----:R-:W2:Y:S04]  /*1af60*/  LDL.LU.64 R20, [R1+0x390] ;  /* 0x0003900001147983 */ /* 0x001ea80000300a00 */
[----:B------:R-:W2:Y:S04]  /*1af70*/  LDL.LU.64 R22, [R1+0x398] ;  /* 0x0003980001167983 */ /* 0x000ea80000300a00 */
[----:B------:R-:W-:Y:S04]  /*1af80*/  STL.64 [R1+0x1dd8], R6 ;  /* 0x001dd80601007387 */ /* 0x000fe80000100a00 */
[----:B------:R0:W-:Y:S04]  /*1af90*/  STL.64 [R1+0x1dd0], R4 ;  /* 0x001dd00401007387 */ /* 0x0001e80000100a00 */
[----:B0-----:R-:W4:Y:S04]  /*1afa0*/  LDL.LU.64 R4, [R1+0x3d0] ;  /* 0x0003d00001047983 */ /* 0x001f280000300a00 */
[----:B------:R-:W4:Y:S01]  /*1afb0*/  LDL.LU.64 R6, [R1+0x3d8] ;  /* 0x0003d80001067983 */ /* 0x000f220000300a00 */
[----:B---3--:R-:W-:Y:S01]  /*1afc0*/  HMMA.16816.F32 R24, R12, R10, R24 ;  /* 0x0000000a0c18723c */ /* 0x008fe20000001818 */
[----:B------:R-:W-:-:S02]  /*1afd0*/  IMAD.MOV.U32 R2, RZ, RZ, R18 ;  /* 0x000000ffff027224 */ /* 0x000fc400078e0012 */
[----:B------:R-:W-:-:S05]  /*1afe0*/  IMAD.MOV.U32 R3, RZ, RZ, R19 ;  /* 0x000000ffff037224 */ /* 0x000fca00078e0013 */
[----:B----4-:R-:W-:-:S15]  /*1aff0*/  HMMA.16816.F32 R4, R12, R18, R4 ;  /* 0x000000120c04723c */ /* 0x010fde0000001804 */
[----:B------:R-:W-:-:S04]  /*1b000*/  NOP ;  /* 0x0000000000007918 */ /* 0x000fc80000000000 */
[----:B------:R0:W-:Y:S04]  /*1b010*/  STL.64 [R1+0x3d0], R4 ;  /* 0x0003d00401007387 */ /* 0x0001e80000100a00 */
[----:B------:R1:W-:Y:S04]  /*1b020*/  STL.64 [R1+0x3d8], R6 ;  /* 0x0003d80601007387 */ /* 0x0003e80000100a00 */
[----:B------:R-:W3:Y:S04]  /*1b030*/  LDL.LU.64 R16, [R1+0x370] ;  /* 0x0003700001107983 */ /* 0x000ee80000300a00 */
[----:B------:R-:W3:Y:S04]  /*1b040*/  LDL.LU.64 R18, [R1+0x378] ;  /* 0x0003780001127983 */ /* 0x000ee80000300a00 */
[----:B0-----:R-:W4:Y:S04]  /*1b050*/  LDL.LU.64 R4, [R1+0x360] ;  /* 0x0003600001047983 */ /* 0x001f280000300a00 */
[----:B-1----:R-:W4:Y:S04]  /*1b060*/  LDL.LU.64 R6, [R1+0x368] ;  /* 0x0003680001067983 */ /* 0x002f280000300a00 */
[----:B------:R-:W-:Y:S04]  /*1b070*/  STL [R1+0x1df0], R2 ;  /* 0x001df00201007387 */ /* 0x000fe80000100800 */
[----:B------:R-:W-:Y:S04]  /*1b080*/  STL.64 [R1+0x3c0], R24 ;  /* 0x0003c01801007387 */ /* 0x000fe80000100a00 */
[----:B------:R0:W-:Y:S04]  /*1b090*/  STL.64 [R1+0x3c8], R26 ;  /* 0x0003c81a01007387 */ /* 0x0001e80000100a00 */
[----:B0-----:R-:W2:Y:S04]  /*1b0a0*/  LDL.LU.64 R26, [R1+0x1e60] ;  /* 0x001e6000011a7983 */ /* 0x001ea80000300a00 */
[----:B------:R-:W2:Y:S01]  /*1b0b0*/  LDL.LU.64 R24, [R1+0x1e58] ;  /* 0x001e580001187983 */ /* 0x000ea20000300a00 */
[----:B------:R-:W-:-:S02]  /*1b0c0*/  IMAD.MOV.U32 R9, RZ, RZ, R10 ;  /* 0x000000ffff097224 */ /* 0x000fc400078e000a */
[----:B------:R-:W-:Y:S02]  /*1b0d0*/  IMAD.MOV.U32 R0, RZ, RZ, R11 ;  /* 0x000000ffff007224 */ /* 0x000fe400078e000b */
[----:B------:R-:W3:Y:S01]  /*1b0e0*/  LDL.LU.64 R10, [R1+0x1e50] ;  /* 0x001e5000010a7983 */ /* 0x000ee20000300a00 */
[----:B------:R-:W-:Y:S02]  /*1b0f0*/  IMAD.MOV.U32 R2, RZ, RZ, R28 ;  /* 0x000000ffff027224 */ /* 0x000fe400078e001c */
        /* <DEDUP_REMOVED lines=25> */
[----:B------:R-:W4:Y:S04]  /*1b290*/  LDL.LU.64 R20, [R1+0x1e08] ;  /* 0x001e080001147983 */ /* 0x000f280000300a00 */
[----:B------:R-:W-:Y:S04]  /*1b2a0*/  STL.64 [R1+0x1d48], R26 ;  /* 0x001d481a01007387 */ /* 0x000fe80000100a00 */
[----:B------:R0:W-:Y:S04]  /*1b2b0*/  STL.64 [R1+0x1d40], R24 ;  /* 0x001d401801007387 */ /* 0x0001e80000100a00 */
[----:B0-----:R-:W3:Y:S04]  /*1b2c0*/  LDL.LU.64 R24, [R1+0x340] ;  /* 0x0003400001187983 */ /* 0x001ee80000300a00 */
[----:B------:R-:W3:Y:S01]  /*1b2d0*/  LDL.LU.64 R26, [R1+0x348] ;  /* 0x00034800011a7983 */ /* 0x000ee20000300a00 */
[C---:B--2---:R-:W-:Y:S08]  /*1b2e0*/  HMMA.16816.F32 R16, R12.reuse, R22, R16 ;  /* 0x000000160c10723c */ /* 0x044ff00000001810 */
[C---:B----4-:R-:W-:Y:S11]  /*1b2f0*/  HMMA.16816.F32 R4, R12.reuse, R20, R4 ;  /* 0x000000140c04723c */ /* 0x050ff60000001804 */
        /* <DEDUP_REMOVED lines=8> */
[----:B------:R-:W-:Y:S04]  /*1b380*/  STL.64 [R1+0x1d58], R22 ;  /* 0x001d581601007387 */ /* 0x000fe80000100a00 */
[----:B------:R0:W-:Y:S04]  /*1b390*/  STL.64 [R1+0x1d50], R20 ;  /* 0x001d501401007387 */ /* 0x0001e80000100a00 */
[----:B0-----:R-:W2:Y:S04]  /*1b3a0*/  LDL.LU.64 R20, [R1+0x350] ;  /* 0x0003500001147983 */ /* 0x001ea80000300a00 */
[----:B------:R-:W2:Y:S02]  /*1b3b0*/  LDL.LU.64 R22, [R1+0x358] ;  /* 0x0003580001167983 */ /* 0x000ea40000300a00 */
[----:B--2---:R-:W-:-:S15]  /*1b3c0*/  HMMA.16816.F32 R20, R12, R18, R20 ;  /* 0x000000120c14723c */ /* 0x004fde0000001814 */
[----:B------:R-:W-:-:S04]  /*1b3d0*/  NOP ;  /* 0x0000000000007918 */ /* 0x000fc80000000000 */
[----:B------:R0:W-:Y:S04]  /*1b3e0*/  STL.64 [R1+0x350], R20 ;  /* 0x0003501401007387 */ /* 0x0001e80000100a00 */
[----:B------:R1:W-:Y:S04]  /*1b3f0*/  STL.64 [R1+0x358], R22 ;  /* 0x0003581601007387 */ /* 0x0003e80000100a00 */
[----:B0-----:R-:W2:Y:S04]  /*1b400*/  LDL.LU R20, [R1+0x9a8] ;  /* 0x0009a80001147983 */ /* 0x001ea80000300800 */
[----:B------:R-:W2:Y:S04]  /*1b410*/  LDL.LU R21, [R1+0x9a4] ;  /* 0x0009a40001157983 */ /* 0x000ea80000300800 */
[----:B-1----:R-:W2:Y:S04]  /*1b420*/  LDL.LU R22, [R1+0x9b0] ;  /* 0x0009b00001167983 */ /* 0x002ea80000300800 */
[----:B------:R-:W2:Y:S01]  /*1b430*/  LDL.LU R23, [R1+0x9ac] ;  /* 0x0009ac0001177983 */ /* 0x000ea20000300800 */
[C---:B----4-:R-:W-:Y:S03]  /*1b440*/  HMMA.16816.F32 R4, R12.reuse, R10, R4 ;  /* 0x0000000a0c04723c */ /* 0x050fe60000001804 */
[----:B--2---:R-:W-:Y:S04]  /*1b450*/  STL.64 [R1+0x1db0], R22 ;  /* 0x001db01601007387 */ /* 0x004fe80000100a00 */
[----:B------:R3:W-:Y:S02]  /*1b460*/  STL.64 [R1+0x1da8], R20 ;  /* 0x001da81401007387 */ /* 0x0007e40000100a00 */
[----:B---3--:R-:W-:Y:S01]  /*1b470*/  HMMA.16816.F32 R20, R12, R16, R24 ;  /* 0x000000100c14723c */ /* 0x008fe20000001818 */
[----:B------:R-:W-:-:S02]  /*1b480*/  IMAD.MOV.U32 R26, RZ, RZ, R2 ;  /* 0x000000ffff1a7224 */ /* 0x000fc400078e0002 */
[----:B------:R-:W-:Y:S01]  /*1b490*/  IMAD.MOV.U32 R27, RZ, RZ, R8 ;  /* 0x000000ffff1b7224 */ /* 0x000fe200078e0008 */
[----:B------:R-:W2:Y:S01]  /*1b4a0*/  LDL.LU R2, [R1+0x1df0] ;  /* 0x001df00001027983 */ /* 0x000ea20000300800 */
[----:B------:R-:W-:Y:S02]  /*1b4b0*/  IMAD.MOV.U32 R24, RZ, RZ, R9 ;  /* 0x000000ffff187224 */ /* 0x000fe400078e0009 */
[----:B------:R-:W-:-:S03]  /*1b4c0*/  IMAD.MOV.U32 R25, RZ, RZ, R0 ;  /* 0x000000ffff197224 */ /* 0x000fc600078e0000 */
[----:B------:R-:W-:-:S09]  /*1b4d0*/  IMAD.MOV.U32 R0, RZ, RZ, R7 ;  /* 0x000000ffff007224 */ /* 0x000fd200078e0007 */
[----:B------:R-:W-:Y:S04]  /*1b4e0*/  STL.64 [R1+0x340], R20 ;  /* 0x0003401401007387 */ /* 0x000fe80000100a00 */
[----:B------:R-:W-:Y:S04]  /*1b4f0*/  STL.64 [R1+0x348], R22 ;  /* 0x0003481601007387 */ /* 0x000fe80000100a00 */
[----:B------:R-:W3:Y:S04]  /*1b500*/  LDL.LU R8, [R1+0x1dec] ;  /* 0x001dec0001087983 */ /* 0x000ee80000300800 */
[----:B------:R-:W3:Y:S04]  /*1b510*/  LDL.LU R9, [R1+0x1de8] ;  /* 0x001de80001097983 */ /* 0x000ee80000300800 */
[----:B------:R-:W-:Y:S04]  /*1b520*/  STL.64 [R1+0x1d60], R26 ;  /* 0x001d601a01007387 */ /* 0x000fe80000100a00 */
[----:B------:R-:W-:Y:S04]  /*1b530*/  STL.64 [R1+0x1d78], R24 ;  /* 0x001d781801007387 */ /* 0x000fe80000100a00 */
[----:B------:R-:W-:Y:S04]  /*1b540*/  STL.64 [R1+0x1d28], R18 ;  /* 0x001d281201007387 */ /* 0x000fe80000100a00 */
[----:B------:R-:W-:Y:S04]  /*1b550*/  STL.64 [R1+0x1d20], R16 ;  /* 0x001d201001007387 */ /* 0x000fe80000100a00 */
[----:B------:R0:W-:Y:S04]  /*1b560*/  STL.64 [R1+0x330], R4 ;  /* 0x0003300401007387 */ /* 0x0001e80000100a00 */
[----:B------:R1:W-:Y:S04]  /*1b570*/  STL [R1+0x338], R6 ;  /* 0x0003380601007387 */ /* 0x0003e80000100800 */
[----:B0-----:R-:W3:Y:S04]  /*1b580*/  LDL.LU.64 R4, [R1+0x320] ;  /* 0x0003200001047983 */ /* 0x001ee80000300a00 */
[----:B-1----:R-:W3:Y:S04]  /*1b590*/  LDL.LU.64 R6, [R1+0x328] ;  /* 0x0003280001067983 */ /* 0x002ee80000300a00 */
[----:B------:R-:W4:Y:S04]  /*1b5a0*/  LDL.LU.64 R20, [R1+0x300] ;  /* 0x0003000001147983 */ /* 0x000f280000300a00 */
[----:B------:R-:W4:Y:S01]  /*1b5b0*/  LDL.LU.64 R22, [R1+0x308] ;  /* 0x0003080001167983 */ /* 0x000f220000300a00 */
[----:B------:R-:W-:-:S02]  /*1b5c0*/  IMAD.MOV.U32 R27, RZ, RZ, R3 ;  /* 0x000000ffff1b7224 */ /* 0x000fc400078e0003 */
[----:B--2---:R-:W-:Y:S01]  /*1b5d0*/  IMAD.MOV.U32 R26, RZ, RZ, R2 ;  /* 0x000000ffff1a7224 */ /* 0x004fe200078e0002 */
[C---:B---3--:R-:W-:Y:S01]  /*1b5e0*/  HMMA.16816.F32 R4, R12.reuse, R8, R4 ;  /* 0x000000080c04723c */ /* 0x048fe20000001804 */
[----:B----4-:R-:W-:Y:S04]  /*1b5f0*/  STL.64 [R1+0x1dc0], R22 ;  /* 0x001dc01601007387 */ /* 0x010fe80000100a00 */
[----:B------:R0:W-:Y:S04]  /*1b600*/  STL.64 [R1+0x1db8], R20 ;  /* 0x001db81401007387 */ /* 0x0001e80000100a00 */
[----:B0-----:R-:W2:Y:S04]  /*1b610*/  LDL.LU.64 R20, [R1+0x310] ;  /* 0x0003100001147983 */ /* 0x001ea80000300a00 */
[----:B------:R-:W2:Y:S04]  /*1b620*/  LDL.LU.64 R22, [R1+0x318] ;  /* 0x0003180001167983 */ /* 0x000ea80000300a00 */
[----:B------:R-:W3:Y:S04]  /*1b630*/  LDL.LU.64 R16, [R1+0x280] ;  /* 0x0002800001107983 */ /* 0x000ee80000300a00 */
[----:B------:R-:W3:Y:S04]  /*1b640*/  LDL.LU.64 R18, [R1+0x288] ;  /* 0x0002880001127983 */ /* 0x000ee80000300a00 */
[----:B------:R-:W3:Y:S04]  /*1b650*/  LDL.LU R2, [R1+0x1de4] ;  /* 0x001de40001027983 */ /* 0x000ee80000300800 */
[----:B------:R-:W3:Y:S04]  /*1b660*/  LDL.LU R3, [R1+0x1de0] ;  /* 0x001de00001037983 */ /* 0x000ee80000300800 */
[----:B------:R0:W-:Y:S04]  /*1b670*/  STL.64 [R1+0x1d90], R26 ;  /* 0x001d901a01007387 */ /* 0x0001e80000100a00 */
[----:B0-----:R-:W4:Y:S04]  /*1b680*/  LDL.LU R26, [R1+0x9c0] ;  /* 0x0009c000011a7983 */ /* 0x001f280000300800 */
[----:B------:R-:W4:Y:S04]  /*1b690*/  LDL.LU R27, [R1+0x9bc] ;  /* 0x0009bc00011b7983 */ /* 0x000f280000300800 */
[----:B------:R0:W-:Y:S04]  /*1b6a0*/  STL [R1+0x1688], R0 ;  /* 0x0016880001007387 */ /* 0x0001e80000100800 */
[----:B0-----:R-:W2:Y:S04]  /*1b6b0*/  LDL.LU R0, [R1+0x9b4] ;  /* 0x0009b40001007983 */ /* 0x001ea80000300800 */
[----:B------:R-:W-:Y:S04]  /*1b6c0*/  STL.64 [R1+0x320], R4 ;  /* 0x0003200401007387 */ /* 0x000fe80000100a00 */
[----:B------:R0:W-:Y:S04]  /*1b6d0*/  STL.64 [R1+0x328], R6 ;  /* 0x0003280601007387 */ /* 0x0001e80000100a00 */
[----:B0-----:R-:W2:Y:S04]  /*1b6e0*/  LDL.LU.64 R6, [R1+0x1dd8] ;  /* 0x001dd80001067983 */ /* 0x001ea80000300a00 */
[----:B------:R-:W3:Y:S01]  /*1b6f0*/  LDL.LU.64 R4, [R1+0x1dd0] ;  /* 0x001dd00001047983 */ /* 0x000ee20000300a00 */
[----:B--2---:R-:W-:Y:S01]  /*1b700*/  HMMA.16816.F32 R20, R12, R6, R20 ;  /* 0x000000060c14723c */ /* 0x004fe20000001814 */
[----:B---3--:R-:W-:-:S02]  /*1b710*/  IMAD.MOV.U32 R24, RZ, RZ, R5 ;  /* 0x000000ffff187224 */ /* 0x008fc400078e0005 */
[----:B------:R-:W2:Y:S04]  /*1b720*/  LDL.LU R5, [R1+0x1dc8] ;  /* 0x001dc80001057983 */ /* 0x000ea80000300800 */
[----:B------:R-:W3:Y:S04]  /*1b730*/  LDL.LU R25, [R1+0x1c] ;  /* 0x00001c0001197983 */ /* 0x000ee80000300800 */
[----:B------:R0:W-:Y:S04]  /*1b740*/  STL.64 [R1+0x1d08], R10 ;  /* 0x001d080a01007387 */ /* 0x0001e80000100a00 */
[----:B0-----:R-:W2:Y:S04]  /*1b750*/  LDL.LU R11, [R1+0x9b8] ;  /* 0x0009b800010b7983 */ /* 0x001ea80000300800 */
[----:B------:R-:W-:Y:S04]  /*1b760*/  STL.64 [R1+0x1d00], R8 ;  /* 0x001d000801007387 */ /* 0x000fe80000100a00 */
        /* <DEDUP_REMOVED lines=10> */
[----:B------:R-:W-:Y:S04]  /*1b810*/  STL.64 [R1+0x1ce8], R6 ;  /* 0x001ce80601007387 */ /* 0x000fe80000100a00 */
[----:B------:R0:W-:Y:S02]  /*1b820*/  STL.64 [R1+0x1ce0], R4 ;  /* 0x001ce00401007387 */ /* 0x0001e40000100a00 */
[----:B0-----:R-:W-:-:S15]  /*1b830*/  HMMA.16816.F32 R4, R12, R2, R16 ;  /* 0x000000020c04723c */ /* 0x001fde0000001810 */
[----:B------:R-:W-:-:S04]  /*1b840*/  NOP ;  /* 0x0000000000007918 */ /* 0x000fc80000000000 */
[----:B------:R-:W-:Y:S04]  /*1b850*/  STL.64 [R1+0x280], R4 ;  /* 0x0002800401007387 */ /* 0x000fe80000100a00 */
[----:B------:R-:W-:Y:S01]  /*1b860*/  STL.64 [R1+0x288], R6 ;  /* 0x0002880601007387 */ /* 0x000fe20000100a00 */
[----:B--2---:R-:W-:Y:S02]  /*1b870*/  IMAD R13, R23, 0x100, R22 ;  /* 0x00000100170d7824 */ /* 0x004fe400078e0216 */
[----:B---3--:R-:W-:Y:S02]  /*1b880*/  IMAD R12, R21, 0x100, R20 ;  /* 0x00000100150c7824 */ /* 0x008fe400078e0214 */
[----:B------:R-:W2:Y:S04]  /*1b890*/  LDL.LU.64 R20, [R1+0x210] ;  /* 0x0002100001147983 */ /* 0x000ea80000300a00 */
[----:B------:R-:W3:Y:S04]  /*1b8a0*/  LDL.LU.64 R22, [R1+0x218] ;  /* 0x0002180001167983 */ /* 0x000ee80000300a00 */
[----:B---3--:R-:W-:Y:S04]  /*1b8b0*/  STL.64 [R1+0x1d70], R22 ;  /* 0x001d701601007387 */ /* 0x008fe80000100a00 */
[----:B--2---:R0:W-:Y:S04]  /*1b8c0*/  STL.64 [R1+0x1d68], R20 ;  /* 0x001d681401007387 */ /* 0x0041e80000100a00 */
[----:B0-----:R-:W2:Y:S04]  /*1b8d0*/  LDL.LU.64 R20, [R1+0x230] ;  /* 0x0002300001147983 */ /* 0x001ea80000300a00 */
[----:B------:R-:W3:Y:S04]  /*1b8e0*/  LDL.LU.64 R22, [R1+0x238] ;  /* 0x0002380001167983 */ /* 0x000ee80000300a00 */
[----:B---3--:R-:W-:Y:S04]  /*1b8f0*/  STL.64 [R1+0x1d88], R22 ;  /* 0x001d881601007387 */ /* 0x008fe80000100a00 */
[----:B--2---:R0:W-:Y:S04]  /*1b900*/  STL.64 [R1+0x1d80], R20 ;  /* 0x001d801401007387 */ /* 0x0041e80000100a00 */
[----:B0-----:R-:W2:Y:S04]  /*1b910*/  LDL.LU.64 R20, [R1+0x250] ;  /* 0x0002500001147983 */ /* 0x001ea80000300a00 */
[----:B------:R-:W3:Y:S01]  /*1b920*/  LDL.LU.64 R22, [R1+0x258] ;  /* 0x0002580001167983 */ /* 0x000ee20000300a00 */
[----:B------:R-:W-:-:S02]  /*1b930*/  IMAD R14, R0, 0x100, R11 ;  /* 0x00000100000e7824 */ /* 0x000fc400078e020b */
[----:B----4-:R-:W-:Y:S01]  /*1b940*/  IMAD R15, R27, 0x100, R26 ;  /* 0x000001001b0f7824 */ /* 0x010fe200078e021a */
[----:B------:R-:W-:Y:S02]  /*1b950*/  F2FP.F16.E5M2.UNPACK_B R12, R12 ;  /* 0x0000000cff0c723e */ /* 0x000fe400020004ff */
[----:B------:R-:W-:Y:S01]  /*1b960*/  F2FP.F16.E5M2.UNPACK_B R13, R13 ;  /* 0x0000000dff0d723e */ /* 0x000fe200020004ff */
[----:B---3--:R-:W-:Y:S04]  /*1b970*/  STL.64 [R1+0x1da0], R22 ;  /* 0x001da01601007387 */ /* 0x008fe80000100a00 */
[----:B--2---:R0:W-:Y:S04]  /*1b980*/  STL.64 [R1+0x1d98], R20 ;  /* 0x001d981401007387 */ /* 0x0041e80000100a00 */
[----:B0-----:R-:W2:Y:S04]  /*1b990*/  LDL.LU.64 R20, [R1+0x270] ;  /* 0x0002700001147983 */ /* 0x001ea80000300a00 */
[----:B------:R-:W2:Y:S01]  /*1b9a0*/  LDL.LU.64 R22, [R1+0x278] ;  /* 0x0002780001167983 */ /* 0x000ea20000300a00 */
[----:B------:R-:W-:-:S02]  /*1b9b0*/  F2FP.F16.E5M2.UNPACK_B R14, R14 ;  /* 0x0000000eff0e723e */ /* 0x000fc400020004ff */
        /* <DEDUP_REMOVED lines=17> */
[----:B------:R2:W-:Y:S04]  /*1bad0*/  STL [R1+0x258], R26 ;  /* 0x0002581a01007387 */ /* 0x0005e80000100800 */
[----:B0-----:R-:W2:Y:S01]  /*1bae0*/  LDL.LU.64 R24, [R1+0x1d78] ;  /* 0x001d780001187983 */ /* 0x001ea20000300a00 */
[----:B------:R-:W-:-:S05]  /*1baf0*/  IMAD.MOV.U32 R0, RZ, RZ, R27 ;  /* 0x000000ffff007224 */ /* 0x000fca00078e001b */
[----:B------:R-:W-:Y:S01]  /*1bb00*/  STL [R1+0x168c], R0 ;  /* 0x00168c0001007387 */ /* 0x000fe20000100800 */
        /* <DEDUP_REMOVED lines=11> */
[----:B0-----:R-:W4:Y:S01]  /*1bbc0*/  LDL.LU.64 R26, [R1+0x1d48] ;  /* 0x001d4800011a7983 */ /* 0x001f220000300a00 */
[----:B---3--:R-:W-:Y:S03]  /*1bbd0*/  HMMA.16816.F32 R16, R12, R28, R16 ;  /* 0x0000001c0c10723c */ /* 0x008fe60000001810 */
[----:B------:R-:W3:-:S15]  /*1bbe0*/  LDL.LU.64 R24, [R1+0x1d40] ;  /* 0x001d400001187983 */ /* 0x000ede0000300a00 */
[----:B------:R-:W-:Y:S01]  /*1bbf0*/  NOP ;  /* 0x0000000000007918 */ /* 0x000fe20000000000 */
[----:B------:R-:W-:Y:S01]  /*1bc00*/  IMAD.MOV.U32 R0, RZ, RZ, R19 ;  /* 0x000000ffff007224 */ /* 0x000fe200078e0013 */
[----:B------:R-:W-:Y:S04]  /*1bc10*/  STL.64 [R1+0x1f0], R16 ;  /* 0x0001f01001007387 */ /* 0x000fe80000100a00 */
[----:B------:R-:W-:Y:S04]  /*1bc20*/  STL [R1+0x1f8], R18 ;  /* 0x0001f81201007387 */ /* 0x000fe80000100800 */
[----:B------:R-:W2:Y:S04]  /*1bc30*/  LDL.LU R28, [R1+0xfec] ;  /* 0x000fec00011c7983 */ /* 0x000ea80000300800 */
[----:B------:R-:W2:Y:S04]  /*1bc40*/  LDL.LU R29, [R1+0xfe8] ;  /* 0x000fe800011d7983 */ /* 0x000ea80000300800 */
[----:B------:R0:W-:Y:S04]  /*1bc50*/  STL [R1+0x1730], R0 ;  /* 0x0017300001007387 */ /* 0x0001e80000100800 */
[----:B0-----:R-:W2:Y:S04]  /*1bc60*/  LDL.LU R0, [R1+0xfe0] ;  /* 0x000fe00001007983 */ /* 0x001ea80000300800 */
[----:B------:R-:W2:Y:S01]  /*1bc70*/  LDL.LU.64 R16, [R1+0x170] ;  /* 0x0001700001107983 */ /* 0x000ea20000300a00 */
[----:B----4-:R-:W-:-:S15]  /*1bc80*/  HMMA.16816.F32 R8, R12, R26, R8 ;  /* 0x0000001a0c08723c */ /* 0x010fde0000001808 */
[----:B------:R-:W-:-:S04]  /*1bc90*/  NOP ;  /* 0x0000000000007918 */ /* 0x000fc80000000000 */
[----:B------:R-:W-:Y:S04]  /*1bca0*/  STL.64 [R1+0x1d0], R8 ;  /* 0x0001d00801007387 */ /* 0x000fe80000100a00 */
[----:B------:R-:W-:Y:S04]  /*1bcb0*/  STL.64 [R1+0x1d8], R10 ;  /* 0x0001d80a01007387 */ /* 0x000fe80000100a00 */
[----:B------:R-:W4:Y:S01]  /*1bcc0*/  LDL.LU.64 R18, [R1+0x178] ;  /* 0x0001780001127983 */ /* 0x000f220000300a00 */
[----:B---3--:R-:W-:-:S15]  /*1bcd0*/  HMMA.16816.F32 R4, R12, R24, R4 ;  /* 0x000000180c04723c */ /* 0x008fde0000001804 */
[----:B------:R-:W-:-:S04]  /*1bce0*/  NOP ;  /* 0x0000000000007918 */ /* 0x000fc80000000000 */
[----:B------:R-:W-:Y:S04]  /*1bcf0*/  STL.64 [R1+0x1b0], R4 ;  /* 0x0001b00401007387 */ /* 0x000fe80000100a00 */
[----:B------:R-:W-:Y:S04]  /*1bd00*/  STL.64 [R1+0x1b8], R6 ;  /* 0x0001b80601007387 */ /* 0x000fe80000100a00 */
[----:B----4-:R-:W-:Y:S04]  /*1bd10*/  STL.64 [R1+0x1d38], R18 ;  /* 0x001d381201007387 */ /* 0x010fe80000100a00 */
[----:B--2---:R0:W-:Y:S04]  /*1bd20*/  STL.64 [R1+0x1d30], R16 ;  /* 0x001d301001007387 */ /* 0x0041e80000100a00 */
[----:B0-----:R-:W2:Y:S04]  /*1bd30*/  LDL.LU.64 R16, [R1+0x190] ;  /* 0x0001900001107983 */ /* 0x001ea80000300a00 */
[----:B------:R-:W2:Y:S04]  /*1bd40*/  LDL.LU.64 R18, [R1+0x198] ;  /* 0x0001980001127983 */ /* 0x000ea80000300a00 */
[----:B------:R-:W3:Y:S04]  /*1bd50*/  LDL.LU.64 R8, [R1+0x130] ;  /* 0x0001300001087983 */ /* 0x000ee80000300a00 */
[----:B------:R-:W4:Y:S04]  /*1bd60*/  LDL.LU.64 R10, [R1+0x138] ;  /* 0x00013800010a7983 */ /* 0x000f280000300a00 */
[----:B----4-:R-:W-:Y:S04]  /*1bd70*/  STL.64 [R1+0x1d18], R10 ;  /* 0x001d180a01007387 */ /* 0x010fe80000100a00 */
[----:B---3--:R0:W-:Y:S04]  /*1bd80*/  STL.64 [R1+0x1d10], R8 ;  /* 0x001d100801007387 */ /* 0x0081e80000100a00 */
[----:B0-----:R-:W3:Y:S04]  /*1bd90*/  LDL.LU.64 R8, [R1+0x150] ;  /* 0x0001500001087983 */ /* 0x001ee80000300a00 */
[----:B------:R-:W3:Y:S04]  /*1bda0*/  LDL.LU.64 R10, [R1+0x158] ;  /* 0x00015800010a7983 */ /* 0x000ee80000300a00 */
[----:B------:R-:W4:Y:S04]  /*1bdb0*/  LDL.LU.64 R4, [R1+0xf0] ;  /* 0x0000f00001047983 */ /* 0x000f280000300a00 */
[----:B------:R-:W3:Y:S01]  /*1bdc0*/  LDL.LU.64 R6, [R1+0xf8] ;  /* 0x0000f80001067983 */ /* 0x000ee20000300a00 */
[C---:B--2---:R-:W-:Y:S03]  /*1bdd0*/  HMMA.16816.F32 R16, R12.reuse, R22, R16 ;  /* 0x000000160c10723c */ /* 0x044fe60000001810 */
[----:B---3--:R-:W-:Y:S04]  /*1bde0*/  STL.64 [R1+0x1cf8], R6 ;  /* 0x001cf80601007387 */ /* 0x008fe80000100a00 */
[----:B----4-:R0:W-:Y:S04]  /*1bdf0*/  STL.64 [R1+0x1cf0], R4 ;  /* 0x001cf00401007387 */ /* 0x0101e80000100a00 */
        /* <DEDUP_REMOVED lines=8> */
[----:B------:R-:W-:Y:S04]  /*1be80*/  STL.64 [R1+0x190], R16 ;  /* 0x0001901001007387 */ /* 0x000fe80000100a00 */
[----:B------:R0:W-:Y:S04]  /*1be90*/  STL.64 [R1+0x198], R18 ;  /* 0x0001981201007387 */ /* 0x0001e80000100a00 */
[----:B0-----:R-:W4:Y:S04]  /*1bea0*/  LDL.LU.64 R18, [R1+0x1d38] ;  /* 0x001d380001127983 */ /* 0x001f280000300a00 */
[----:B------:R-:W4:Y:S04]  /*1beb0*/  LDL.LU.64 R16, [R1+0x1d30] ;  /* 0x001d300001107983 */ /* 0x000f280000300a00 */
[----:B------:R-:W2:Y:S04]  /*1bec0*/  LDL.LU R22, [R1+0x9cc] ;  /* 0x0009cc0001167983 */ /* 0x000ea80000300800 */
[----:B------:R-:W2:Y:S01]  /*1bed0*/  LDL.LU R23, [R1+0xfe4] ;  /* 0x000fe40001177983 */ /* 0x000ea20000300800 */
[----:B----4-:R-:W-:-:S15]  /*1bee0*/  HMMA.16816.F32 R16, R12, R20, R16 ;  /* 0x000000140c10723c */ /* 0x010fde0000001810 */
[----:B------:R-:W-:-:S04]  /*1bef0*/  NOP ;  /* 0x0000000000007918 */ /* 0x000fc80000000000 */
[----:B------:R-:W-:Y:S04]  /*1bf00*/  STL.64 [R1+0x170], R16 ;  /* 0x0001701001007387 */ /* 0x000fe80000100a00 */
[----:B------:R0:W-:Y:S04]  /*1bf10*/  STL.64 [R1+0x178], R18 ;  /* 0x0001781201007387 */ /* 0x0001e80000100a00 */
[----:B0-----:R-:W4:Y:S04]  /*1bf20*/  LDL.LU.64 R18, [R1+0x1d28] ;  /* 0x001d280001127983 */ /* 0x001f280000300a00 */
[----:B------:R-:W2:Y:S04]  /*1bf30*/  LDL.LU.64 R16, [R1+0x1d20] ;  /* 0x001d200001107983 */ /* 0x000ea80000300a00 */
[----:B------:R-:W2:Y:S04]  /*1bf40*/  LDL.LU R20, [R1+0x9c4] ;  /* 0x0009c40001147983 */ /* 0x000ea80000300800 */
[----:B------:R-:W2:Y:S01]  /*1bf50*/  LDL.LU R21, [R1+0xfdc] ;  /* 0x000fdc0001157983 */ /* 0x000ea20000300800 */
[----:B----4-:R-:W-:-:S15]  /*1bf60*/  HMMA.16816.F32 R8, R12, R18, R8 ;  /* 0x000000120c08723c */ /* 0x010fde0000001808 */
[----:B------:R-:W-:-:S04]  /*1bf70*/  NOP ;  /* 0x0000000000007918 */ /* 0x000fc80000000000 */
[----:B------:R-:W-:Y:S04]  /*1bf80*/  STL.64 [R1+0x150], R8 ;  /* 0x0001500801007387 */ /* 0x000fe80000100a00 */
[----:B------:R0:W-:Y:S04]  /*1bf90*/  STL.64 [R1+0x158], R10 ;  /* 0x0001580a01007387 */ /* 0x0001e80000100a00 */
[----:B0-----:R-:W2:Y:S04]  /*1bfa0*/  LDL.LU.64 R10, [R1+0x1d18] ;  /* 0x001d1800010a7983 */ /* 0x001ea80000300a00 */
[----:B------:R-:W2:Y:S04]  /*1bfb0*/  LDL.LU.64 R8, [R1+0x1d10] ;  /* 0x001d100001087983 */ /* 0x000ea80000300a00 */
[----:B------:R-:W4:Y:S01]  /*1bfc0*/  LDL.LU R19, [R1+0x9c8] ;  /* 0x0009c80001137983 */ /* 0x000f220000300800 */
        /* <DEDUP_REMOVED lines=12> */
[----:B---3--:R-:W-:Y:S02]  /*1c090*/  HMMA.16816.F32 R8, R12, R8, R4 ;  /* 0x000000080c08723c */ /* 0x008fe40000001804 */
[----:B------:R-:W2:Y:S04]  /*1c0a0*/  LDL.LU.64 R6, [R1+0x1ce8] ;  /* 0x001ce80001067983 */ /* 0x000ea80000300a00 */
[----:B------:R-:W3:-:S13]  /*1c0b0*/  LDL.LU.64 R4, [R1+0x1ce0] ;  /* 0x001ce00001047983 */ /* 0x000eda0000300a00 */
[----:B------:R0:W-:Y:S04]  /*1c0c0*/  STL.64 [R1+0xf0], R8 ;  /* 0x0000f00801007387 */ /* 0x0001e80000100a00 */
[----:B------:R1:W-:Y:S04]  /*1c0d0*/  STL.64 [R1+0xf8], R10 ;  /* 0x0000f80a01007387 */ /* 0x0003e80000100a00 */
[----:B0-----:R-:W3:Y:S04]  /*1c0e0*/  LDL.LU.64 R8, [R1+0xa0] ;  /* 0x0000a00001087983 */ /* 0x001ee80000300a00 */
[----:B-1----:R-:W3:Y:S01]  /*1c0f0*/  LDL.LU.64 R10, [R1+0xa8] ;  /* 0x0000a800010a7983 */ /* 0x002ee20000300a00 */
[----:B--2---:R-:W-:-:S15]  /*1c100*/  HMMA.16816.F32 R24, R12, R6, R24 ;  /* 0x000000060c18723c */ /* 0x004fde0000001818 */
[----:B------:R-:W-:-:S04]  /*1c110*/  NOP ;  /* 0x0000000000007918 */ /* 0x000fc80000000000 */
[----:B------:R-:W-:Y:S04]  /*1c120*/  STL.64 [R1+0xd0], R24 ;  /* 0x0000d01801007387 */ /* 0x000fe80000100a00 */
[----:B------:R0:W-:Y:S04]  /*1c130*/  STL.64 [R1+0xd8], R26 ;  /* 0x0000d81a01007387 */ /* 0x0001e80000100a00 */
[----:B0-----:R-:W2:Y:S04]  /*1c140*/  LDL.LU.64 R26, [R1+0x1cd8] ;  /* 0x001cd800011a7983 */ /* 0x001ea80000300a00 */
[----:B------:R-:W2:Y:S01]  /*1c150*/  LDL.LU.64 R24, [R1+0x1cd0] ;  /* 0x001cd00001187983 */ /* 0x000ea20000300a00 */
[----:B---3--:R-:W-:-:S15]  /*1c160*/  HMMA.16816.F32 R8, R12, R4, R8 ;  /* 0x000000040c08723c */ /* 0x008fde0000001808 */
[----:B------:R-:W-:-:S04]  /*1c170*/  NOP ;  /* 0x0000000000007918 */ /* 0x000fc80000000000 */
[----:B------:R0:W-:Y:S04]  /*1c180*/  STL.64 [R1+0xa0], R8 ;  /* 0x0000a00801007387 */ /* 0x0001e80000100a00 */
[----:B------:R1:W-:Y:S04]  /*1c190*/  STL.64 [R1+0xa8], R10 ;  /* 0x0000a80a01007387 */ /* 0x0003e80000100a00 */
[----:B0-----:R-:W3:Y:S01]  /*1c1a0*/  LDL.LU R8, [R1+0x1c0] ;  /* 0x0001c00001087983 */ /* 0x001ee20000300800 */
[----:B--2---:R-:W-:-:S15]  /*1c1b0*/  HMMA.16816.F32 R12, R12, R2, R24 ;  /* 0x000000020c0c723c */ /* 0x004fde0000001818 */
[----:B------:R-:W-:-:S04]  /*1c1c0*/  NOP ;  /* 0x0000000000007918 */ /* 0x000fc80000000000 */
[----:B------:R-:W-:Y:S04]  /*1c1d0*/  STL.64 [R1+0x70], R12 ;  /* 0x0000700c01007387 */ /* 0x000fe80000100a00 */
[----:B------:R-:W-:Y:S04]  /*1c1e0*/  STL.64 [R1+0x78], R14 ;  /* 0x0000780e01007387 */ /* 0x000fe80000100a00 */
[----:B------:R-:W3:Y:S04]  /*1c1f0*/  LDL.LU R9, [R1+0x1c4] ;  /* 0x0001c40001097983 */ /* 0x000ee80000300800 */
[----:B-1----:R-:W2:Y:S04]  /*1c200*/  LDL.LU R10, [R1+0x1c8] ;  /* 0x0001c800010a7983 */ /* 0x002ea80000300800 */
[----:B------:R-:W2:Y:S01]  /*1c210*/  LDL.LU R11, [R1+0x1cc] ;  /* 0x0001cc00010b7983 */ /* 0x000ea20000300800 */
[----:B----4-:R-:W-:-:S03]  /*1c220*/  IMAD R4, R20, 0x100, R19 ;  /* 0x0000010014047824 */ /* 0x010fc600078e0213 */
[----:B--2---:R-:W-:Y:S04]  /*1c230*/  STL.64 [R1+0x1c58], R10 ;  /* 0x001c580a01007387 */ /* 0x004fe80000100a00 */
[----:B---3--:R0:W-:Y:S04]  /*1c240*/  STL.64 [R1+0x1c50], R8 ;  /* 0x001c500801007387 */ /* 0x0081e80000100a00 */
[----:B------:R-:W2:Y:S04]  /*1c250*/  LDL.LU R16, [R1+0x1a0] ;  /* 0x0001a00001107983 */ /* 0x000ea80000300800 */
[----:B------:R-:W2:Y:S04]  /*1c260*/  LDL.LU R17, [R1+0x1a4] ;  /* 0x0001a40001117983 */ /* 0x000ea80000300800 */
[----:B------:R-:W3:Y:S04]  /*1c270*/  LDL.LU R18, [R1+0x1a8] ;  /* 0x0001a80001127983 */ /* 0x000ee80000300800 */
[----:B------:R-:W3:Y:S04]  /*1c280*/  LDL.LU R19, [R1+0x1ac] ;  /* 0x0001ac0001137983 */ /* 0x000ee80000300800 */
[----:B---3--:R-:W-:Y:S04]  /*1c290*/  STL.64 [R1+0x1c68], R18 ;  /* 0x001c681201007387 */ /* 0x008fe80000100a00 */
[----:B--2---:R1:W-:Y:S04]  /*1c2a0*/  STL.64 [R1+0x1c60], R16 ;  /* 0x001c601001007387 */ /* 0x0043e80000100a00 */
[----:B0-----:R-:W2:Y:S04]  /*1c2b0*/  LDL.LU R8, [R1+0x160] ;  /* 0x0001600001087983 */ /* 0x001ea80000300800 */
[----:B------:R-:W2:Y:S04]  /*1c2c0*/  LDL.LU R9, [R1+0x164] ;  /* 0x0001640001097983 */ /* 0x000ea80000300800 */
[----:B------:R-:W3:Y:S04]  /*1c2d0*/  LDL.LU R10, [R1+0x168] ;  /* 0x00016800010a7983 */ /* 0x000ee80000300800 */
[----:B------:R-:W3:Y:S04]  /*1c2e0*/  LDL.LU R11, [R1+0x16c] ;  /* 0x00016c00010b7983 */ /* 0x000ee80000300800 */
[----:B---3--:R-:W-:Y:S04]  /*1c2f0*/  STL.64 [R1+0x1c78], R10 ;  /* 0x001c780a01007387 */ /* 0x008fe80000100a00 */
[----:B--2---:R0:W-:Y:S04]  /*1c300*/  STL.64 [R1+0x1c70], R8 ;  /* 0x001c700801007387 */ /* 0x0041e80000100a00 */
[----:B-1----:R-:W2:Y:S04]  /*1c310*/  LDL.LU R16, [R1+0x140] ;  /* 0x0001400001107983 */ /* 0x002ea80000300800 */
[----:B------:R-:W2:Y:S04]  /*1c320*/  LDL.LU R17, [R1+0x144] ;  /* 0x0001440001117983 */ /* 0x000ea80000300800 */
[----:B------:R-:W3:Y:S04]  /*1c330*/  LDL.LU R18, [R1+0x148] ;  /* 0x0001480001127983 */ /* 0x000ee80000300800 */
[----:B------:R-:W3:Y:S01]  /*1c340*/  LDL.LU R19, [R1+0x14c] ;  /* 0x00014c0001137983 */ /* 0x000ee20000300800 */
[----:B------:R-:W-:-:S03]  /*1c350*/  IMAD R7, R29, 0x100, R28 ;  /* 0x000001001d077824 */ /* 0x000fc600078e021c */
[----:B---3--:R1:W-:Y:S04]  /*1c360*/  STL.64 [R1+0x1c88], R18 ;  /* 0x001c881201007387 */ /* 0x0083e80000100a00 */
[----:B--2---:R-:W-:Y:S04]  /*1c370*/  STL.64 [R1+0x1c80], R16 ;  /* 0x001c801001007387 */ /* 0x004fe80000100a00 */
[----:B------:R-:W2:Y:S04]  /*1c380*/  LDL.LU R3, [R1+0x3c] ;  /* 0x00003c0001037983 */ /* 0x000ea80000300800 */
[----:B------:R-:W3:Y:S04]  /*1c390*/  LDL.LU R28, [R1+0x40] ;  /* 0x00004000011c7983 */ /* 0x000ee80000300800 */
[----:B0-----:R-:W4:Y:S04]  /*1c3a0*/  LDL.LU R8, [R1+0x120] ;  /* 0x0001200001087983 */ /* 0x001f280000300800 */
[----:B------:R-:W4:Y:S04]  /*1c3b0*/  LDL.LU R9, [R1+0x124] ;  /* 0x0001240001097983 */ /* 0x000f280000300800 */
[----:B------:R-:W2:Y:S04]  /*1c3c0*/  LDL.LU R10, [R1+0x128] ;  /* 0x00012800010a7983 */ /* 0x000ea80000300800 */
[----:B------:R-:W2:Y:S04]  /*1c3d0*/  LDL.LU R11, [R1+0x12c] ;  /* 0x00012c00010b7983 */ /* 0x000ea80000300800 */
[----:B-1----:R-:W3:Y:S04]  /*1c3e0*/  LDL.LU R19, [R1+0x34] ;  /* 0x0000340001137983 */ /* 0x002ee80000300800 */
[----:B------:R-:W3:Y:S04]  /*1c3f0*/  LDL.LU R2, [R1+0x38] ;  /* 0x0000380001027983 */ /* 0x000ee80000300800 */
[----:B--2---:R-:W-:Y:S04]  /*1c400*/  STL.64 [R1+0x1c98], R10 ;  /* 0x001c980a01007387 */ /* 0x004fe80000100a00 */
[----:B----4-:R0:W-:Y:S04]  /*1c410*/  STL.64 [R1+0x1c90], R8 ;  /* 0x001c900801007387 */ /* 0x0101e80000100a00 */
[----:B0-----:R-:W2:Y:S04]  /*1c420*/  LDL.LU R8, [R1+0x100] ;  /* 0x0001000001087983 */ /* 0x001ea80000300800 */
[----:B------:R-:W2:Y:S04]  /*1c430*/  LDL.LU R9, [R1+0x104] ;  /* 0x0001040001097983 */ /* 0x000ea80000300800 */
[----:B------:R-:W4:Y:S04]  /*1c440*/  LDL.LU R10, [R1+0x108] ;  /* 0x00010800010a7983 */ /* 0x000f280000300800 */
[----:B------:R-:W4:Y:S04]  /*1c450*/  LDL.LU R11, [R1+0x10c] ;  /* 0x00010c00010b7983 */ /* 0x000f280000300800 */
[----:B------:R-:W2:Y:S04]  /*1c460*/  LDL.LU R17, [R1+0x2c] ;  /* 0x00002c0001117983 */ /* 0x000ea80000300800 */
[----:B------:R-:W3:Y:S04]  /*1c470*/  LDL.LU R18, [R1+0x30] ;  /* 0x0000300001127983 */ /* 0x000ee80000300800 */
[----:B---3--:R-:W-:Y:S04]  /*1c480*/  STL.64 [R1+0x1cc8], R18 ;  /* 0x001cc81201007387 */ /* 0x008fe80000100a00 */
[----:B--2---:R0:W-:Y:S04]  /*1c490*/  STL [R1+0x1cc0], R17 ;  /* 0x001cc01101007387 */ /* 0x0041e80000100800 */
[----:B------:R-:W2:Y:S04]  /*1c4a0*/  LDL.LU R16, [R1+0xc0] ;  /* 0x0000c00001107983 */ /* 0x000ea80000300800 */
[----:B0-----:R-:W2:Y:S04]  /*1c4b0*/  LDL.LU R17, [R1+0xc4] ;  /* 0x0000c40001117983 */ /* 0x001ea80000300800 */
[----:B------:R-:W2:Y:S04]  /*1c4c0*/  LDL.LU R18, [R1+0xc8] ;  /* 0x0000c80001127983 */ /* 0x000ea80000300800 */
[----:B------:R-:W2:Y:S04]  /*1c4d0*/  LDL.LU R19, [R1+0xcc] ;  /* 0x0000cc0001137983 */ /* 0x000ea80000300800 */
[----:B----4-:R0:W-:Y:S04]  /*1c4e0*/  STL.64 [R1+0x1ca8], R10 ;  /* 0x001ca80a01007387 */ /* 0x0101e80000100a00 */
[----:B0-----:R-:W3:Y:S04]  /*1c4f0*/  LDL.LU R10, [R1+0x20] ;  /* 0x00002000010a7983 */ /* 0x001ee80000300800 */
[----:B------:R-:W4:Y:S04]  /*1c500*/  LDL.LU R11, [R1+0x24] ;  /* 0x00002400010b7983 */ /* 0x000f280000300800 */
[----:B------:R0:W-:Y:S04]  /*1c510*/  STL.64 [R1+0x1ca0], R8 ;  /* 0x001ca00801007387 */ /* 0x0001e80000100a00 */
[----:B0-----:R-:W2:Y:S04]  /*1c520*/  LDL.LU R9, [R1+0x28] ;  /* 0x0000280001097983 */ /* 0x001ea80000300800 */
[----:B------:R-:W2:Y:S04]  /*1c530*/  LDL.LU R29, [R1+0x44] ;  /* 0x00004400011d7983 */ /* 0x000ea80000300800 */
[----:B------:R-:W2:Y:S04]  /*1c540*/  LDL.LU R26, [R1+0x48] ;  /* 0x00004800011a7983 */ /* 0x000ea80000300800 */
[----:B------:R-:W2:Y:S04]  /*1c550*/  LDL.LU R27, [R1+0x4c] ;  /* 0x00004c00011b7983 */ /* 0x000ea80000300800 */
[----:B------:R-:W2:Y:S04]  /*1c560*/  LDL.LU R24, [R1+0x50] ;  /* 0x0000500001187983 */ /* 0x000ea80000300800 */
[----:B------:R-:W2:Y:S01]  /*1c570*/  LDL.LU R25, [R1+0x54] ;  /* 0x0000540001197983 */ /* 0x000ea20000300800 */
[----:B------:R-:W-:-:S02]  /*1c580*/  IMAD R5, R22, 0x100, R21 ;  /* 0x0000010016057824 */ /* 0x000fc400078e0215 */
[----:B------:R-:W-:Y:S01]  /*1c590*/  IMAD R6, R0, 0x100, R23 ;  /* 0x0000010000067824 */ /* 0x000fe200078e0217 */
[----:B------:R-:W-:Y:S02]  /*1c5a0*/  F2FP.F16.E5M2.UNPACK_B R12, R4 ;  /* 0x00000004ff0c723e */ /* 0x000fe400020004ff */
[----:B------:R-:W-:Y:S02]  /*1c5b0*/  F2FP.F16.E5M2.UNPACK_B R15, R7 ;  /* 0x00000007ff0f723e */ /* 0x000fe400020004ff */
[----:B------:R-:W-:Y:S02]  /*1c5c0*/  F2FP.F16.E5M2.UNPACK_B R13, R5 ;  /* 0x00000005ff0d723e */ /* 0x000fe400020004ff */
[----:B------:R-:W-:Y:S02]  /*1c5d0*/  F2FP.F16.E5M2.UNPACK_B R14, R6 ;  /* 0x00000006ff0e723e */ /* 0x000fe400020004ff */
[----:B---3--:R-:W-:Y:S02]  /*1c5e0*/  F2FP.F16.E5M2.UNPACK_B R10, R10.H1 ;  /* 0x0000000aff0a723e */ /* 0x008fe400030004ff */
[----:B----4-:R-:W-:-:S07]  /*1c5f0*/  F2FP.F16.E5M2.UNPACK_B R11, R11.H1 ;  /* 0x0000000bff0b723e */ /* 0x010fce00030004ff */
[----:B--2---:R-:W-:Y:S01]  /*1c600*/  HMMA.16816.F32 R16, R12, R10, R16 ;  /* 0x0000000a0c10723c */ /* 0x004fe20000001810 */
[----:B------:R-:W-:Y:S04]  /*1c610*/  STL.64 [R1+0x1cb8], R26 ;  /* 0x001cb81a01007387 */ /* 0x000fe80000100a00 */
[----:B------:R0:W-:Y:S04]  /*1c620*/  STL.64 [R1+0x1cb0], R24 ;  /* 0x001cb01801007387 */ /* 0x0001e80000100a00 */
[----:B0-----:R-:W2:Y:S04]  /*1c630*/  LDL.LU R24, [R1+0xe0] ;  /* 0x0000e00001187983 */ /* 0x001ea80000300800 */
[----:B------:R-:W2:Y:S04]  /*1c640*/  LDL.LU R25, [R1+0xe4] ;  /* 0x0000e40001197983 */ /* 0x000ea80000300800 */
[----:B------:R-:W2:Y:S04]  /*1c650*/  LDL.LU R26, [R1+0xe8] ;  /* 0x0000e800011a7983 */ /* 0x000ea80000300800 */
[----:B------:R-:W2:Y:S04]  /*1c660*/  LDL.LU R27, [R1+0xec] ;  /* 0x0000ec00011b7983 */ /* 0x000ea80000300800 */
[----:B------:R-:W3:Y:S04]  /*1c670*/  LDL.LU R22, [R1+0x58] ;  /* 0x0000580001167983 */ /* 0x000ee80000300800 */
[----:B------:R-:W4:Y:S04]  /*1c680*/  LDL.LU R23, [R1+0x5c] ;  /* 0x00005c0001177983 */ /* 0x000f280000300800 */
[----:B------:R-:W2:Y:S04]  /*1c690*/  LDL.LU R20, [R1+0x60] ;  /* 0x0000600001147983 */ /* 0x000ea80000300800 */
[----:B------:R-:W2:Y:S04]  /*1c6a0*/  LDL.LU R21, [R1+0x64] ;  /* 0x0000640001157983 */ /* 0x000ea80000300800 */
[----:B------:R-:W2:Y:S04]  /*1c6b0*/  LDL.LU R0, [R1+0x68] ;  /* 0x0000680001007983 */ /* 0x000ea80000300800 */
[----:B------:R-:W2:Y:S04]  /*1c6c0*/  LDL.LU R4, [R1+0x180] ;  /* 0x0001800001047983 */ /* 0x000ea80000300800 */
[----:B------:R-:W2:Y:S04]  /*1c6d0*/  LDL.LU R5, [R1+0x184] ;  /* 0x0001840001057983 */ /* 0x000ea80000300800 */
[----:B------:R-:W2:Y:S04]  /*1c6e0*/  LDL.LU R6, [R1+0x188] ;  /* 0x0001880001067983 */ /* 0x000ea80000300800 */
[----:B------:R-:W2:Y:S04]  /*1c6f0*/  LDL.LU R7, [R1+0x18c] ;  /* 0x00018c0001077983 */ /* 0x000ea80000300800 */
[----:B------:R-:W-:Y:S04]  /*1c700*/  STL.64 [R1+0x18], R10 ;  /* 0x0000180a01007387 */ /* 0x000fe80000100a00 */
[----:B------:R-:W-:Y:S04]  /*1c710*/  STL.64 [R1+0xc0], R16 ;  /* 0x0000c01001007387 */ /* 0x000fe80000100a00 */
[----:B------:R0:W-:Y:S04]  /*1c720*/  STL.64 [R1+0xc8], R18 ;  /* 0x0000c81201007387 */ /* 0x0001e80000100a00 */
[----:B0-----:R-:W2:Y:S04]  /*1c730*/  LDL.LU.64 R18, [R1+0x1cc8] ;  /* 0x001cc80001127983 */ /* 0x001ea80000300a00 */
[----:B------:R-:W2:Y:S01]  /*1c740*/  LDL.LU R17, [R1+0x1cc0] ;  /* 0x001cc00001117983 */ /* 0x000ea20000300800 */
[----:B------:R-:W-:-:S02]  /*1c750*/  F2FP.F16.E5M2.UNPACK_B R8, R9.H1 ;  /* 0x00000009ff08723e */ /* 0x000fc400030004ff */
[----:B--2---:R-:W-:-:S05]  /*1c760*/  F2FP.F16.E5M2.UNPACK_B R9, R17.H1 ;  /* 0x00000011ff09723e */ /* 0x004fca00030004ff */
[----:B------:R0:W-:Y:S02]  /*1c770*/  STL.64 [R1+0x10], R8 ;  /* 0x0000100801007387 */ /* 0x0001e40000100a00 */
[----:B0-----:R-:W-:Y:S02]  /*1c780*/  HMMA.16816.F32 R8, R12, R8, R24 ;  /* 0x000000080c08723c */ /* 0x001fe40000001818 */
[----:B------:R-:W2:Y:S04]  /*1c790*/  LDL.LU.64 R26, [R1+0x1cb8] ;  /* 0x001cb800011a7983 */ /* 0x000ea80000300a00 */
[----:B------:R-:W2:-:S13]  /*1c7a0*/  LDL.LU.64 R24, [R1+0x1cb0] ;  /* 0x001cb00001187983 */ /* 0x000e9a0000300a00 */
[----:B------:R-:W-:Y:S04]  /*1c7b0*/  STL.64 [R1+0xe0], R8 ;  /* 0x0000e00801007387 */ /* 0x000fe80000100a00 */
[----:B------:R0:W-:Y:S04]  /*1c7c0*/  STL.64 [R1+0xe8], R10 ;  /* 0x0000e80a01007387 */ /* 0x0001e80000100a00 */
[----:B0-----:R-:W2:Y:S04]  /*1c7d0*/  LDL.LU.64 R10, [R1+0x1ca8] ;  /* 0x001ca800010a7983 */ /* 0x001ea80000300a00 */
[----:B------:R-:W2:Y:S01]  /*1c7e0*/  LDL.LU.64 R8, [R1+0x1ca0] ;  /* 0x001ca00001087983 */ /* 0x000ea20000300a00 */
[----:B------:R-:W-:-:S02]  /*1c7f0*/  F2FP.F16.E5M2.UNPACK_B R16, R18.H1 ;  /* 0x00000012ff10723e */ /* 0x000fc400030004ff */
[----:B------:R-:W-:-:S05]  /*1c800*/  F2FP.F16.E5M2.UNPACK_B R17, R19.H1 ;  /* 0x00000013ff11723e */ /* 0x000fca00030004ff */
[----:B------:R2:W-:Y:S02]  /*1c810*/  STL.64 [R1+0x8], R16 ;  /* 0x0000081001007387 */ /* 0x0005e40000100a00 */
[----:B--2---:R-:W-:Y:S02]  /*1c820*/  HMMA.16816.F32 R16, R12, R16, R8 ;  /* 0x000000100c10723c */ /* 0x004fe40000001808 */
[----:B------:R-:W2:Y:S04]  /*1c830*/  LDL.LU.64 R10, [R1+0x1c98] ;  /* 0x001c9800010a7983 */ /* 0x000ea80000300a00 */
[----:B------:R-:W2:Y:S01]  /*1c840*/  LDL.LU.64 R8, [R1+0x1c90] ;  /* 0x001c900001087983 */ /* 0x000ea20000300a00 */
[----:B------:R-:W-:Y:S02]  /*1c850*/  F2FP.F16.E5M2.UNPACK_B R2, R2.H1 ;  /* 0x00000002ff02723e */ /* 0x000fe400030004ff */
[----:B------:R-:W-:-:S10]  /*1c860*/  F2FP.F16.E5M2.UNPACK_B R3, R3.H1 ;  /* 0x00000003ff03723e */ /* 0x000fd400030004ff */
[----:B------:R-:W-:Y:S04]  /*1c870*/  STL.64 [R1+0x100], R16 ;  /* 0x0001001001007387 */ /* 0x000fe80000100a00 */
[----:B------:R0:W-:Y:S04]  /*1c880*/  STL.64 [R1+0x108], R18 ;  /* 0x0001081201007387 */ /* 0x0001e80000100a00 */
[----:B0-----:R-:W3:Y:S04]  /*1c890*/  LDL.LU.64 R18, [R1+0x1c88] ;  /* 0x001c880001127983 */ /* 0x001ee80000300a00 */
[----:B------:R-:W3:Y:S04]  /*1c8a0*/  LDL.LU.64 R16, [R1+0x1c80] ;  /* 0x001c800001107983 */ /* 0x000ee80000300a00 */
[----:B------:R-:W-:Y:S01]  /*1c8b0*/  STL.64 [R1], R2 ;  /* 0x0000000201007387 */ /* 0x000fe20000100a00 */
[----:B--2---:R-:W-:-:S15]  /*1c8c0*/  HMMA.16816.F32 R8, R12, R2, R8 ;  /* 0x000000020c08723c */ /* 0x004fde0000001808 */
[----:B------:R-:W-:-:S04]  /*1c8d0*/  NOP ;  /* 0x0000000000007918 */ /* 0x000fc80000000000 */
[----:B------:R-:W-:Y:S04]  /*1c8e0*/  STL.64 [R1+0x120], R8 ;  /* 0x0001200801007387 */ /* 0x000fe80000100a00 */
[----:B------:R0:W-:Y:S04]  /*1c8f0*/  STL.64 [R1+0x128], R10 ;  /* 0x0001280a01007387 */ /* 0x0001e80000100a00 */
[----:B0-----:R-:W2:Y:S04]  /*1c900*/  LDL.LU.64 R10, [R1+0x1c78] ;  /* 0x001c7800010a7983 */ /* 0x001ea80000300a00 */
[----:B------:R-:W2:Y:S01]  /*1c910*/  LDL.LU.64 R8, [R1+0x1c70] ;  /* 0x001c700001087983 */ /* 0x000ea20000300a00 */
[----:B------:R-:W-:-:S02]  /*1c920*/  F2FP.F16.E5M2.UNPACK_B R28, R28.H1 ;  /* 0x0000001cff1c723e */ /* 0x000fc400030004ff */
[----:B------:R-:W-:-:S07]  /*1c930*/  F2FP.F16.E5M2.UNPACK_B R29, R29.H1 ;  /* 0x0000001dff1d723e */ /* 0x000fce00030004ff */
[----:B---3--:R-:W-:Y:S01]  /*1c940*/  HMMA.16816.F32 R16, R12, R28, R16 ;  /* 0x0000001c0c10723c */ /* 0x008fe20000001810 */
[----:B------:R-:W-:Y:S02]  /*1c950*/  F2FP.F16.E5M2.UNPACK_B R26, R26.H1 ;  /* 0x0000001aff1a723e */ /* 0x000fe400030004ff */
[----:B------:R-:W-:-:S15]  /*1c960*/  F2FP.F16.E5M2.UNPACK_B R27, R27.H1 ;  /* 0x0000001bff1b723e */ /* 0x000fde00030004ff */
[----:B------:R-:W-:Y:S01]  /*1c970*/  NOP ;  /* 0x0000000000007918 */ /* 0x000fe20000000000 */
[----:B------:R-:W-:Y:S04]  /*1c980*/  STL.64 [R1+0x140], R16 ;  /* 0x0001401001007387 */ /* 0x000fe80000100a00 */
[----:B------:R0:W-:Y:S04]  /*1c990*/  STL.64 [R1+0x148], R18 ;  /* 0x0001481201007387 */ /* 0x0001e80000100a00 */
[----:B0-----:R-:W3:Y:S04]  /*1c9a0*/  LDL.LU.64 R18, [R1+0x1c68] ;  /* 0x001c680001127983 */ /* 0x001ee80000300a00 */
[----:B------:R-:W3:Y:S04]  /*1c9b0*/  LDL.LU.64 R16, [R1+0x1c60] ;  /* 0x001c600001107983 */ /* 0x000ee80000300a00 */
[----:B------:R-:W-:Y:S01]  /*1c9c0*/  STL.64 [R1+0x1ba8], R28 ;  /* 0x001ba81c01007387 */ /* 0x000fe20000100a00 */
        /* <DEDUP_REMOVED lines=8> */
[C---:B------:R-:W-:Y:S01]  /*1ca50*/  HMMA.16816.F32 R4, R12.reuse, R24, R4 ;  /* 0x000000180c04723c */ /* 0x040fe20000001804 */
[----:B------:R-:W-:Y:S02]  /*1ca60*/  F2FP.F16.E5M2.UNPACK_B R22, R22.H1 ;  /* 0x00000016ff16723e */ /* 0x000fe400030004ff */
[----:B----4-:R-:W-:Y:S01]  /*1ca70*/  F2FP.F16.E5M2.UNPACK_B R23, R23.H1 ;  /* 0x00000017ff17723e */ /* 0x010fe200030004ff */
[----:B------:R-:W-:Y:S04]  /*1ca80*/  STL.64 [R1+0x1ba0], R26 ;  /* 0x001ba01a01007387 */ /* 0x000fe80000100a00 */
[----:B------:R-:W-:Y:S11]  /*1ca90*/  STL.64 [R1+0x1b98], R24 ;  /* 0x001b981801007387 */ /* 0x000ff60000100a00 */
[----:B------:R-:W-:Y:S04]  /*1caa0*/  STL.64 [R1+0x180], R4 ;  /* 0x0001800401007387 */ /* 0x000fe80000100a00 */
[----:B------:R3:W-:Y:S02]  /*1cab0*/  STL.64 [R1+0x188], R6 ;  /* 0x0001880601007387 */ /* 0x0007e40000100a00 */
[----:B---3--:R-:W-:Y:S01]  /*1cac0*/  HMMA.16816.F32 R4, R12, R22, R16 ;  /* 0x000000160c04723c */ /* 0x008fe20000001810 */
[----:B------:R-:W-:-:S02]  /*1cad0*/  F2FP.F16.E5M2.UNPACK_B R20, R20.H1 ;  /* 0x00000014ff14723e */ /* 0x000fc400030004ff */
[----:B------:R-:W-:-:S15]  /*1cae0*/  F2FP.F16.E5M2.UNPACK_B R21, R21.H1 ;  /* 0x00000015ff15723e */ /* 0x000fde00030004ff */
[----:B------:R-:W-:Y:S01]  /*1caf0*/  NOP ;  /* 0x0000000000007918 */ /* 0x000fe20000000000 */
[----:B------:R-:W-:Y:S04]  /*1cb00*/  STL.64 [R1+0x1a0], R4 ;  /* 0x0001a00401007387 */ /* 0x000fe80000100a00 */
[----:B------:R2:W-:Y:S04]  /*1cb10*/  STL.64 [R1+0x1a8], R6 ;  /* 0x0001a80601007387 */ /* 0x0005e80000100a00 */
[----:B------:R-:W3:Y:S01]  /*1cb20*/  LDL.LU R24, [R1+0x2e0] ;  /* 0x0002e00001187983 */ /* 0x000ee20000300800 */
[----:B--2---:R-:W-:-:S15]  /*1cb30*/  HMMA.16816.F32 R4, R12, R20, R8 ;  /* 0x000000140c04723c */ /* 0x004fde0000001808 */
[----:B------:R-:W-:-:S04]  /*1cb40*/  NOP ;  /* 0x0000000000007918 */ /* 0x000fc80000000000 */
[----:B------:R-:W-:Y:S04]  /*1cb50*/  STL.64 [R1+0x1c0], R4 ;  /* 0x0001c00401007387 */ /* 0x000fe80000100a00 */
[----:B------:R-:W-:Y:S04]  /*1cb60*/  STL.64 [R1+0x1c8], R6 ;  /* 0x0001c80601007387 */ /* 0x000fe80000100a00 */
[----:B------:R-:W3:Y:S04]  /*1cb70*/  LDL.LU R25, [R1+0x2e4] ;  /* 0x0002e40001197983 */ /* 0x000ee80000300800 */
[----:B------:R-:W2:Y:S04]  /*1cb80*/  LDL.LU R26, [R1+0x2e8] ;  /* 0x0002e800011a7983 */ /* 0x000ea80000300800 */
[----:B------:R-:W2:Y:S04]  /*1cb90*/  LDL.LU R27, [R1+0x2ec] ;  /* 0x0002ec00011b7983 */ /* 0x000ea80000300800 */
[----:B--2---:R-:W-:Y:S04]  /*1cba0*/  STL.64 [R1+0x1c08], R26 ;  /* 0x001c081a01007387 */ /* 0x004fe80000100a00 */
[----:B---3--:R0:W-:Y:S04]  /*1cbb0*/  STL.64 [R1+0x1c00], R24 ;  /* 0x001c001801007387 */ /* 0x0081e80000100a00 */
[----:B0-----:R-:W2:Y:S04]  /*1cbc0*/  LDL.LU R24, [R1+0x260] ;  /* 0x0002600001187983 */ /* 0x001ea80000300800 */
[----:B------:R-:W2:Y:S04]  /*1cbd0*/  LDL.LU R25, [R1+0x264] ;  /* 0x0002640001197983 */ /* 0x000ea80000300800 */
[----:B------:R-:W3:Y:S04]  /*1cbe0*/  LDL.LU R26, [R1+0x268] ;  /* 0x00026800011a7983 */ /* 0x000ee80000300800 */
[----:B------:R-:W3:Y:S04]  /*1cbf0*/  LDL.LU R27, [R1+0x26c] ;  /* 0x00026c00011b7983 */ /* 0x000ee80000300800 */
[----:B------:R-:W4:Y:S04]  /*1cc00*/  LDL.LU R9, [R1+0x94] ;  /* 0x0000940001097983 */ /* 0x000f280000300800 */
[----:B------:R-:W4:Y:S04]  /*1cc10*/  LDL.LU R6, [R1+0x98] ;  /* 0x0000980001067983 */ /* 0x000f280000300800 */
[----:B---3--:R-:W-:Y:S04]  /*1cc20*/  STL.64 [R1+0x1c18], R26 ;  /* 0x001c181a01007387 */ /* 0x008fe80000100a00 */
[----:B--2---:R0:W-:Y:S04]  /*1cc30*/  STL.64 [R1+0x1c10], R24 ;  /* 0x001c101801007387 */ /* 0x0041e80000100a00 */
[----:B0-----:R-:W2:Y:S04]  /*1cc40*/  LDL.LU R24, [R1+0x240] ;  /* 0x0002400001187983 */ /* 0x001ea80000300800 */
[----:B------:R-:W2:Y:S04]  /*1cc50*/  LDL.LU R25, [R1+0x244] ;  /* 0x0002440001197983 */ /* 0x000ea80000300800 */
[----:B------:R-:W3:Y:S04]  /*1cc60*/  LDL.LU R26, [R1+0x248] ;  /* 0x00024800011a7983 */ /* 0x000ee80000300800 */
[----:B------:R-:W3:Y:S04]  /*1cc70*/  LDL.LU R27, [R1+0x24c] ;  /* 0x00024c00011b7983 */ /* 0x000ee80000300800 */
[----:B------:R-:W2:Y:S04]  /*1cc80*/  LDL.LU R19, [R1+0x6c] ;  /* 0x00006c0001137983 */ /* 0x000ea80000300800 */
[----:B------:R-:W2:Y:S04]  /*1cc90*/  LDL.LU R16, [R1+0x80] ;  /* 0x0000800001107983 */ /* 0x000ea80000300800 */
[----:B------:R-:W2:Y:S04]  /*1cca0*/  LDL.LU R17, [R1+0x84] ;  /* 0x0000840001117983 */ /* 0x000ea80000300800 */
[----:B------:R-:W2:Y:S04]  /*1ccb0*/  LDL.LU R10, [R1+0x88] ;  /* 0x00008800010a7983 */ /* 0x000ea80000300800 */
[----:B------:R-:W2:Y:S04]  /*1ccc0*/  LDL.LU R11, [R1+0x8c] ;  /* 0x00008c00010b7983 */ /* 0x000ea80000300800 */
[----:B------:R-:W4:Y:S04]  /*1ccd0*/  LDL.LU R8, [R1+0x90] ;  /* 0x0000900001087983 */ /* 0x000f280000300800 */
[----:B--2---:R-:W-:Y:S04]  /*1cce0*/  STL.64 [R1+0x1c48], R10 ;  /* 0x001c480a01007387 */ /* 0x004fe80000100a00 */
[----:B----4-:R0:W-:Y:S04]  /*1ccf0*/  STL.64 [R1+0x1c40], R8 ;  /* 0x001c400801007387 */ /* 0x0101e80000100a00 */
[----:B0-----:R-:W2:Y:S04]  /*1cd00*/  LDL.LU R8, [R1+0x1e0] ;  /* 0x0001e00001087983 */ /* 0x001ea80000300800 */
[----:B------:R-:W2:Y:S04]  /*1cd10*/  LDL.LU R9, [R1+0x1e4] ;  /* 0x0001e40001097983 */ /* 0x000ea80000300800 */
[----:B------:R-:W2:Y:S04]  /*1cd20*/  LDL.LU R10, [R1+0x1e8] ;  /* 0x0001e800010a7983 */ /* 0x000ea80000300800 */
[----:B------:R-:W2:Y:S04]  /*1cd30*/  LDL.LU R11, [R1+0x1ec] ;  /* 0x0001ec00010b7983 */ /* 0x000ea80000300800 */
[----:B---3--:R-:W-:Y:S04]  /*1cd40*/  STL.64 [R1+0x1c28], R26 ;  /* 0x001c281a01007387 */ /* 0x008fe80000100a00 */
[----:B------:R0:W-:Y:S04]  /*1cd50*/  STL.64 [R1+0x1c20], R24 ;  /* 0x001c201801007387 */ /* 0x0001e80000100a00 */
[----:B0-----:R-:W3:Y:S04]  /*1cd60*/  LDL.LU R24, [R1+0x220] ;  /* 0x0002200001187983 */ /* 0x001ee80000300800 */
[----:B------:R-:W3:Y:S04]  /*1cd70*/  LDL.LU R25, [R1+0x224] ;  /* 0x0002240001197983 */ /* 0x000ee80000300800 */
[----:B------:R-:W4:Y:S04]  /*1cd80*/  LDL.LU R26, [R1+0x228] ;  /* 0x00022800011a7983 */ /* 0x000f280000300800 */
[----:B------:R-:W4:Y:S01]  /*1cd90*/  LDL.LU R27, [R1+0x22c] ;  /* 0x00022c00011b7983 */ /* 0x000f220000300800 */
[----:B------:R-:W-:-:S02]  /*1cda0*/  F2FP.F16.E5M2.UNPACK_B R18, R0.H1 ;  /* 0x00000000ff12723e */ /* 0x000fc400030004ff */
[----:B------:R-:W-:Y:S01]  /*1cdb0*/  F2FP.F16.E5M2.UNPACK_B R19, R19.H1 ;  /* 0x00000013ff13723e */ /* 0x000fe200030004ff */
[----:B----4-:R-:W-:Y:S04]  /*1cdc0*/  STL.64 [R1+0x1c38], R26 ;  /* 0x001c381a01007387 */ /* 0x010fe80000100a00 */
[----:B---3--:R0:W-:Y:S04]  /*1cdd0*/  STL.64 [R1+0x1c30], R24 ;  /* 0x001c301801007387 */ /* 0x0081e80000100a00 */
[----:B0-----:R-:W3:Y:S04]  /*1cde0*/  LDL.LU R24, [R1+0x200] ;  /* 0x0002000001187983 */ /* 0x001ee80000300800 */
[----:B------:R-:W3:Y:S04]  /*1cdf0*/  LDL.LU R25, [R1+0x204] ;  /* 0x0002040001197983 */ /* 0x000ee80000300800 */
[----:B------:R-:W3:Y:S04]  /*1ce00*/  LDL.LU R26, [R1+0x208] ;  /* 0x00020800011a7983 */ /* 0x000ee80000300800 */
[----:B------:R-:W3:Y:S01]  /*1ce10*/  LDL.LU R27, [R1+0x20c] ;  /* 0x00020c00011b7983 */ /* 0x000ee20000300800 */
[----:B------:R-:W-:-:S02]  /*1ce20*/  F2FP.F16.E5M2.UNPACK_B R16, R16.H1 ;  /* 0x00000010ff10723e */ /* 0x000fc400030004ff */
[----:B------:R-:W-:Y:S01]  /*1ce30*/  F2FP.F16.E5M2.UNPACK_B R17, R17.H1 ;  /* 0x00000011ff11723e */ /* 0x000fe200030004ff */
[C---:B--2---:R-:W-:Y:S01]  /*1ce40*/  HMMA.16816.F32 R8, R12.reuse, R18, R8 ;  /* 0x000000120c08723c */ /* 0x044fe20000001808 */
[----:B------:R-:W2:Y:S04]  /*1ce50*/  LDL.LU R7, [R1+0x9c] ;  /* 0x00009c0001077983 */ /* 0x000ea80000300800 */
[----:B------:R-:W4:Y:S04]  /*1ce60*/  LDL.LU R4, [R1+0xb0] ;  /* 0x0000b00001047983 */ /* 0x000f280000300800 */
[----:B------:R-:W2:Y:S04]  /*1ce70*/  LDL.LU R5, [R1+0xb4] ;  /* 0x0000b40001057983 */ /* 0x000ea80000300800 */
[----:B------:R-:W2:Y:S04]  /*1ce80*/  LDL.LU R2, [R1+0xb8] ;  /* 0x0000b80001027983 */ /* 0x000ea80000300800 */
[----:B------:R-:W2:Y:S04]  /*1ce90*/  LDL.LU R3, [R1+0xbc] ;  /* 0x0000bc0001037983 */ /* 0x000ea80000300800 */
[----:B------:R-:W2:Y:S04]  /*1cea0*/  LDL.LU R28, [R1+0x1000] ;  /* 0x00100000011c7983 */ /* 0x000ea80000300800 */
[----:B------:R-:W2:Y:S04]  /*1ceb0*/  LDL.LU R29, [R1+0x100c] ;  /* 0x00100c00011d7983 */ /* 0x000ea80000300800 */
[----:B------:R-:W2:Y:S04]  /*1cec0*/  LDL.LU R0, [R1+0x1008] ;  /* 0x0010080001007983 */ /* 0x000ea80000300800 */
[----:B------:R0:W-:Y:S04]  /*1ced0*/  STL.64 [R1+0x1b80], R22 ;  /* 0x001b801601007387 */ /* 0x0001e80000100a00 */
[----:B0-----:R-:W2:Y:S04]  /*1cee0*/  LDL.LU R22, [R1+0xff8] ;  /* 0x000ff80001167983 */ /* 0x001ea80000300800 */
[----:B------:R-:W2:Y:S04]  /*1cef0*/  LDL.LU R23, [R1+0x1004] ;  /* 0x0010040001177983 */ /* 0x000ea80000300800 */
[----:B------:R0:W-:Y:S04]  /*1cf00*/  STL.64 [R1+0x1b78], R20 ;  /* 0x001b781401007387 */ /* 0x0001e80000100a00 */
[----:B0-----:R-:W2:Y:S04]  /*1cf10*/  LDL.LU R20, [R1+0xff0] ;  /* 0x000ff00001147983 */ /* 0x001ea80000300800 */
[----:B------:R-:W2:Y:S04]  /*1cf20*/  LDL.LU R21, [R1+0xffc] ;  /* 0x000ffc0001157983 */ /* 0x000ea80000300800 */
[----:B------:R-:W-:Y:S04]  /*1cf30*/  STL.64 [R1+0x1e0], R8 ;  /* 0x0001e00801007387 */ /* 0x000fe80000100a00 */
[----:B------:R0:W-:Y:S04]  /*1cf40*/  STL.64 [R1+0x1e8], R10 ;  /* 0x0001e80a01007387 */ /* 0x0001e80000100a00 */
[----:B0-----:R-:W2:Y:S04]  /*1cf50*/  LDL.LU.64 R10, [R1+0x1c48] ;  /* 0x001c4800010a7983 */ /* 0x001ea80000300a00 */
[----:B------:R-:W4:Y:S01]  /*1cf60*/  LDL.LU.64 R8, [R1+0x1c40] ;  /* 0x001c400001087983 */ /* 0x000f220000300a00 */
[----:B---3--:R-:W-:-:S15]  /*1cf70*/  HMMA.16816.F32 R24, R12, R16, R24 ;  /* 0x000000100c18723c */ /* 0x008fde0000001818 */
[----:B------:R-:W-:-:S04]  /*1cf80*/  NOP ;  /* 0x0000000000007918 */ /* 0x000fc80000000000 */
[----:B------:R-:W-:Y:S04]  /*1cf90*/  STL.64 [R1+0x200], R24 ;  /* 0x0002001801007387 */ /* 0x000fe80000100a00 */
[----:B------:R0:W-:Y:S04]  /*1cfa0*/  STL.64 [R1+0x208], R26 ;  /* 0x0002081a01007387 */ /* 0x0001e80000100a00 */
[----:B0-----:R-:W3:Y:S04]  /*1cfb0*/  LDL.LU.64 R26, [R1+0x1c38] ;  /* 0x001c3800011a7983 */ /* 0x001ee80000300a00 */
[----:B------:R-:W3:Y:S01]  /*1cfc0*/  LDL.LU.64 R24, [R1+0x1c30] ;  /* 0x001c300001187983 */ /* 0x000ee20000300a00 */
[----:B--2---:R-:W-:-:S02]  /*1cfd0*/  F2FP.F16.E5M2.UNPACK_B R10, R10.H1 ;  /* 0x0000000aff0a723e */ /* 0x004fc400030004ff */
[----:B------:R-:W-:Y:S01]  /*1cfe0*/  F2FP.F16.E5M2.UNPACK_B R11, R11.H1 ;  /* 0x0000000bff0b723e */ /* 0x000fe200030004ff */
[----:B------:R0:W-:Y:S04]  /*1cff0*/  STL.64 [R1+0x1b60], R18 ;  /* 0x001b601201007387 */ /* 0x0001e80000100a00 */
[----:B0-----:R-:W2:Y:S04]  /*1d000*/  LDL.LU R19, [R1+0xff4] ;  /* 0x000ff40001137983 */ /* 0x001ea80000300800 */
[----:B------:R-:W-:Y:S01]  /*1d010*/  STL.64 [R1+0x1b58], R16 ;  /* 0x001b581001007387 */ /* 0x000fe20000100a00 */
[----:B---3--:R-:W-:-:S15]  /*1d020*/  HMMA.16816.F32 R24, R12, R10, R24 ;  /* 0x0000000a0c18723c */ /* 0x008fde0000001818 */
[----:B------:R-:W-:-:S04]  /*1d030*/  NOP ;  /* 0x0000000000007918 */ /* 0x000fc80000000000 */
[----:B------:R-:W-:Y:S04]  /*1d040*/  STL.64 [R1+0x220], R24 ;  /* 0x0002201801007387 */ /* 0x000fe80000100a00 */
[----:B------:R0:W-:Y:S04]  /*1d050*/  STL.64 [R1+0x228], R26 ;  /* 0x0002281a01007387 */ /* 0x0001e80000100a00 */
[----:B0-----:R-:W3:Y:S04]  /*1d060*/  LDL.LU.64 R26, [R1+0x1c28] ;  /* 0x001c2800011a7983 */ /* 0x001ee80000300a00 */
[----:B------:R-:W3:Y:S01]  /*1d070*/  LDL.LU.64 R24, [R1+0x1c20] ;  /* 0x001c200001187983 */ /* 0x000ee20000300a00 */
[----:B----4-:R-:W-:-:S02]  /*1d080*/  F2FP.F16.E5M2.UNPACK_B R8, R8.H1 ;  /* 0x00000008ff08723e */ /* 0x010fc400030004ff */
[----:B------:R-:W-:-:S07]  /*1d090*/  F2FP.F16.E5M2.UNPACK_B R9, R9.H1 ;  /* 0x00000009ff09723e */ /* 0x000fce00030004ff */
[----:B---3--:R-:W-:-:S15]  /*1d0a0*/  HMMA.16816.F32 R24, R12, R8, R24 ;  /* 0x000000080c18723c */ /* 0x008fde0000001818 */
[----:B------:R-:W-:-:S04]  /*1d0b0*/  NOP ;  /* 0x0000000000007918 */ /* 0x000fc80000000000 */
[----:B------:R-:W-:Y:S04]  /*1d0c0*/  STL.64 [R1+0x240], R24 ;  /* 0x0002401801007387 */ /* 0x000fe80000100a00 */
[----:B------:R0:W-:Y:S04]  /*1d0d0*/  STL.64 [R1+0x248], R26 ;  /* 0x0002481a01007387 */ /* 0x0001e80000100a00 */
[----:B0-----:R-:W3:Y:S04]  /*1d0e0*/  LDL.LU.64 R26, [R1+0x1c18] ;  /* 0x001c1800011a7983 */ /* 0x001ee80000300a00 */
[----:B------:R-:W3:Y:S01]  /*1d0f0*/  LDL.LU.64 R24, [R1+0x1c10] ;  /* 0x001c100001187983 */ /* 0x000ee20000300a00 */
[----:B------:R-:W-:-:S02]  /*1d100*/  F2FP.F16.E5M2.UNPACK_B R6, R6.H1 ;  /* 0x00000006ff06723e */ /* 0x000fc400030004ff */
[----:B------:R-:W-:Y:S01]  /*1d110*/  F2FP.F16.E5M2.UNPACK_B R7, R7.H1 ;  /* 0x00000007ff07723e */ /* 0x000fe200030004ff */
[----:B------:R-:W-:Y:S04]  /*1d120*/  STL.64 [R1+0x1b40], R10 ;  /* 0x001b400a01007387 */ /* 0x000fe80000100a00 */
[----:B------:R0:W-:Y:S04]  /*1d130*/  STL.64 [R1+0x1b38], R8 ;  /* 0x001b380801007387 */ /* 0x0001e80000100a00 */
[----:B0-----:R-:W4:Y:S04]  /*1d140*/  LDL.LU R8, [R1+0x2f0] ;  /* 0x0002f00001087983 */ /* 0x001f280000300800 */
[----:B------:R-:W4:Y:S04]  /*1d150*/  LDL.LU R9, [R1+0x2f4] ;  /* 0x0002f40001097983 */ /* 0x000f280000300800 */
[----:B------:R-:W4:Y:S04]  /*1d160*/  LDL.LU R10, [R1+0x2f8] ;  /* 0x0002f800010a7983 */ /* 0x000f280000300800 */
[----:B------:R-:W4:Y:S01]  /*1d170*/  LDL.LU R11, [R1+0x2fc] ;  /* 0x0002fc00010b7983 */ /* 0x000f220000300800 */
[----:B---3--:R-:W-:-:S15]  /*1d180*/  HMMA.16816.F32 R24, R12, R6, R24 ;  /* 0x000000060c18723c */ /* 0x008fde0000001818 */
[----:B------:R-:W-:-:S04]  /*1d190*/  NOP ;  /* 0x0000000000007918 */ /* 0x000fc80000000000 */
[----:B------:R-:W-:Y:S04]  /*1d1a0*/  STL.64 [R1+0x260], R24 ;  /* 0x0002601801007387 */ /* 0x000fe80000100a00 */
[----:B------:R0:W-:Y:S04]  /*1d1b0*/  STL.64 [R1+0x268], R26 ;  /* 0x0002681a01007387 */ /* 0x0001e80000100a00 */
[----:B0-----:R-:W3:Y:S04]  /*1d1c0*/  LDL.LU.64 R26, [R1+0x1c08] ;  /* 0x001c0800011a7983 */ /* 0x001ee80000300a00 */
[----:B------:R-:W3:Y:S01]  /*1d1d0*/  LDL.LU.64 R24, [R1+0x1c00] ;  /* 0x001c000001187983 */ /* 0x000ee20000300a00 */
[----:B------:R-:W-:-:S02]  /*1d1e0*/  F2FP.F16.E5M2.UNPACK_B R4, R4.H1 ;  /* 0x00000004ff04723e */ /* 0x000fc400030004ff */
[----:B------:R-:W-:-:S07]  /*1d1f0*/  F2FP.F16.E5M2.UNPACK_B R5, R5.H1 ;  /* 0x00000005ff05723e */ /* 0x000fce00030004ff */
[----:B----4-:R-:W-:Y:S01]  /*1d200*/  HMMA.16816.F32 R8, R12, R4, R8 ;  /* 0x000000040c08723c */ /* 0x010fe20000001808 */
[----:B------:R-:W-:Y:S02]  /*1d210*/  F2FP.F16.E5M2.UNPACK_B R2, R2.H1 ;  /* 0x00000002ff02723e */ /* 0x000fe400030004ff */
[----:B------:R-:W-:Y:S01]  /*1d220*/  F2FP.F16.E5M2.UNPACK_B R3, R3.H1 ;  /* 0x00000003ff03723e */ /* 0x000fe200030004ff */
[----:B------:R0:W-:Y:S04]  /*1d230*/  STL [R1+0x1b34], R6 ;  /* 0x001b340601007387 */ /* 0x0001e80000100800 */
[----:B------:R-:W-:Y:S04]  /*1d240*/  STL [R1+0x1b30], R7 ;  /* 0x001b300701007387 */ /* 0x000fe80000100800 */
[----:B------:R1:W-:Y:S07]  /*1d250*/  STL.64 [R1+0x1bc0], R4 ;  /* 0x001bc00401007387 */ /* 0x0003ee0000100a00 */
[----:B------:R-:W-:Y:S04]  /*1d260*/  STL.64 [R1+0x2f0], R8 ;  /* 0x0002f00801007387 */ /* 0x000fe80000100a00 */
[----:B------:R3:W-:Y:S01]  /*1d270*/  STL.64 [R1+0x2f8], R10 ;  /* 0x0002f80a01007387 */ /* 0x0007e20000100a00 */
[----:B0-----:R-:W-:-:S02]  /*1d280*/  IMAD R6, R22, 0x100, R21 ;  /* 0x0000010016067824 */ /* 0x001fc400078e0215 */
[----:B-1----:R-:W-:-:S03]  /*1d290*/  IMAD R5, R28, 0x100, R23 ;  /* 0x000001001c057824 */ /* 0x002fc600078e0217 */
[----:B------:R-:W-:Y:S04]  /*1d2a0*/  STL [R1+0x24], R6 ;  /* 0x0000240601007387 */ /* 0x000fe80000100800 */
[----:B------:R0:W-:Y:S04]  /*1d2b0*/  STL [R1+0x28], R5 ;  /* 0x0000280501007387 */ /* 0x0001e80000100800 */
[----:B------:R-:W-:Y:S04]  /*1d2c0*/  STL [R1+0x1b04], R2 ;  /* 0x001b040201007387 */ /* 0x000fe80000100800 */
[----:B------:R-:W-:Y:S01]  /*1d2d0*/  STL [R1+0x1b00], R3 ;  /* 0x001b000301007387 */ /* 0x000fe20000100800 */
[----:B--2---:R-:W-:Y:S01]  /*1d2e0*/  IMAD R4, R20, 0x100, R19 ;  /* 0x0000010014047824 */ /* 0x004fe200078e0213 */
[----:B---3--:R-:W-:Y:S04]  /*1d2f0*/  HMMA.16816.F32 R8, R12, R2, R24 ;  /* 0x000000020c08723c */ /* 0x008fe80000001818 */
[----:B------:R-:W-:-:S15]  /*1d300*/  F2FP.F16.E5M2.UNPACK_B R12, R4 ;  /* 0x00000004ff0c723e */ /* 0x000fde00020004ff */
[----:B------:R-:W-:Y:S04]  /*1d310*/  STL.64 [R1+0x2e0], R8 ;  /* 0x0002e00801007387 */ /* 0x000fe80000100a00 */
[----:B------:R-:W-:Y:S04]  /*1d320*/  STL.64 [R1+0x2e8], R10 ;  /* 0x0002e80a01007387 */ /* 0x000fe80000100a00 */
[----:B------:R-:W2:Y:S04]  /*1d330*/  LDL.LU R16, [R1+0x810] ;  /* 0x0008100001107983 */ /* 0x000ea80000300800 */
[----:B------:R-:W2:Y:S04]  /*1d340*/  LDL.LU R17, [R1+0x814] ;  /* 0x0008140001117983 */ /* 0x000ea80000300800 */
[----:B------:R-:W3:Y:S04]  /*1d350*/  LDL.LU R18, [R1+0x818] ;  /* 0x0008180001127983 */ /* 0x000ee80000300800 */
[----:B------:R-:W3:Y:S04]  /*1d360*/  LDL.LU R19, [R1+0x81c] ;  /* 0x00081c0001137983 */ /* 0x000ee80000300800 */
[----:B------:R-:W4:Y:S04]  /*1d370*/  LDL.LU R20, [R1+0x830] ;  /* 0x0008300001147983 */ /* 0x000f280000300800 */
        /* <DEDUP_REMOVED lines=8> */
[----:B0-----:R-:W2:Y:S04]  /*1d400*/  LDL.LU R5, [R1+0x874] ;  /* 0x0008740001057983 */ /* 0x001ea80000300800 */
[----:B------:R-:W2:Y:S04]  /*1d410*/  LDL.LU R6, [R1+0x878] ;  /* 0x0008780001067983 */ /* 0x000ea80000300800 */
[----:B------:R-:W2:Y:S04]  /*1d420*/  LDL.LU R7, [R1+0x87c] ;  /* 0x00087c0001077983 */ /* 0x000ea80000300800 */
[----:B--2---:R0:W-:Y:S04]  /*1d430*/  STL.64 [R1+0x1bd0], R6 ;  /* 0x001bd00601007387 */ /* 0x0041e80000100a00 */
[----:B0-----:R-:W2:Y:S04]  /*1d440*/  LDL R6, [R1+0x10] ;  /* 0x0000100001067983 */ /* 0x001ea80000100800 */
[----:B------:R-:W2:Y:S04]  /*1d450*/  LDL R7, [R1+0x14] ;  /* 0x0000140001077983 */ /* 0x000ea80000100800 */
[----:B------:R-:W-:Y:S04]  /*1d460*/  STL.64 [R1+0x1bc8], R4 ;  /* 0x001bc80401007387 */ /* 0x000fe80000100a00 */
[----:B--2---:R-:W-:Y:S04]  /*1d470*/  STL.64 [R1+0x1be8], R6 ;  /* 0x001be80601007387 */ /* 0x004fe80000100a00 */
[----:B------:R-:W2:Y:S04]  /*1d480*/  LDL.64 R2, [R1+0x8] ;  /* 0x0000080001027983 */ /* 0x000ea80000100a00 */
[----:B------:R-:W-:Y:S04]  /*1d490*/  STL.64 [R1+0x1bb8], R26 ;  /* 0x001bb81a01007387 */ /* 0x000fe80000100a00 */
[----:B------:R0:W-:Y:S04]  /*1d4a0*/  STL.64 [R1+0x1bb0], R24 ;  /* 0x001bb01801007387 */ /* 0x0001e80000100a00 */
[----:B0-----:R-:W2:Y:S04]  /*1d4b0*/  LDL.LU R24, [R1+0x860] ;  /* 0x0008600001187983 */ /* 0x001ea80000300800 */
[----:B------:R-:W2:Y:S04]  /*1d4c0*/  LDL.LU R25, [R1+0x864] ;  /* 0x0008640001197983 */ /* 0x000ea80000300800 */
[----:B------:R-:W2:Y:S04]  /*1d4d0*/  LDL.LU R26, [R1+0x868] ;  /* 0x00086800011a7983 */ /* 0x000ea80000300800 */
[----:B------:R-:W2:Y:S04]  /*1d4e0*/  LDL.LU R27, [R1+0x86c] ;  /* 0x00086c00011b7983 */ /* 0x000ea80000300800 */
[----:B------:R-:W3:Y:S04]  /*1d4f0*/  LDL R4, [R1+0x18] ;  /* 0x0000180001047983 */ /* 0x000ee80000100800 */
[----:B------:R-:W3:Y:S04]  /*1d500*/  LDL R5, [R1+0x1c] ;  /* 0x00001c0001057983 */ /* 0x000ee80000100800 */
[----:B--2---:R-:W-:Y:S04]  /*1d510*/  STL.64 [R1+0x1be0], R26 ;  /* 0x001be01a01007387 */ /* 0x004fe80000100a00 */
[----:B------:R0:W-:Y:S04]  /*1d520*/  STL.64 [R1+0x1bd8], R24 ;  /* 0x001bd81801007387 */ /* 0x0001e80000100a00 */
[----:B0-----:R-:W2:Y:S04]  /*1d530*/  LDL.LU R24, [R1+0x880] ;  /* 0x0008800001187983 */ /* 0x001ea80000300800 */
[----:B------:R-:W2:Y:S04]  /*1d540*/  LDL.LU R25, [R1+0x884] ;  /* 0x0008840001197983 */ /* 0x000ea80000300800 */
[----:B------:R-:W2:Y:S04]  /*1d550*/  LDL.LU R26, [R1+0x888] ;  /* 0x00088800011a7983 */ /* 0x000ea80000300800 */
[----:B------:R-:W2:Y:S04]  /*1d560*/  LDL.LU R27, [R1+0x88c] ;  /* 0x00088c00011b7983 */ /* 0x000ea80000300800 */
[----:B------:R-:W3:Y:S04]  /*1d570*/  LDL.LU R14, [R1+0x24] ;  /* 0x00002400010e7983 */ /* 0x000ee80000300800 */
[----:B------:R-:W3:Y:S01]  /*1d580*/  LDL.LU R15, [R1+0x28] ;  /* 0x00002800010f7983 */ /* 0x000ee20000300800 */
[----:B------:R-:W-:-:S03]  /*1d590*/  IMAD R0, R0, 0x100, R29 ;  /* 0x0000010000007824 */ /* 0x000fc600078e021d */
[----:B--2---:R-:W-:Y:S04]  /*1d5a0*/  STL.64 [R1+0x1bf8], R26 ;  /* 0x001bf81a01007387 */ /* 0x004fe80000100a00 */
[----:B------:R0:W-:Y:S04]  /*1d5b0*/  STL.64 [R1+0x1bf0], R24 ;  /* 0x001bf01801007387 */ /* 0x0001e80000100a00 */
[----:B0-----:R-:W2:Y:S04]  /*1d5c0*/  LDL.LU R24, [R1+0x890] ;  /* 0x0008900001187983 */ /* 0x001ea80000300800 */
[----:B------:R-:W2:Y:S04]  /*1d5d0*/  LDL.LU R25, [R1+0x894] ;  /* 0x0008940001197983 */ /* 0x000ea80000300800 */
[----:B------:R-:W2:Y:S04]  /*1d5e0*/  LDL.LU R26, [R1+0x898] ;  /* 0x00089800011a7983 */ /* 0x000ea80000300800 */
[----:B------:R-:W2:Y:S04]  /*1d5f0*/  LDL.LU R27, [R1+0x89c] ;  /* 0x00089c00011b7983 */ /* 0x000ea80000300800 */
[----:B------:R-:W2:Y:S04]  /*1d600*/  LDL.64 R28, [R1] ;  /* 0x00000000011c7983 */ /* 0x000ea80000100a00 */
[----:B------:R-:W-:Y:S04]  /*1d610*/  STL.64 [R1+0x1b90], R22 ;  /* 0x001b901601007387 */ /* 0x000fe80000100a00 */
[----:B----4-:R0:W-:Y:S04]  /*1d620*/  STL.64 [R1+0x1b88], R20 ;  /* 0x001b881401007387 */ /* 0x0101e80000100a00 */
[----:B0-----:R-:W4:Y:S04]  /*1d630*/  LDL.LU R20, [R1+0x840] ;  /* 0x0008400001147983 */ /* 0x001f280000300800 */
[----:B------:R-:W4:Y:S04]  /*1d640*/  LDL.LU R21, [R1+0x844] ;  /* 0x0008440001157983 */ /* 0x000f280000300800 */
[----:B------:R-:W4:Y:S04]  /*1d650*/  LDL.LU R22, [R1+0x848] ;  /* 0x0008480001167983 */ /* 0x000f280000300800 */
[----:B------:R-:W4:Y:S04]  /*1d660*/  LDL.LU R23, [R1+0x84c] ;  /* 0x00084c0001177983 */ /* 0x000f280000300800 */
[----:B---3--:R-:W-:Y:S04]  /*1d670*/  STL.64 [R1+0x1b70], R18 ;  /* 0x001b701201007387 */ /* 0x008fe80000100a00 */
[----:B------:R0:W-:Y:S04]  /*1d680*/  STL.64 [R1+0x1b68], R16 ;  /* 0x001b681001007387 */ /* 0x0001e80000100a00 */
[----:B0-----:R-:W3:Y:S04]  /*1d690*/  LDL.LU R16, [R1+0x820] ;  /* 0x0008200001107983 */ /* 0x001ee80000300800 */
[----:B------:R-:W3:Y:S04]  /*1d6a0*/  LDL.LU R17, [R1+0x824] ;  /* 0x0008240001117983 */ /* 0x000ee80000300800 */
[----:B------:R-:W3:Y:S04]  /*1d6b0*/  LDL.LU R18, [R1+0x828] ;  /* 0x0008280001127983 */ /* 0x000ee80000300800 */
[----:B------:R-:W3:Y:S04]  /*1d6c0*/  LDL.LU R19, [R1+0x82c] ;  /* 0x00082c0001137983 */ /* 0x000ee80000300800 */
[----:B------:R-:W3:Y:S04]  /*1d6d0*/  LDL.LU R8, [R1+0x7f0] ;  /* 0x0007f00001087983 */ /* 0x000ee80000300800 */
[----:B------:R-:W3:Y:S04]  /*1d6e0*/  LDL.LU R9, [R1+0x7f4] ;  /* 0x0007f40001097983 */ /* 0x000ee80000300800 */
[----:B------:R-:W3:Y:S04]  /*1d6f0*/  LDL.LU R10, [R1+0x7f8] ;  /* 0x0007f800010a7983 */ /* 0x000ee80000300800 */
[----:B------:R-:W3:Y:S01]  /*1d700*/  LDL.LU R11, [R1+0x7fc] ;  /* 0x0007fc00010b7983 */ /* 0x000ee20000300800 */
[----:B------:R-:W-:-:S02]  /*1d710*/  F2FP.F16.E5M2.UNPACK_B R13, R14 ;  /* 0x0000000eff0d723e */ /* 0x000fc400020004ff */
[----:B------:R-:W-:Y:S02]  /*1d720*/  F2FP.F16.E5M2.UNPACK_B R14, R15 ;  /* 0x0000000fff0e723e */ /* 0x000fe400020004ff */
[----:B------:R-:W-:-:S07]  /*1d730*/  F2FP.F16.E5M2.UNPACK_B R15, R0 ;  /* 0x00000000ff0f723e */ /* 0x000fce00020004ff */
[C---:B--2---:R-:W-:Y:S01]  /*1d740*/  HMMA.16816.F32 R4, R12.reuse, R4, R24 ;  /* 0x000000040c04723c */ /* 0x044fe20000001818 */
[----:B---3--:R-:W-:Y:S04]  /*1d750*/  STL.64 [R1+0x1b50], R10 ;  /* 0x001b500a01007387 */ /* 0x008fe80000100a00 */
[----:B------:R0:W-:Y:S04]  /*1d760*/  STL.64 [R1+0x1b48], R8 ;  /* 0x001b480801007387 */ /* 0x0001e80000100a00 */
[----:B0-----:R-:W2:Y:S04]  /*1d770*/  LDL.LU R8, [R1+0x800] ;  /* 0x0008000001087983 */ /* 0x001ea80000300800 */
[----:B------:R-:W2:Y:S04]  /*1d780*/  LDL.LU R9, [R1+0x804] ;  /* 0x0008040001097983 */ /* 0x000ea80000300800 */
[----:B------:R-:W2:Y:S04]  /*1d790*/  LDL.LU R10, [R1+0x808] ;  /* 0x00080800010a7983 */ /* 0x000ea80000300800 */
[----:B------:R-:W2:Y:S04]  /*1d7a0*/  LDL.LU R11, [R1+0x80c] ;  /* 0x00080c00010b7983 */ /* 0x000ea80000300800 */
[----:B------:R-:W3:Y:S04]  /*1d7b0*/  LDL.LU.64 R26, [R1+0x1bf8] ;  /* 0x001bf800011a7983 */ /* 0x000ee80000300a00 */
[----:B------:R-:W3:Y:S04]  /*1d7c0*/  LDL.LU.64 R24, [R1+0x1bf0] ;  /* 0x001bf00001187983 */ /* 0x000ee80000300a00 */
[----:B------:R-:W-:Y:S04]  /*1d7d0*/  STL.64 [R1+0x890], R4 ;  /* 0x0008900401007387 */ /* 0x000fe80000100a00 */
[----:B------:R0:W-:Y:S04]  /*1d7e0*/  STL.64 [R1+0x898], R6 ;  /* 0x0008980601007387 */ /* 0x0001e80000100a00 */
[----:B0-----:R-:W3:Y:S02]  /*1d7f0*/  LDL.LU.64 R6, [R1+0x1be8] ;  /* 0x001be80001067983 */ /* 0x001ee40000300a00 */
[----:B---3--:R-:W-:Y:S02]  /*1d800*/  HMMA.16816.F32 R4, R12, R6, R24 ;  /* 0x000000060c04723c */ /* 0x008fe40000001818 */
[----:B------:R-:W3:Y:S04]  /*1d810*/  LDL.LU.64 R26, [R1+0x1be0] ;  /* 0x001be000011a7983 */ /* 0x000ee80000300a00 */
[----:B------:R-:W3:-:S13]  /*1d820*/  LDL.LU.64 R24, [R1+0x1bd8] ;  /* 0x001bd80001187983 */ /* 0x000eda0000300a00 */
[----:B------:R-:W-:Y:S04]  /*1d830*/  STL.64 [R1+0x880], R4 ;  /* 0x0008800401007387 */ /* 0x000fe80000100a00 */
[----:B------:R0:W-:Y:S04]  /*1d840*/  STL.64 [R1+0x888], R6 ;  /* 0x0008880601007387 */ /* 0x0001e80000100a00 */
[----:B0-----:R-:W2:Y:S04]  /*1d850*/  LDL.LU.64 R6, [R1+0x1bd0] ;  /* 0x001bd00001067983 */ /* 0x001ea80000300a00 */
[----:B------:R-:W2:Y:S01]  /*1d860*/  LDL.LU.64 R4, [R1+0x1bc8] ;  /* 0x001bc80001047983 */ /* 0x000ea20000300a00 */
[----:B------:R-:W-:Y:S01]  /*1d870*/  IMAD.MOV.U32 R0, RZ, RZ, R29 ;  /* 0x000000ffff007224 */ /* 0x000fe200078e001d */
[C---:B---3--:R-:W-:Y:S08]  /*1d880*/  HMMA.16816.F32 R24, R12.reuse, R28, R24 ;  /* 0x0000001c0c18723c */ /* 0x048ff00000001818 */
[----:B--2---:R-:W-:-:S15]  /*1d890*/  HMMA.16816.F32 R4, R12, R2, R4 ;  /* 0x000000020c04723c */ /* 0x004fde0000001804 */
[----:B------:R-:W-:-:S04]  /*1d8a0*/  NOP ;  /* 0x0000000000007918 */ /* 0x000fc80000000000 */
[----:B------:R0:W-:Y:S04]  /*1d8b0*/  STL.64 [R1+0x870], R4 ;  /* 0x0008700401007387 */ /* 0x0001e80000100a00 */
[----:B------:R1:W-:Y:S04]  /*1d8c0*/  STL.64 [R1+0x878], R6 ;  /* 0x0008780601007387 */ /* 0x0003e80000100a00 */
[----:B0-----:R-:W2:Y:S04]  /*1d8d0*/  LDL.LU.64 R4, [R1+0x1bc0] ;  /* 0x001bc00001047983 */ /* 0x001ea80000300a00 */
[----:B------:R-:W-:Y:S04]  /*1d8e0*/  STL.64 [R1+0x860], R24 ;  /* 0x0008601801007387 */ /* 0x000fe80000100a00 */
[----:B------:R0:W-:Y:S01]  /*1d8f0*/  STL.64 [R1+0x868], R26 ;  /* 0x0008681a01007387 */ /* 0x0001e20000100a00 */
[----:B-1----:R-:W-:-:S02]  /*1d900*/  IMAD.MOV.U32 R6, RZ, RZ, R2 ;  /* 0x000000ffff067224 */ /* 0x002fc400078e0002 */
[----:B------:R-:W-:Y:S01]  /*1d910*/  IMAD.MOV.U32 R2, RZ, RZ, R28 ;  /* 0x000000ffff027224 */ /* 0x000fe200078e001c */
[----:B0-----:R-:W3:Y:S04]  /*1d920*/  LDL.LU.64 R26, [R1+0x1bb8] ;  /* 0x001bb800011a7983 */ /* 0x001ee80000300a00 */
[----:B------:R-:W3:Y:S04]  /*1d930*/  LDL.LU.64 R24, [R1+0x1bb0] ;  /* 0x001bb00001187983 */ /* 0x000ee80000300a00 */
[----:B------:R-:W3:Y:S02]  /*1d940*/  LDL.LU.64 R28, [R1+0x1ba8] ;  /* 0x001ba800011c7983 */ /* 0x000ee40000300a00 */
[----:B---3--:R-:W-:-:S15]  /*1d950*/  HMMA.16816.F32 R24, R12, R28, R24 ;  /* 0x0000001c0c18723c */ /* 0x008fde0000001818 */
[----:B------:R-:W-:-:S04]  /*1d960*/  NOP ;  /* 0x0000000000007918 */ /* 0x000fc80000000000 */
[----:B------:R-:W-:Y:S04]  /*1d970*/  STL.64 [R1+0x850], R24 ;  /* 0x0008501801007387 */ /* 0x000fe80000100a00 */
[----:B------:R0:W-:Y:S04]  /*1d980*/  STL.64 [R1+0x858], R26 ;  /* 0x0008581a01007387 */ /* 0x0001e80000100a00 */
[----:B0-----:R-:W4:Y:S04]  /*1d990*/  LDL.LU.64 R26, [R1+0x1ba0] ;  /* 0x001ba000011a7983 */ /* 0x001f280000300a00 */
[----:B------:R-:W3:Y:S04]  /*1d9a0*/  LDL.LU.64 R24, [R1+0x1b98] ;  /* 0x001b980001187983 */ /* 0x000ee80000300a00 */
[----:B------:R-:W-:Y:S01]  /*1d9b0*/  STL.64 [R1+0x1ac8], R28 ;  /* 0x001ac81c01007387 */ /* 0x000fe20000100a00 */
[----:B----4-:R-:W-:-:S15]  /*1d9c0*/  HMMA.16816.F32 R20, R12, R26, R20 ;  /* 0x0000001a0c14723c */ /* 0x010fde0000001814 */
        /* <DEDUP_REMOVED lines=11> */
[----:B------:R-:W-:Y:S04]  /*1da80*/  STL.64 [R1+0x1a88], R26 ;  /* 0x001a881a01007387 */ /* 0x000fe80000100a00 */
[----:B------:R0:W-:Y:S04]  /*1da90*/  STL.64 [R1+0x1a80], R24 ;  /* 0x001a801801007387 */ /* 0x0001e80000100a00 */
[----:B0-----:R-:W2:Y:S04]  /*1daa0*/  LDL.LU R24, [R1+0x7d0] ;  /* 0x0007d00001187983 */ /* 0x001ea80000300800 */
[----:B------:R-:W2:Y:S04]  /*1dab0*/  LDL.LU R25, [R1+0x7d4] ;  /* 0x0007d40001197983 */ /* 0x000ea80000300800 */
[----:B------:R-:W2:Y:S04]  /*1dac0*/  LDL.LU R26, [R1+0x7d8] ;  /* 0x0007d800011a7983 */ /* 0x000ea80000300800 */
[----:B------:R-:W2:Y:S01]  /*1dad0*/  LDL.LU R27, [R1+0x7dc] ;  /* 0x0007dc00011b7983 */ /* 0x000ea20000300800 */
        /* <DEDUP_REMOVED lines=30> */
[----:B------:R-:W-:Y:S04]  /*1dcc0*/  STL [R1+0x1a58], R17 ;  /* 0x001a581101007387 */ /* 0x000fe80000100800 */
[----:B------:R-:W-:Y:S04]  /*1dcd0*/  STL.64 [R1+0x1ad8], R18 ;  /* 0x001ad81201007387 */ /* 0x000fe80000100a00 */
[----:B------:R3:W-:Y:S01]  /*1dce0*/  STL [R1+0x1ad0], R16 ;  /* 0x001ad01001007387 */ /* 0x0007e20000100800 */
[C---:B--2---:R-:W-:Y:S08]  /*1dcf0*/  HMMA.16816.F32 R20, R12.reuse, R10, R20 ;  /* 0x0000000a0c14723c */ /* 0x044ff00000001814 */
[----:B---3--:R-:W-:Y:S01]  /*1dd00*/  HMMA.16816.F32 R16, R12, R8, R24 ;  /* 0x000000080c10723c */ /* 0x008fe20000001818 */
[----:B------:R-:W2:Y:S10]  /*1dd10*/  LDL.LU R24, [R1+0x760] ;  /* 0x0007600001187983 */ /* 0x000eb40000300800 */
[----:B------:R-:W-:Y:S04]  /*1dd20*/  STL.64 [R1+0x7e0], R20 ;  /* 0x0007e01401007387 */ /* 0x000fe80000100a00 */
[----:B------:R0:W-:Y:S04]  /*1dd30*/  STL.64 [R1+0x7e8], R22 ;  /* 0x0007e81601007387 */ /* 0x0001e80000100a00 */
[----:B------:R-:W-:Y:S04]  /*1dd40*/  STL.64 [R1+0x7d0], R16 ;  /* 0x0007d01001007387 */ /* 0x000fe80000100a00 */
[----:B------:R-:W-:Y:S04]  /*1dd50*/  STL.64 [R1+0x7d8], R18 ;  /* 0x0007d81201007387 */ /* 0x000fe80000100a00 */
[----:B------:R-:W2:Y:S04]  /*1dd60*/  LDL.LU R25, [R1+0x764] ;  /* 0x0007640001197983 */ /* 0x000ea80000300800 */
[----:B------:R-:W3:Y:S04]  /*1dd70*/  LDL.LU R26, [R1+0x768] ;  /* 0x00076800011a7983 */ /* 0x000ee80000300800 */
[----:B------:R-:W3:Y:S01]  /*1dd80*/  LDL.LU R27, [R1+0x76c] ;  /* 0x00076c00011b7983 */ /* 0x000ee20000300800 */
[----:B0-----:R-:W-:-:S02]  /*1dd90*/  IMAD.MOV.U32 R22, RZ, RZ, R2 ;  /* 0x000000ffff167224 */ /* 0x001fc400078e0002 */
[----:B------:R-:W-:Y:S01]  /*1dda0*/  IMAD.MOV.U32 R23, RZ, RZ, R0 ;  /* 0x000000ffff177224 */ /* 0x000fe200078e0000 */
[----:B---3--:R-:W-:Y:S04]  /*1ddb0*/  STL.64 [R1+0x1aa8], R26 ;  /* 0x001aa81a01007387 */ /* 0x008fe80000100a00 */
[----:B--2---:R0:W-:Y:S04]  /*1ddc0*/  STL.64 [R1+0x1aa0], R24 ;  /* 0x001aa01801007387 */ /* 0x0041e80000100a00 */
[----:B------:R-:W-:Y:S04]  /*1ddd0*/  STL.64 [R1+0x1ab0], R22 ;  /* 0x001ab01601007387 */ /* 0x000fe80000100a00 */
[----:B0-----:R-:W2:Y:S04]  /*1dde0*/  LDL.LU R24, [R1+0x770] ;  /* 0x0007700001187983 */ /* 0x001ea80000300800 */
[----:B------:R-:W2:Y:S04]  /*1ddf0*/  LDL.LU R25, [R1+0x774] ;  /* 0x0007740001197983 */ /* 0x000ea80000300800 */
[----:B------:R-:W3:Y:S04]  /*1de00*/  LDL.LU R26, [R1+0x778] ;  /* 0x00077800011a7983 */ /* 0x000ee80000300800 */
[----:B------:R-:W3:Y:S04]  /*1de10*/  LDL.LU R27, [R1+0x77c] ;  /* 0x00077c00011b7983 */ /* 0x000ee80000300800 */
[----:B------:R-:W4:Y:S04]  /*1de20*/  LDL.LU R16, [R1+0x7a0] ;  /* 0x0007a00001107983 */ /* 0x000f280000300800 */
[----:B------:R-:W4:Y:S04]  /*1de30*/  LDL.LU R17, [R1+0x7a4] ;  /* 0x0007a40001117983 */ /* 0x000f280000300800 */
[----:B------:R-:W2:Y:S04]  /*1de40*/  LDL.LU R18, [R1+0x7a8] ;  /* 0x0007a80001127983 */ /* 0x000ea80000300800 */
[----:B------:R-:W2:Y:S04]  /*1de50*/  LDL.LU R19, [R1+0x7ac] ;  /* 0x0007ac0001137983 */ /* 0x000ea80000300800 */
[----:B--2---:R-:W-:Y:S04]  /*1de60*/  STL.64 [R1+0x1af8], R18 ;  /* 0x001af81201007387 */ /* 0x004fe80000100a00 */
[----:B----4-:R0:W-:Y:S04]  /*1de70*/  STL.64 [R1+0x1af0], R16 ;  /* 0x001af01001007387 */ /* 0x0101e80000100a00 */
[----:B0-----:R-:W2:Y:S04]  /*1de80*/  LDL.LU R16, [R1+0x2d0] ;  /* 0x0002d00001107983 */ /* 0x001ea80000300800 */
[----:B--2---:R-:W-:Y:S04]  /*1de90*/  STL [R1+0x1b08], R16 ;  /* 0x001b081001007387 */ /* 0x004fe80000100800 */
[----:B------:R-:W2:Y:S04]  /*1dea0*/  LDL.LU R17, [R1+0x2d4] ;  /* 0x0002d40001117983 */ /* 0x000ea80000300800 */
[----:B--2---:R0:W-:Y:S04]  /*1deb0*/  STL [R1+0x1b0c], R17 ;  /* 0x001b0c1101007387 */ /* 0x0041e80000100800 */
[----:B------:R-:W2:Y:S04]  /*1dec0*/  LDL.LU R18, [R1+0x2d8] ;  /* 0x0002d80001127983 */ /* 0x000ea80000300800 */
[----:B------:R-:W2:Y:S04]  /*1ded0*/  LDL.LU R19, [R1+0x2dc] ;  /* 0x0002dc0001137983 */ /* 0x000ea80000300800 */
[----:B0-----:R-:W4:Y:S04]  /*1dee0*/  LDL.LU R17, [R1+0x1014] ;  /* 0x0010140001117983 */ /* 0x001f280000300800 */
[----:B------:R-:W4:Y:S04]  /*1def0*/  LDL.LU R16, [R1+0x101c] ;  /* 0x00101c0001107983 */ /* 0x000f280000300800 */
[----:B--2---:R-:W-:Y:S04]  /*1df00*/  STL.64 [R1+0x1b18], R18 ;  /* 0x001b181201007387 */ /* 0x004fe80000100a00 */
[----:B----4-:R0:W-:Y:S04]  /*1df10*/  STL.64 [R1+0x1b10], R16 ;  /* 0x001b101001007387 */ /* 0x0101e80000100a00 */
[----:B0-----:R-:W2:Y:S04]  /*1df20*/  LDL.LU R16, [R1+0x7b0] ;  /* 0x0007b00001107983 */ /* 0x001ea80000300800 */
[----:B------:R-:W2:Y:S04]  /*1df30*/  LDL.LU R17, [R1+0x7b4] ;  /* 0x0007b40001117983 */ /* 0x000ea80000300800 */
[----:B------:R-:W4:Y:S04]  /*1df40*/  LDL.LU R18, [R1+0x7b8] ;  /* 0x0007b80001127983 */ /* 0x000f280000300800 */
[----:B------:R-:W4:Y:S01]  /*1df50*/  LDL.LU R19, [R1+0x7bc] ;  /* 0x0007bc0001137983 */ /* 0x000f220000300800 */
[----:B------:R-:W-:-:S02]  /*1df60*/  IMAD.MOV.U32 R7, RZ, RZ, R3 ;  /* 0x000000ffff077224 */ /* 0x000fc400078e0003 */
[----:B------:R-:W-:Y:S02]  /*1df70*/  IMAD.MOV.U32 R20, RZ, RZ, R6 ;  /* 0x000000ffff147224 */ /* 0x000fe400078e0006 */
[----:B------:R-:W-:Y:S01]  /*1df80*/  IMAD.MOV.U32 R21, RZ, RZ, R7 ;  /* 0x000000ffff157224 */ /* 0x000fe200078e0007 */
[----:B----4-:R-:W-:Y:S04]  /*1df90*/  STL.64 [R1+0x1b28], R18 ;  /* 0x001b281201007387 */ /* 0x010fe80000100a00 */
[----:B--2---:R0:W-:Y:S04]  /*1dfa0*/  STL.64 [R1+0x1b20], R16 ;  /* 0x001b201001007387 */ /* 0x0041e80000100a00 */
[----:B0-----:R-:W2:Y:S04]  /*1dfb0*/  LDL.LU R16, [R1+0x7c0] ;  /* 0x0007c00001107983 */ /* 0x001ea80000300800 */
[----:B------:R-:W2:Y:S04]  /*1dfc0*/  LDL.LU R17, [R1+0x7c4] ;  /* 0x0007c40001117983 */ /* 0x000ea80000300800 */
[----:B------:R-:W2:Y:S04]  /*1dfd0*/  LDL.LU R18, [R1+0x7c8] ;  /* 0x0007c80001127983 */ /* 0x000ea80000300800 */
[----:B------:R-:W2:Y:S04]  /*1dfe0*/  LDL.LU R19, [R1+0x7cc] ;  /* 0x0007cc0001137983 */ /* 0x000ea80000300800 */
[----:B------:R-:W4:Y:S04]  /*1dff0*/  LDL.LU R2, [R1+0x1024] ;  /* 0x0010240001027983 */ /* 0x000f280000300800 */
[----:B------:R-:W2:Y:S04]  /*1e000*/  LDL.LU R3, [R1+0x102c] ;  /* 0x00102c0001037983 */ /* 0x000ea80000300800 */
[----:B------:R-:W2:Y:S04]  /*1e010*/  LDL.LU R0, [R1+0x1028] ;  /* 0x0010280001007983 */ /* 0x000ea80000300800 */
[----:B------:R-:W2:Y:S04]  /*1e020*/  LDL.64 R28, [R1+0x18] ;  /* 0x00001800011c7983 */ /* 0x000ea80000100a00 */
[----:B---3--:R-:W-:Y:S04]  /*1e030*/  STL.64 [R1+0x1ac0], R26 ;  /* 0x001ac01a01007387 */ /* 0x008fe80000100a00 */
[----:B------:R-:W-:Y:S04]  /*1e040*/  STL.64 [R1+0x1ab8], R24 ;  /* 0x001ab81801007387 */ /* 0x000fe80000100a00 */
[----:B------:R-:W2:Y:S04]  /*1e050*/  LDL.LU R6, [R1+0x1b34] ;  /* 0x001b340001067983 */ /* 0x000ea80000300800 */
[----:B------:R0:W-:Y:S04]  /*1e060*/  STL [R1+0x1ae0], R20 ;  /* 0x001ae01401007387 */ /* 0x0001e80000100800 */
[----:B0-----:R-:W4:Y:S04]  /*1e070*/  LDL.LU R20, [R1+0x1020] ;  /* 0x0010200001147983 */ /* 0x001f280000300800 */
[----:B------:R-:W2:Y:S04]  /*1e080*/  LDL.LU R7, [R1+0x1b30] ;  /* 0x001b300001077983 */ /* 0x000ea80000300800 */
[----:B------:R0:W-:Y:S04]  /*1e090*/  STL [R1+0x1ae4], R21 ;  /* 0x001ae41501007387 */ /* 0x0001e80000100800 */
[----:B0-----:R-:W3:Y:S04]  /*1e0a0*/  LDL.LU R21, [R1+0x1018] ;  /* 0x0010180001157983 */ /* 0x001ee80000300800 */
[----:B------:R-:W3:Y:S01]  /*1e0b0*/  LDL.64 R22, [R1+0x10] ;  /* 0x0000100001167983 */ /* 0x000ee20000100a00 */
[C---:B--2---:R-:W-:Y:S03]  /*1e0c0*/  HMMA.16816.F32 R16, R12.reuse, R6, R16 ;  /* 0x000000060c10723c */ /* 0x044fe60000001810 */
[----:B---3--:R0:W-:Y:S04]  /*1e0d0*/  STL [R1+0x1ae8], R23 ;  /* 0x001ae81701007387 */ /* 0x0081e80000100800 */
[----:B0-----:R-:W2:Y:S04]  /*1e0e0*/  LDL.LU R23, [R1+0x1010] ;  /* 0x0010100001177983 */ /* 0x001ea80000300800 */
[----:B------:R-:W3:Y:S04]  /*1e0f0*/  LDL.LU R24, [R1+0x780] ;  /* 0x0007800001187983 */ /* 0x000ee80000300800 */
[----:B------:R-:W3:Y:S04]  /*1e100*/  LDL.LU R25, [R1+0x784] ;  /* 0x0007840001197983 */ /* 0x000ee80000300800 */
[----:B------:R-:W3:Y:S04]  /*1e110*/  LDL.LU R26, [R1+0x788] ;  /* 0x00078800011a7983 */ /* 0x000ee80000300800 */
[----:B------:R-:W3:Y:S04]  /*1e120*/  LDL.LU R27, [R1+0x78c] ;  /* 0x00078c00011b7983 */ /* 0x000ee80000300800 */
[----:B------:R-:W-:Y:S04]  /*1e130*/  STL.64 [R1+0x1a40], R10 ;  /* 0x001a400a01007387 */ /* 0x000fe80000100a00 */
[----:B------:R0:W-:Y:S04]  /*1e140*/  STL.64 [R1+0x1a38], R8 ;  /* 0x001a380801007387 */ /* 0x0001e80000100a00 */
[----:B0-----:R-:W2:Y:S04]  /*1e150*/  LDL.LU R8, [R1+0x740] ;  /* 0x0007400001087983 */ /* 0x001ea80000300800 */
[----:B------:R-:W2:Y:S04]  /*1e160*/  LDL.LU R9, [R1+0x744] ;  /* 0x0007440001097983 */ /* 0x000ea80000300800 */
[----:B------:R-:W2:Y:S04]  /*1e170*/  LDL.LU R10, [R1+0x748] ;  /* 0x00074800010a7983 */ /* 0x000ea80000300800 */
[----:B------:R-:W2:Y:S04]  /*1e180*/  LDL.LU R11, [R1+0x74c] ;  /* 0x00074c00010b7983 */ /* 0x000ea80000300800 */
        /* <DEDUP_REMOVED lines=9> */
[----:B------:R-:W2:Y:S04]  /*1e220*/  LDL.LU.64 R16, [R1+0x1b10] ;  /* 0x001b100001107983 */ /* 0x000ea80000300a00 */
[----:B------:R-:W-:Y:S04]  /*1e230*/  STL.64 [R1+0x1a20], R6 ;  /* 0x001a200601007387 */ /* 0x000fe80000100a00 */
[----:B------:R0:W-:Y:S01]  /*1e240*/  STL.64 [R1+0x1a18], R4 ;  /* 0x001a180401007387 */ /* 0x0001e20000100a00 */
[----:B----4-:R-:W-:-:S02]  /*1e250*/  IMAD R20, R20, 0x100, R2 ;  /* 0x0000010014147824 */ /* 0x010fc400078e0202 */
[----:B------:R-:W-:Y:S01]  /*1e260*/  IMAD R0, R0, 0x100, R3 ;  /* 0x0000010000007824 */ /* 0x000fe200078e0203 */
[----:B0-----:R-:W4:Y:S04]  /*1e270*/  LDL.LU R4, [R1+0x790] ;  /* 0x0007900001047983 */ /* 0x001f280000300800 */
[----:B------:R-:W4:Y:S04]  /*1e280*/  LDL.LU R5, [R1+0x794] ;  /* 0x0007940001057983 */ /* 0x000f280000300800 */
[----:B------:R-:W4:Y:S04]  /*1e290*/  LDL.LU R6, [R1+0x798] ;  /* 0x0007980001067983 */ /* 0x000f280000300800 */
[----:B------:R-:W4:Y:S01]  /*1e2a0*/  LDL.LU R7, [R1+0x79c] ;  /* 0x00079c0001077983 */ /* 0x000f220000300800 */
[----:B--2---:R-:W-:-:S02]  /*1e2b0*/  IMAD R23, R23, 0x100, R17 ;  /* 0x0000010017177824 */ /* 0x004fc400078e0211 */
[----:B------:R-:W-:Y:S01]  /*1e2c0*/  IMAD R21, R21, 0x100, R16 ;  /* 0x0000010015157824 */ /* 0x000fe200078e0210 */
[----:B------:R-:W2:Y:S04]  /*1e2d0*/  LDL.LU R17, [R1+0x1b0c] ;  /* 0x001b0c0001117983 */ /* 0x000ea80000300800 */
[----:B------:R-:W2:Y:S04]  /*1e2e0*/  LDL.LU R16, [R1+0x1b08] ;  /* 0x001b080001107983 */ /* 0x000ea80000300800 */
[----:B------:R-:W2:Y:S04]  /*1e2f0*/  LDL.LU R2, [R1+0x1b04] ;  /* 0x001b040001027983 */ /* 0x000ea80000300800 */
[----:B------:R-:W2:Y:S02]  /*1e300*/  LDL.LU R3, [R1+0x1b00] ;  /* 0x001b000001037983 */ /* 0x000ea40000300800 */
[----:B--2---:R-:W-:Y:S02]  /*1e310*/  HMMA.16816.F32 R12, R12, R2, R16 ;  /* 0x000000020c0c723c */ /* 0x004fe40000001810 */
[----:B------:R-:W2:Y:S04]  /*1e320*/  LDL.LU.64 R18, [R1+0x1af8] ;  /* 0x001af80001127983 */ /* 0x000ea80000300a00 */
[----:B------:R-:W2:-:S13]  /*1e330*/  LDL.LU.64 R16, [R1+0x1af0] ;  /* 0x001af00001107983 */ /* 0x000e9a0000300a00 */
[----:B------:R0:W-:Y:S04]  /*1e340*/  STL.64 [R1+0x2d0], R12 ;  /* 0x0002d00c01007387 */ /* 0x0001e80000100a00 */
[----:B------:R1:W-:Y:S01]  /*1e350*/  STL.64 [R1+0x2d8], R14 ;  /* 0x0002d80e01007387 */ /* 0x0003e20000100a00 */
[----:B0-----:R-:W-:Y:S02]  /*1e360*/  F2FP.F16.E5M2.UNPACK_B R12, R23 ;  /* 0x00000017ff0c723e */ /* 0x001fe400020004ff */
[----:B------:R-:W-:Y:S02]  /*1e370*/  F2FP.F16.E5M2.UNPACK_B R13, R21 ;  /* 0x00000015ff0d723e */ /* 0x000fe400020004ff */
[----:B-1----:R-:W-:Y:S02]  /*1e380*/  F2FP.F16.E5M2.UNPACK_B R14, R20 ;  /* 0x00000014ff0e723e */ /* 0x002fe400020004ff */
[----:B------:R-:W-:Y:S01]  /*1e390*/  F2FP.F16.E5M2.UNPACK_B R15, R0 ;  /* 0x00000000ff0f723e */ /* 0x000fe200020004ff */
[----:B------:R-:W4:Y:S04]  /*1e3a0*/  LDL.LU R23, [R1+0x1ae8] ;  /* 0x001ae80001177983 */ /* 0x000f280000300800 */
[----:B------:R-:W3:Y:S04]  /*1e3b0*/  LDL.LU R21, [R1+0x1ae4] ;  /* 0x001ae40001157983 */ /* 0x000ee80000300800 */
[----:B------:R-:W3:Y:S01]  /*1e3c0*/  LDL.LU R20, [R1+0x1ae0] ;  /* 0x001ae00001147983 */ /* 0x000ee20000300800 */
[----:B--2---:R-:W-:-:S15]  /*1e3d0*/  HMMA.16816.F32 R16, R12, R28, R16 ;  /* 0x0000001c0c10723c */ /* 0x004fde0000001810 */
[----:B------:R-:W-:-:S04]  /*1e3e0*/  NOP ;  /* 0x0000000000007918 */ /* 0x000fc80000000000 */
[----:B------:R-:W-:Y:S04]  /*1e3f0*/  STL.64 [R1+0x7a0], R16 ;  /* 0x0007a01001007387 */ /* 0x000fe80000100a00 */
[----:B------:R0:W-:Y:S04]  /*1e400*/  STL.64 [R1+0x7a8], R18 ;  /* 0x0007a81201007387 */ /* 0x0001e80000100a00 */
[----:B0-----:R-:W2:Y:S04]  /*1e410*/  LDL.LU.64 R18, [R1+0x1ad8] ;  /* 0x001ad80001127983 */ /* 0x001ea80000300a00 */
[----:B------:R-:W3:Y:S01]  /*1e420*/  LDL.LU R16, [R1+0x1ad0] ;  /* 0x001ad00001107983 */ /* 0x000ee20000300800 */
[----:B----4-:R-:W-:Y:S01]  /*1e430*/  HMMA.16816.F32 R4, R12, R22, R4 ;  /* 0x000000160c04723c */ /* 0x010fe20000001804 */
[----:B------:R-:W-:-:S02]  /*1e440*/  IMAD.MOV.U32 R17, RZ, RZ, R28 ;  /* 0x000000ffff117224 */ /* 0x000fc400078e001c */
[----:B------:R-:W4:Y:S01]  /*1e450*/  LDL.LU.64 R28, [R1+0x1ac8] ;  /* 0x001ac800011c7983 */ /* 0x000f220000300a00 */
[----:B------:R-:W-:-:S03]  /*1e460*/  IMAD.MOV.U32 R0, RZ, RZ, R23 ;  /* 0x000000ffff007224 */ /* 0x000fc600078e0017 */
[----:B--2---:R-:W-:Y:S04]  /*1e470*/  STL.64 [R1+0x1a68], R18 ;  /* 0x001a681201007387 */ /* 0x004fe80000100a00 */
[----:B---3--:R0:W-:Y:S04]  /*1e480*/  STL.64 [R1+0x1a60], R16 ;  /* 0x001a601001007387 */ /* 0x0081e80000100a00 */
[----:B0-----:R-:W2:Y:S04]  /*1e490*/  LDL.LU R16, [R1+0x750] ;  /* 0x0007500001107983 */ /* 0x001ea80000300800 */
[----:B------:R-:W2:Y:S04]  /*1e4a0*/  LDL.LU R17, [R1+0x754] ;  /* 0x0007540001117983 */ /* 0x000ea80000300800 */
[----:B------:R-:W2:Y:S04]  /*1e4b0*/  LDL.LU R18, [R1+0x758] ;  /* 0x0007580001127983 */ /* 0x000ea80000300800 */
[----:B------:R-:W2:Y:S04]  /*1e4c0*/  LDL.LU R19, [R1+0x75c] ;  /* 0x00075c0001137983 */ /* 0x000ea80000300800 */
[----:B------:R0:W-:Y:S02]  /*1e4d0*/  STL.64 [R1+0x790], R4 ;  /* 0x0007900401007387 */ /* 0x0001e40000100a00 */
[----:B0-----:R-:W-:-:S02]  /*1e4e0*/  IMAD.MOV.U32 R4, RZ, RZ, R22 ;  /* 0x000000ffff047224 */ /* 0x001fc400078e0016 */
[C---:B------:R-:W-:Y:S01]  /*1e4f0*/  HMMA.16816.F32 R20, R12.reuse, R20, R24 ;  /* 0x000000140c14723c */ /* 0x040fe20000001818 */
[----:B------:R-:W-:Y:S04]  /*1e500*/  STL.64 [R1+0x798], R6 ;  /* 0x0007980601007387 */ /* 0x000fe80000100a00 */
[----:B------:R-:W3:Y:S04]  /*1e510*/  LDL.LU.64 R26, [R1+0x1ac0] ;  /* 0x001ac000011a7983 */ /* 0x000ee80000300a00 */
[----:B------:R-:W3:Y:S10]  /*1e520*/  LDL.LU.64 R24, [R1+0x1ab8] ;  /* 0x001ab80001187983 */ /* 0x000ef40000300a00 */
[----:B------:R-:W-:Y:S04]  /*1e530*/  STL.64 [R1+0x780], R20 ;  /* 0x0007801401007387 */ /* 0x000fe80000100a00 */
[----:B------:R0:W-:Y:S04]  /*1e540*/  STL.64 [R1+0x788], R22 ;  /* 0x0007881601007387 */ /* 0x0001e80000100a00 */
[----:B0-----:R-:W3:Y:S02]  /*1e550*/  LDL.LU.64 R22, [R1+0x1ab0] ;  /* 0x001ab00001167983 */ /* 0x001ee40000300a00 */
[----:B---3--:R-:W-:Y:S02]  /*1e560*/  HMMA.16816.F32 R20, R12, R22, R24 ;  /* 0x000000160c14723c */ /* 0x008fe40000001818 */
[----:B------:R-:W4:Y:S04]  /*1e570*/  LDL.LU.64 R26, [R1+0x1aa8] ;  /* 0x001aa800011a7983 */ /* 0x000f280000300a00 */
[----:B------:R-:W4:-:S13]  /*1e580*/  LDL.LU.64 R24, [R1+0x1aa0] ;  /* 0x001aa00001187983 */ /* 0x000f1a0000300a00 */
[----:B------:R-:W-:Y:S04]  /*1e590*/  STL.64 [R1+0x770], R20 ;  /* 0x0007701401007387 */ /* 0x000fe80000100a00 */
[----:B------:R0:W-:Y:S04]  /*1e5a0*/  STL.64 [R1+0x778], R22 ;  /* 0x0007781601007387 */ /* 0x0001e80000100a00 */
[----:B0-----:R-:W3:Y:S04]  /*1e5b0*/  LDL.LU.64 R22, [R1+0x1a98] ;  /* 0x001a980001167983 */ /* 0x001ee80000300a00 */
[----:B------:R-:W2:Y:S01]  /*1e5c0*/  LDL.LU.64 R20, [R1+0x1a90] ;  /* 0x001a900001147983 */ /* 0x000ea20000300a00 */
[----:B----4-:R-:W-:-:S15]  /*1e5d0*/  HMMA.16816.F32 R24, R12, R28, R24 ;  /* 0x0000001c0c18723c */ /* 0x010fde0000001818 */
[----:B------:R-:W-:-:S04]  /*1e5e0*/  NOP ;  /* 0x0000000000007918 */ /* 0x000fc80000000000 */
[----:B------:R-:W-:Y:S04]  /*1e5f0*/  STL.64 [R1+0x760], R24 ;  /* 0x0007601801007387 */ /* 0x000fe80000100a00 */
[----:B------:R0:W-:Y:S04]  /*1e600*/  STL.64 [R1+0x768], R26 ;  /* 0x0007681a01007387 */ /* 0x0001e80000100a00 */
[----:B0-----:R-:W2:Y:S04]  /*1e610*/  LDL.LU.64 R26, [R1+0x1a88] ;  /* 0x001a8800011a7983 */ /* 0x001ea80000300a00 */
[----:B------:R-:W4:Y:S04]  /*1e620*/  LDL.LU.64 R24, [R1+0x1a80] ;  /* 0x001a800001187983 */ /* 0x000f280000300a00 */
[----:B------:R0:W-:Y:S02]  /*1e630*/  STL.64 [R1+0x19c0], R28 ;  /* 0x0019c01c01007387 */ /* 0x0001e40000100a00 */
[----:B0-----:R-:W-:Y:S01]  /*1e640*/  IMAD.MOV.U32 R28, RZ, RZ, R4 ;  /* 0x000000ffff1c7224 */ /* 0x001fe200078e0004 */
[C---:B--2---:R-:W-:Y:S08]  /*1e650*/  HMMA.16816.F32 R16, R12.reuse, R26, R16 ;  /* 0x0000001a0c10723c */ /* 0x044ff00000001810 */
[----:B----4-:R-:W-:Y:S11]  /*1e660*/  HMMA.16816.F32 R8, R12, R24, R8 ;  /* 0x000000180c08723c */ /* 0x010ff60000001808 */
[----:B------:R-:W-:Y:S04]  /*1e670*/  STL.64 [R1+0x750], R16 ;  /* 0x0007501001007387 */ /* 0x000fe80000100a00 */
[----:B------:R-:W-:Y:S04]  /*1e680*/  STL.64 [R1+0x758], R18 ;  /* 0x0007581201007387 */ /* 0x000fe80000100a00 */
[----:B------:R-:W-:Y:S04]  /*1e690*/  STL.64 [R1+0x740], R8 ;  /* 0x0007400801007387 */ /* 0x000fe80000100a00 */
[----:B------:R-:W-:Y:S04]  /*1e6a0*/  STL.64 [R1+0x748], R10 ;  /* 0x0007480a01007387 */ /* 0x000fe80000100a00 */
[----:B------:R-:W-:Y:S04]  /*1e6b0*/  STL.64 [R1+0x19b8], R26 ;  /* 0x0019b81a01007387 */ /* 0x000fe80000100a00 */
[----:B------:R0:W-:Y:S04]  /*1e6c0*/  STL.64 [R1+0x19b0], R24 ;  /* 0x0019b01801007387 */ /* 0x0001e80000100a00 */
[----:B0-----:R-:W2:Y:S04]  /*1e6d0*/  LDL.LU R24, [R1+0x6a0] ;  /* 0x0006a00001187983 */ /* 0x001ea80000300800 */
[----:B------:R-:W2:Y:S04]  /*1e6e0*/  LDL.LU R25, [R1+0x6a4] ;  /* 0x0006a40001197983 */ /* 0x000ea80000300800 */
        /* <DEDUP_REMOVED lines=13> */
[----:B------:R-:W2:Y:S01]  /*1e7c0*/  LDL.LU R19, [R1+0x72c] ;  /* 0x00072c0001137983 */ /* 0x000ea20000300800 */
[----:B------:R-:W-:-:S03]  /*1e7d0*/  IMAD.MOV.U32 R29, RZ, RZ, R0 ;  /* 0x000000ffff1d7224 */ /* 0x000fc600078e0000 */
[----:B--2---:R-:W-:Y:S04]  /*1e7e0*/  STL.64 [R1+0x1a78], R18 ;  /* 0x001a781201007387 */ /* 0x004fe80000100a00 */
[----:B------:R0:W-:Y:S04]  /*1e7f0*/  STL.64 [R1+0x1a70], R16 ;  /* 0x001a701001007387 */ /* 0x0001e80000100a00 */
[----:B0-----:R-:W3:Y:S04]  /*1e800*/  LDL.LU R16, [R1+0x730] ;  /* 0x0007300001107983 */ /* 0x001ee80000300800 */
        /* <DEDUP_REMOVED lines=11> */
[----:B0-----:R-:W2:Y:S04]  /*1e8c0*/  LDL.LU R4, [R1+0x6f0] ;  /* 0x0006f00001047983 */ /* 0x001ea80000300800 */
[----:B------:R-:W2:Y:S04]  /*1e8d0*/  LDL.LU R5, [R1+0x6f4] ;  /* 0x0006f40001057983 */ /* 0x000ea80000300800 */
[----:B------:R-:W2:Y:S04]  /*1e8e0*/  LDL.LU R6, [R1+0x6f8] ;  /* 0x0006f80001067983 */ /* 0x000ea80000300800 */
[----:B------:R-:W2:Y:S04]  /*1e8f0*/  LDL.LU R7, [R1+0x6fc] ;  /* 0x0006fc0001077983 */ /* 0x000ea80000300800 */
[----:B------:R-:W2:Y:S04]  /*1e900*/  LDL.LU R0, [R1+0x1048] ;  /* 0x0010480001007983 */ /* 0x000ea80000300800 */
[----:B----4-:R-:W-:Y:S04]  /*1e910*/  STL.64 [R1+0x19f0], R26 ;  /* 0x0019f01a01007387 */ /* 0x010fe80000100a00 */
[----:B------:R0:W-:Y:S04]  /*1e920*/  STL.64 [R1+0x19e8], R24 ;  /* 0x0019e81801007387 */ /* 0x0001e80000100a00 */
[----:B0-----:R-:W4:Y:S04]  /*1e930*/  LDL.LU R24, [R1+0x2c0] ;  /* 0x0002c00001187983 */ /* 0x001f280000300800 */
[----:B------:R-:W4:Y:S04]  /*1e940*/  LDL.LU R25, [R1+0x2c4] ;  /* 0x0002c40001197983 */ /* 0x000f280000300800 */
[----:B------:R-:W2:Y:S04]  /*1e950*/  LDL.LU R26, [R1+0x2c8] ;  /* 0x0002c800011a7983 */ /* 0x000ea80000300800 */
[----:B------:R-:W2:Y:S04]  /*1e960*/  LDL.LU R27, [R1+0x2cc] ;  /* 0x0002cc00011b7983 */ /* 0x000ea80000300800 */
[----:B--2---:R-:W-:Y:S04]  /*1e970*/  STL.64 [R1+0x1a00], R26 ;  /* 0x001a001a01007387 */ /* 0x004fe80000100a00 */
[----:B----4-:R0:W-:Y:S04]  /*1e980*/  STL.64 [R1+0x19f8], R24 ;  /* 0x0019f81801007387 */ /* 0x0101e80000100a00 */
[----:B0-----:R-:W2:Y:S04]  /*1e990*/  LDL.LU R24, [R1+0x6c0] ;  /* 0x0006c00001187983 */ /* 0x001ea80000300800 */
[----:B------:R-:W2:Y:S04]  /*1e9a0*/  LDL.LU R25, [R1+0x6c4] ;  /* 0x0006c40001197983 */ /* 0x000ea80000300800 */
[----:B------:R-:W4:Y:S04]  /*1e9b0*/  LDL.LU R26, [R1+0x6c8] ;  /* 0x0006c800011a7983 */ /* 0x000f280000300800 */
[----:B------:R-:W4:Y:S01]  /*1e9c0*/  LDL.LU R27, [R1+0x6cc] ;  /* 0x0006cc00011b7983 */ /* 0x000f220000300800 */
[C---:B---3--:R-:W-:Y:S03]  /*1e9d0*/  HMMA.16816.F32 R16, R12.reuse, R22, R16 ;  /* 0x000000160c10723c */ /* 0x048fe60000001810 */
[----:B----4-:R-:W-:Y:S04]  /*1e9e0*/  STL.64 [R1+0x1a10], R26 ;  /* 0x001a101a01007387 */ /* 0x010fe80000100a00 */
[----:B--2---:R0:W-:Y:S04]  /*1e9f0*/  STL.64 [R1+0x1a08], R24 ;  /* 0x001a081801007387 */ /* 0x0041e80000100a00 */
[----:B0-----:R-:W2:Y:S04]  /*1ea00*/  LDL.LU R24, [R1+0x6d0] ;  /* 0x0006d00001187983 */ /* 0x001ea80000300800 */
[----:B------:R-:W2:Y:S04]  /*1ea10*/  LDL.LU R25, [R1+0x6d4] ;  /* 0x0006d40001197983 */ /* 0x000ea80000300800 */
[----:B------:R-:W2:Y:S04]  /*1ea20*/  LDL.LU R26, [R1+0x6d8] ;  /* 0x0006d800011a7983 */ /* 0x000ea80000300800 */
[----:B------:R-:W2:Y:S04]  /*1ea30*/  LDL.LU R27, [R1+0x6dc] ;  /* 0x0006dc00011b7983 */ /* 0x000ea80000300800 */
        /* <DEDUP_REMOVED lines=10> */
[----:B------:R4:W-:Y:S01]  /*1eae0*/  STL.64 [R1+0x1998], R22 ;  /* 0x0019981601007387 */ /* 0x0009e20000100a00 */
[----:B---3--:R-:W-:Y:S01]  /*1eaf0*/  HMMA.16816.F32 R8, R12, R18, R8 ;  /* 0x000000120c08723c */ /* 0x008fe20000001808 */
[----:B----4-:R-:W-:-:S02]  /*1eb00*/  IMAD.MOV.U32 R22, RZ, RZ, R17 ;  /* 0x000000ffff167224 */ /* 0x010fc400078e0011 */
[----:B------:R-:W3:Y:S04]  /*1eb10*/  LDL.LU R17, [R1+0x1a58] ;  /* 0x001a580001117983 */ /* 0x000ee80000300800 */
[----:B------:R-:W4:Y:S04]  /*1eb20*/  LDL R23, [R1+0x1c] ;  /* 0x00001c0001177983 */ /* 0x000f280000100800 */
[----:B------:R0:W-:Y:S04]  /*1eb30*/  STL.64 [R1+0x1990], R20 ;  /* 0x0019901401007387 */ /* 0x0001e80000100a00 */
[----:B0-----:R-:W2:Y:S04]  /*1eb40*/  LDL.LU R20, [R1+0x1040] ;  /* 0x0010400001147983 */ /* 0x001ea80000300800 */
        /* <DEDUP_REMOVED lines=10> */
[----:B------:R-:W2:Y:S04]  /*1ebf0*/  LDL.LU.64 R8, [R1+0x1a38] ;  /* 0x001a380001087983 */ /* 0x000ea80000300a00 */
        /* <DEDUP_REMOVED lines=18> */
[----:B------:R0:W-:Y:S04]  /*1ed20*/  STL.64 [R1+0x1958], R10 ;  /* 0x0019580a01007387 */ /* 0x0001e80000100a00 */
[----:B0-----:R-:W3:Y:S04]  /*1ed30*/  LDL.LU R10, [R1+0x1038] ;  /* 0x00103800010a7983 */ /* 0x001ee80000300800 */
[----:B------:R-:W3:Y:S04]  /*1ed40*/  LDL.LU R11, [R1+0x1044] ;  /* 0x00104400010b7983 */ /* 0x000ee80000300800 */
[----:B------:R0:W-:Y:S04]  /*1ed50*/  STL.64 [R1+0x1950], R8 ;  /* 0x0019500801007387 */ /* 0x0001e80000100a00 */
[----:B0-----:R-:W3:Y:S04]  /*1ed60*/  LDL.LU R8, [R1+0x1030] ;  /* 0x0010300001087983 */ /* 0x001ee80000300800 */
[----:B------:R-:W3:Y:S01]  /*1ed70*/  LDL.LU R9, [R1+0x103c] ;  /* 0x00103c0001097983 */ /* 0x000ee20000300800 */
        /* <DEDUP_REMOVED lines=11> */
[----:B------:R-:W2:Y:S04]  /*1ee30*/  LDL.LU.64 R24, [R1+0x19f8] ;  /* 0x0019f80001187983 */ /* 0x000ea80000300a00 */
[----:B------:R0:W-:Y:S04]  /*1ee40*/  STL.64 [R1+0x1948], R6 ;  /* 0x0019480601007387 */ /* 0x0001e80000100a00 */
[----:B0-----:R-:W3:Y:S04]  /*1ee50*/  LDL.LU R7, [R1+0x1034] ;  /* 0x0010340001077983 */ /* 0x001ee80000300800 */
[----:B------:R0:W-:Y:S01]  /*1ee60*/  STL.64 [R1+0x1940], R4 ;  /* 0x0019400401007387 */ /* 0x0001e20000100a00 */
[----:B--2---:R-:W-:Y:S03]  /*1ee70*/  HMMA.16816.F32 R12, R12, R2, R24 ;  /* 0x000000020c0c723c */ /* 0x004fe60000001818 */
[----:B------:R-:W2:Y:S04]  /*1ee80*/  LDL.LU.64 R26, [R1+0x19f0] ;  /* 0x0019f000011a7983 */ /* 0x000ea80000300a00 */
[----:B------:R-:W2:Y:S01]  /*1ee90*/  LDL.LU.64 R24, [R1+0x19e8] ;  /* 0x0019e80001187983 */ /* 0x000ea20000300a00 */
[----:B0-----:R-:W-:-:S02]  /*1eea0*/  IMAD R5, R10, 0x100, R9 ;  /* 0x000001000a057824 */ /* 0x001fc400078e0209 */
[----:B------:R-:W-:Y:S02]  /*1eeb0*/  IMAD R4, R20, 0x100, R11 ;  /* 0x0000010014047824 */ /* 0x000fe400078e020b */
[----:B------:R-:W-:Y:S01]  /*1eec0*/  IMAD R0, R0, 0x100, R21 ;  /* 0x0000010000007824 */ /* 0x000fe200078e0215 */
[----:B------:R-:W-:Y:S04]  /*1eed0*/  STL [R1+0x1934], R2 ;  /* 0x0019340201007387 */ /* 0x000fe80000100800 */
[----:B------:R-:W-:Y:S01]  /*1eee0*/  STL [R1+0x1930], R3 ;  /* 0x0019300301007387 */ /* 0x000fe20000100800 */
[----:B---3--:R-:W-:-:S03]  /*1eef0*/  IMAD R8, R8, 0x100, R7 ;  /* 0x0000010008087824 */ /* 0x008fc600078e0207 */
[----:B------:R0:W-:Y:S04]  /*1ef00*/  STL.64 [R1+0x2c0], R12 ;  /* 0x0002c00c01007387 */ /* 0x0001e80000100a00 */
[----:B------:R1:W-:Y:S01]  /*1ef10*/  STL.64 [R1+0x2c8], R14 ;  /* 0x0002c80e01007387 */ /* 0x0003e20000100a00 */
[----:B0-----:R-:W-:Y:S02]  /*1ef20*/  F2FP.F16.E5M2.UNPACK_B R12, R8 ;  /* 0x00000008ff0c723e */ /* 0x001fe400020004ff */
[----:B------:R-:W-:Y:S02]  /*1ef30*/  F2FP.F16.E5M2.UNPACK_B R13, R5 ;  /* 0x00000005ff0d723e */ /* 0x000fe400020004ff */
[----:B-1----:R-:W-:Y:S02]  /*1ef40*/  F2FP.F16.E5M2.UNPACK_B R14, R4 ;  /* 0x00000004ff0e723e */ /* 0x002fe400020004ff */
[----:B------:R-:W-:-:S07]  /*1ef50*/  F2FP.F16.E5M2.UNPACK_B R15, R0 ;  /* 0x00000000ff0f723e */ /* 0x000fce00020004ff */
[----:B----4-:R-:W-:Y:S01]  /*1ef60*/  HMMA.16816.F32 R8, R12, R22, R16 ;  /* 0x000000160c08723c */ /* 0x010fe20000001810 */
[----:B------:R-:W3:-:S15]  /*1ef70*/  LDL.LU R16, [R1+0x630] ;  /* 0x0006300001107983 */ /* 0x000ede0000300800 */
[----:B------:R-:W-:-:S03]  /*1ef80*/  NOP ;  /* 0x0000000000007918 */ /* 0x000fc60000000000 */
[----:B------:R-:W-:Y:S04]  /*1ef90*/  STL.64 [R1+0x6b0], R8 ;  /* 0x0006b00801007387 */ /* 0x000fe80000100a00 */
[----:B------:R-:W-:Y:S01]  /*1efa0*/  STL.64 [R1+0x6b8], R10 ;  /* 0x0006b80a01007387 */ /* 0x000fe20000100a00 */
[----:B--2---:R-:W-:-:S15]  /*1efb0*/  HMMA.16816.F32 R4, R12, R28, R24 ;  /* 0x0000001c0c04723c */ /* 0x004fde0000001818 */
[----:B------:R-:W-:-:S04]  /*1efc0*/  NOP ;  /* 0x0000000000007918 */ /* 0x000fc80000000000 */
[----:B------:R-:W-:Y:S04]  /*1efd0*/  STL.64 [R1+0x6a0], R4 ;  /* 0x0006a00401007387 */ /* 0x000fe80000100a00 */
[----:B------:R0:W-:Y:S04]  /*1efe0*/  STL.64 [R1+0x6a8], R6 ;  /* 0x0006a80601007387 */ /* 0x0001e80000100a00 */
[----:B------:R-:W3:Y:S04]  /*1eff0*/  LDL.LU R17, [R1+0x634] ;  /* 0x0006340001117983 */ /* 0x000ee80000300800 */
[----:B------:R-:W2:Y:S04]  /*1f000*/  LDL.LU R18, [R1+0x638] ;  /* 0x0006380001127983 */ /* 0x000ea80000300800 */
[----:B------:R-:W2:Y:S04]  /*1f010*/  LDL.LU R19, [R1+0x63c] ;  /* 0x00063c0001137983 */ /* 0x000ea80000300800 */
[----:B------:R-:W4:Y:S04]  /*1f020*/  LDL.LU R20, [R1+0x650] ;  /* 0x0006500001147983 */ /* 0x000f280000300800 */
[----:B------:R-:W4:Y:S04]  /*1f030*/  LDL.LU R21, [R1+0x654] ;  /* 0x0006540001157983 */ /* 0x000f280000300800 */
[----:B------:R-:W2:Y:S04]  /*1f040*/  LDL.LU R22, [R1+0x658] ;  /* 0x0006580001167983 */ /* 0x000ea80000300800 */
[----:B------:R-:W2:Y:S04]  /*1f050*/  LDL.LU R23, [R1+0x65c] ;  /* 0x00065c0001177983 */ /* 0x000ea80000300800 */
[----:B------:R-:W2:Y:S04]  /*1f060*/  LDL.64 R28, [R1] ;  /* 0x00000000011c7983 */ /* 0x000ea80000100a00 */
[----:B0-----:R-:W2:Y:S04]  /*1f070*/  LDL.64 R6, [R1+0x8] ;  /* 0x0000080001067983 */ /* 0x001ea80000100a00 */
[----:B------:R-:W2:Y:S04]  /*1f080*/  LDL.LU R24, [R1+0x670] ;  /* 0x0006700001187983 */ /* 0x000ea80000300800 */
[----:B------:R-:W2:Y:S04]  /*1f090*/  LDL.LU R25, [R1+0x674] ;  /* 0x0006740001197983 */ /* 0x000ea80000300800 */
[----:B------:R-:W2:Y:S04]  /*1f0a0*/  LDL.LU R26, [R1+0x678] ;  /* 0x00067800011a7983 */ /* 0x000ea80000300800 */
[----:B------:R-:W2:Y:S04]  /*1f0b0*/  LDL.LU R27, [R1+0x67c] ;  /* 0x00067c00011b7983 */ /* 0x000ea80000300800 */
[----:B--2---:R-:W-:Y:S04]  /*1f0c0*/  STL.64 [R1+0x19d0], R26 ;  /* 0x0019d01a01007387 */ /* 0x004fe80000100a00 */
[----:B------:R0:W-:Y:S04]  /*1f0d0*/  STL.64 [R1+0x19c8], R24 ;  /* 0x0019c81801007387 */ /* 0x0001e80000100a00 */
[----:B0-----:R-:W2:Y:S04]  /*1f0e0*/  LDL.LU R24, [R1+0x680] ;  /* 0x0006800001187983 */ /* 0x001ea80000300800 */
        /* <DEDUP_REMOVED lines=9> */
[----:B------:R-:W-:Y:S04]  /*1f180*/  STL.64 [R1+0x19a8], R22 ;  /* 0x0019a81601007387 */ /* 0x000fe80000100a00 */
[----:B----4-:R0:W-:Y:S04]  /*1f190*/  STL.64 [R1+0x19a0], R20 ;  /* 0x0019a01401007387 */ /* 0x0101e80000100a00 */
[----:B0-----:R-:W4:Y:S04]  /*1f1a0*/  LDL.LU R20, [R1+0x660] ;  /* 0x0006600001147983 */ /* 0x001f280000300800 */
[----:B------:R-:W4:Y:S04]  /*1f1b0*/  LDL.LU R21, [R1+0x664] ;  /* 0x0006640001157983 */ /* 0x000f280000300800 */
[----:B------:R-:W4:Y:S04]  /*1f1c0*/  LDL.LU R22, [R1+0x668] ;  /* 0x0006680001167983 */ /* 0x000f280000300800 */
[----:B------:R-:W4:Y:S04]  /*1f1d0*/  LDL.LU R23, [R1+0x66c] ;  /* 0x00066c0001177983 */ /* 0x000f280000300800 */
[----:B------:R-:W-:Y:S04]  /*1f1e0*/  STL.64 [R1+0x1988], R18 ;  /* 0x0019881201007387 */ /* 0x000fe80000100a00 */
[----:B---3--:R0:W-:Y:S04]  /*1f1f0*/  STL.64 [R1+0x1980], R16 ;  /* 0x0019801001007387 */ /* 0x0081e80000100a00 */
        /* <DEDUP_REMOVED lines=8> */
[----:B--2---:R-:W-:Y:S03]  /*1f280*/  HMMA.16816.F32 R24, R12, R6, R24 ;  /* 0x000000060c18723c */ /* 0x004fe60000001818 */
[----:B---3--:R-:W-:Y:S04]  /*1f290*/  STL.64 [R1+0x1968], R10 ;  /* 0x0019680a01007387 */ /* 0x008fe80000100a00 */
[----:B------:R0:W-:Y:S04]  /*1f2a0*/  STL.64 [R1+0x1960], R8 ;  /* 0x0019600801007387 */ /* 0x0001e80000100a00 */
[----:B0-----:R-:W2:Y:S04]  /*1f2b0*/  LDL.LU R8, [R1+0x620] ;  /* 0x0006200001087983 */ /* 0x001ea80000300800 */
[----:B------:R-:W2:Y:S04]  /*1f2c0*/  LDL.LU R9, [R1+0x624] ;  /* 0x0006240001097983 */ /* 0x000ea80000300800 */
[----:B------:R-:W2:Y:S04]  /*1f2d0*/  LDL.LU R10, [R1+0x628] ;  /* 0x00062800010a7983 */ /* 0x000ea80000300800 */
[----:B------:R-:W2:Y:S04]  /*1f2e0*/  LDL.LU R11, [R1+0x62c] ;  /* 0x00062c00010b7983 */ /* 0x000ea80000300800 */
[----:B------:R-:W-:Y:S04]  /*1f2f0*/  STL.64 [R1+0x690], R24 ;  /* 0x0006901801007387 */ /* 0x000fe80000100a00 */
[----:B------:R0:W-:Y:S04]  /*1f300*/  STL.64 [R1+0x698], R26 ;  /* 0x0006981a01007387 */ /* 0x0001e80000100a00 */
[----:B0-----:R-:W3:Y:S04]  /*1f310*/  LDL.LU.64 R26, [R1+0x19e0] ;  /* 0x0019e000011a7983 */ /* 0x001ee80000300a00 */
[----:B------:R-:W3:Y:S04]  /*1f320*/  LDL.LU.64 R24, [R1+0x19d8] ;  /* 0x0019d80001187983 */ /* 0x000ee80000300a00 */
[----:B------:R-:W2:Y:S01]  /*1f330*/  LDL.LU R4, [R1+0x600] ;  /* 0x0006000001047983 */ /* 0x000ea20000300800 */
[----:B------:R-:W-:-:S03]  /*1f340*/  IMAD.MOV.U32 R2, RZ, RZ, R6 ;  /* 0x000000ffff027224 */ /* 0x000fc600078e0006 */
[----:B------:R-:W2:Y:S01]  /*1f350*/  LDL.LU R5, [R1+0x604] ;  /* 0x0006040001057983 */ /* 0x000ea20000300800 */
[----:B------:R-:W-:-:S03]  /*1f360*/  IMAD.MOV.U32 R0, RZ, RZ, R7 ;  /* 0x000000ffff007224 */ /* 0x000fc600078e0007 */
[----:B------:R-:W2:Y:S04]  /*1f370*/  LDL.LU R6, [R1+0x608] ;  /* 0x0006080001067983 */ /* 0x000ea80000300800 */
[----:B------:R-:W2:Y:S01]  /*1f380*/  LDL.LU R7, [R1+0x60c] ;  /* 0x00060c0001077983 */ /* 0x000ea20000300800 */
[----:B------:R-:W-:Y:S01]  /*1f390*/  IMAD.MOV.U32 R3, RZ, RZ, R29 ;  /* 0x000000ffff037224 */ /* 0x000fe200078e001d */
[----:B---3--:R-:W-:-:S15]  /*1f3a0*/  HMMA.16816.F32 R24, R12, R28, R24 ;  /* 0x0000001c0c18723c */ /* 0x008fde0000001818 */
[----:B------:R-:W-:-:S04]  /*1f3b0*/  NOP ;  /* 0x0000000000007918 */ /* 0x000fc80000000000 */
[----:B------:R-:W-:Y:S04]  /*1f3c0*/  STL.64 [R1+0x680], R24 ;  /* 0x0006801801007387 */ /* 0x000fe80000100a00 */
[----:B------:R0:W-:Y:S04]  /*1f3d0*/  STL.64 [R1+0x688], R26 ;  /* 0x0006881a01007387 */ /* 0x0001e80000100a00 */
        /* <DEDUP_REMOVED lines=9> */
[----:B------:R0:W-:Y:S04]  /*1f470*/  STL [R1+0x191c], R28 ;  /* 0x00191c1c01007387 */ /* 0x0001e80000100800 */
[----:B0-----:R-:W2:Y:S04]  /*1f480*/  LDL.LU R28, [R1+0x1050] ;  /* 0x00105000011c7983 */ /* 0x001ea80000300800 */
[----:B------:R0:W-:Y:S04]  /*1f490*/  STL [R1+0x1918], R29 ;  /* 0x0019181d01007387 */ /* 0x0001e80000100800 */
[----:B0-----:R-:W2:Y:S01]  /*1f4a0*/  LDL.LU R29, [R1+0x1054] ;  /* 0x00105400011d7983 */ /* 0x001ea20000300800 */
        /* <DEDUP_REMOVED lines=32> */
[----:B0-----:R-:W4:Y:S04]  /*1f6b0*/  LDL.LU R20, [R1+0x5e0] ;  /* 0x0005e00001147983 */ /* 0x001f280000300800 */
[----:B------:R-:W4:Y:S04]  /*1f6c0*/  LDL.LU R21, [R1+0x5e4] ;  /* 0x0005e40001157983 */ /* 0x000f280000300800 */
[----:B------:R-:W4:Y:S04]  /*1f6d0*/  LDL.LU R22, [R1+0x5e8] ;  /* 0x0005e80001167983 */ /* 0x000f280000300800 */
[----:B------:R-:W4:Y:S01]  /*1f6e0*/  LDL.LU R23, [R1+0x5ec] ;  /* 0x0005ec0001177983 */ /* 0x000f220000300800 */
        /* <DEDUP_REMOVED lines=14> */
[----:B0-----:R-:W3:Y:S04]  /*1f7d0*/  LDL.LU R16, [R1+0x5f0] ;  /* 0x0005f00001107983 */ /* 0x001ee80000300800 */
[----:B------:R-:W3:Y:S04]  /*1f7e0*/  LDL.LU R17, [R1+0x5f4] ;  /* 0x0005f40001117983 */ /* 0x000ee80000300800 */
[----:B------:R-:W3:Y:S04]  /*1f7f0*/  LDL.LU R18, [R1+0x5f8] ;  /* 0x0005f80001127983 */ /* 0x000ee80000300800 */
[----:B------:R-:W3:Y:S01]  /*1f800*/  LDL.LU R19, [R1+0x5fc] ;  /* 0x0005fc0001137983 */ /* 0x000ee20000300800 */
[----:B--2---:R-:W-:-:S15]  /*1f810*/  HMMA.16816.F32 R4, R12, R10, R4 ;  /* 0x0000000a0c04723c */ /* 0x004fde0000001804 */
[----:B------:R-:W-:-:S04]  /*1f820*/  NOP ;  /* 0x0000000000007918 */ /* 0x000fc80000000000 */
[----:B------:R-:W-:Y:S04]  /*1f830*/  STL.64 [R1+0x600], R4 ;  /* 0x0006000401007387 */ /* 0x000fe80000100a00 */
[----:B------:R0:W-:Y:S04]  /*1f840*/  STL.64 [R1+0x608], R6 ;  /* 0x0006080601007387 */ /* 0x0001e80000100a00 */
[----:B0-----:R-:W4:Y:S04]  /*1f850*/  LDL.LU.64 R6, [R1+0x1948] ;  /* 0x0019480001067983 */ /* 0x001f280000300a00 */
[----:B------:R-:W2:Y:S01]  /*1f860*/  LDL.LU.64 R4, [R1+0x1940] ;  /* 0x0019400001047983 */ /* 0x000ea20000300a00 */
[----:B---3--:R-:W-:Y:S03]  /*1f870*/  HMMA.16816.F32 R16, R12, R8, R16 ;  /* 0x000000080c10723c */ /* 0x008fe60000001810 */
[----:B------:R-:W-:Y:S04]  /*1f880*/  STL.64 [R1+0x1878], R10 ;  /* 0x0018780a01007387 */ /* 0x000fe80000100a00 */
[----:B------:R-:W-:-:S12]  /*1f890*/  STL.64 [R1+0x1870], R8 ;  /* 0x0018700801007387 */ /* 0x000fd80000100a00 */
[----:B------:R-:W-:Y:S04]  /*1f8a0*/  STL.64 [R1+0x5f0], R16 ;  /* 0x0005f01001007387 */ /* 0x000fe80000100a00 */
[----:B------:R4:W-:Y:S04]  /*1f8b0*/  STL.64 [R1+0x5f8], R18 ;  /* 0x0005f81201007387 */ /* 0x0009e80000100a00 */
[----:B------:R-:W-:Y:S01]  /*1f8c0*/  STL [R1+0x1938], R15 ;  /* 0x0019380f01007387 */ /* 0x000fe20000100800 */
[C---:B----4-:R-:W-:Y:S08]  /*1f8d0*/  HMMA.16816.F32 R16, R12.reuse, R6, R20 ;  /* 0x000000060c10723c */ /* 0x050ff00000001814 */
[----:B--2---:R-:W-:Y:S11]  /*1f8e0*/  HMMA.16816.F32 R8, R12, R4, R24 ;  /* 0x000000040c08723c */ /* 0x004ff60000001818 */
[----:B------:R-:W-:Y:S04]  /*1f8f0*/  STL.64 [R1+0x5e0], R16 ;  /* 0x0005e01001007387 */ /* 0x000fe80000100a00 */
[----:B------:R-:W-:Y:S04]  /*1f900*/  STL.64 [R1+0x5e8], R18 ;  /* 0x0005e81201007387 */ /* 0x000fe80000100a00 */
[----:B------:R-:W-:Y:S04]  /*1f910*/  STL [R1+0x1848], R5 ;  /* 0x0018480501007387 */ /* 0x000fe80000100800 */
[----:B------:R-:W-:Y:S04]  /*1f920*/  STL.64 [R1+0x5d0], R8 ;  /* 0x0005d00801007387 */ /* 0x000fe80000100a00 */
[----:B------:R-:W-:Y:S04]  /*1f930*/  STL.64 [R1+0x5d8], R10 ;  /* 0x0005d80a01007387 */ /* 0x000fe80000100a00 */
[----:B------:R-:W-:Y:S04]  /*1f940*/  STL.64 [R1+0x1910], R6 ;  /* 0x0019100601007387 */ /* 0x000fe80000100a00 */
[----:B------:R0:W-:Y:S04]  /*1f950*/  STL [R1+0x1908], R4 ;  /* 0x0019080401007387 */ /* 0x0001e80000100800 */
[----:B------:R-:W2:Y:S01]  /*1f960*/  LDL.LU R20, [R1+0x560] ;  /* 0x0005600001147983 */ /* 0x000ea20000300800 */
[----:B0-----:R-:W-:-:S05]  /*1f970*/  IMAD R4, R28, 0x100, R29 ;  /* 0x000001001c047824 */ /* 0x001fca00078e021d */
[----:B------:R-:W-:Y:S04]  /*1f980*/  STL [R1+0x20], R4 ;  /* 0x0000200401007387 */ /* 0x000fe80000100800 */
[----:B------:R-:W2:Y:S04]  /*1f990*/  LDL.LU R21, [R1+0x564] ;  /* 0x0005640001157983 */ /* 0x000ea80000300800 */
[----:B------:R-:W3:Y:S04]  /*1f9a0*/  LDL.LU R22, [R1+0x568] ;  /* 0x0005680001167983 */ /* 0x000ee80000300800 */
[----:B------:R-:W3:Y:S04]  /*1f9b0*/  LDL.LU R23, [R1+0x56c] ;  /* 0x00056c0001177983 */ /* 0x000ee80000300800 */
[----:B---3--:R0:W-:Y:S04]  /*1f9c0*/  STL.64 [R1+0x18c8], R22 ;  /* 0x0018c81601007387 */ /* 0x0081e80000100a00 */
[----:B--2---:R1:W-:Y:S04]  /*1f9d0*/  STL.64 [R1+0x18c0], R20 ;  /* 0x0018c01401007387 */ /* 0x0043e80000100a00 */
[----:B------:R-:W2:Y:S04]  /*1f9e0*/  LDL.LU R24, [R1+0x580] ;  /* 0x0005800001187983 */ /* 0x000ea80000300800 */
[----:B------:R-:W2:Y:S04]  /*1f9f0*/  LDL.LU R25, [R1+0x584] ;  /* 0x0005840001197983 */ /* 0x000ea80000300800 */
[----:B------:R-:W3:Y:S04]  /*1fa00*/  LDL.LU R26, [R1+0x588] ;  /* 0x00058800011a7983 */ /* 0x000ee80000300800 */
[----:B------:R-:W3:Y:S04]  /*1fa10*/  LDL.LU R27, [R1+0x58c] ;  /* 0x00058c00011b7983 */ /* 0x000ee80000300800 */
[----:B---3--:R-:W-:Y:S04]  /*1fa20*/  STL.64 [R1+0x18d8], R26 ;  /* 0x0018d81a01007387 */ /* 0x008fe80000100a00 */
[----:B--2---:R2:W-:Y:S04]  /*1fa30*/  STL.64 [R1+0x18d0], R24 ;  /* 0x0018d01801007387 */ /* 0x0045e80000100a00 */
[----:B0-----:R-:W3:Y:S01]  /*1fa40*/  LDL R22, [R1] ;  /* 0x0000000001167983 */ /* 0x001ee20000100800 */
[----:B------:R-:W-:-:S02]  /*1fa50*/  IMAD.MOV.U32 R23, RZ, RZ, R3 ;  /* 0x000000ffff177224 */ /* 0x000fc400078e0003 */
[----:B-1----:R-:W-:Y:S02]  /*1fa60*/  IMAD.MOV.U32 R20, RZ, RZ, R2 ;  /* 0x000000ffff147224 */ /* 0x002fe400078e0002 */
[----:B------:R-:W-:Y:S01]  /*1fa70*/  IMAD.MOV.U32 R21, RZ, RZ, R0 ;  /* 0x000000ffff157224 */ /* 0x000fe200078e0000 */
[----:B---3--:R-:W-:Y:S04]  /*1fa80*/  STL.64 [R1+0x18e0], R22 ;  /* 0x0018e01601007387 */ /* 0x008fe80000100a00 */
[----:B--2---:R-:W2:Y:S04]  /*1fa90*/  LDL.LU R24, [R1+0x590] ;  /* 0x0005900001187983 */ /* 0x004ea80000300800 */
        /* <DEDUP_REMOVED lines=19> */
[----:B------:R-:W2:Y:S04]  /*1fbd0*/  LDL.64 R22, [R1+0x10] ;  /* 0x0000100001167983 */ /* 0x000ea80000100a00 */
[----:B---3--:R-:W-:Y:S04]  /*1fbe0*/  STL.64 [R1+0x18f0], R26 ;  /* 0x0018f01a01007387 */ /* 0x008fe80000100a00 */
[----:B------:R0:W-:Y:S04]  /*1fbf0*/  STL.64 [R1+0x18e8], R24 ;  /* 0x0018e81801007387 */ /* 0x0001e80000100a00 */
[----:B0-----:R-:W3:Y:S04]  /*1fc00*/  LDL.LU R24, [R1+0x5a0] ;  /* 0x0005a00001187983 */ /* 0x001ee80000300800 */
[----:B------:R-:W3:Y:S04]  /*1fc10*/  LDL.LU R25, [R1+0x5a4] ;  /* 0x0005a40001197983 */ /* 0x000ee80000300800 */
[----:B------:R-:W2:Y:S04]  /*1fc20*/  LDL.LU R26, [R1+0x5a8] ;  /* 0x0005a800011a7983 */ /* 0x000ea80000300800 */
[----:B------:R-:W2:Y:S01]  /*1fc30*/  LDL.LU R27, [R1+0x5ac] ;  /* 0x0005ac00011b7983 */ /* 0x000ea20000300800 */
[----:B----4-:R-:W-:-:S02]  /*1fc40*/  IMAD R28, R28, 0x100, R15 ;  /* 0x000001001c1c7824 */ /* 0x010fc400078e020f */
[----:B------:R-:W-:Y:S02]  /*1fc50*/  IMAD R29, R29, 0x100, R2 ;  /* 0x000001001d1d7824 */ /* 0x000fe400078e0202 */
[----:B------:R-:W-:Y:S01]  /*1fc60*/  IMAD R0, R0, 0x100, R3 ;  /* 0x0000010000007824 */ /* 0x000fe200078e0203 */
[----:B--2---:R-:W-:Y:S04]  /*1fc70*/  STL.64 [R1+0x1900], R26 ;  /* 0x0019001a01007387 */ /* 0x004fe80000100a00 */
[----:B---3--:R0:W-:Y:S04]  /*1fc80*/  STL.64 [R1+0x18f8], R24 ;  /* 0x0018f81801007387 */ /* 0x0081e80000100a00 */
[----:B0-----:R-:W2:Y:S04]  /*1fc90*/  LDL.LU R24, [R1+0x5b0] ;  /* 0x0005b00001187983 */ /* 0x001ea80000300800 */
[----:B------:R-:W2:Y:S04]  /*1fca0*/  LDL.LU R25, [R1+0x5b4] ;  /* 0x0005b40001197983 */ /* 0x000ea80000300800 */
[----:B------:R-:W2:Y:S04]  /*1fcb0*/  LDL.LU R26, [R1+0x5b8] ;  /* 0x0005b800011a7983 */ /* 0x000ea80000300800 */
[----:B------:R-:W2:Y:S04]  /*1fcc0*/  LDL.LU R27, [R1+0x5bc] ;  /* 0x0005bc00011b7983 */ /* 0x000ea80000300800 */
[----:B------:R-:W3:Y:S04]  /*1fcd0*/  LDL.LU R16, [R1+0x570] ;  /* 0x0005700001107983 */ /* 0x000ee80000300800 */
[----:B------:R-:W3:Y:S04]  /*1fce0*/  LDL.LU R17, [R1+0x574] ;  /* 0x0005740001117983 */ /* 0x000ee80000300800 */
[----:B------:R-:W3:Y:S04]  /*1fcf0*/  LDL.LU R18, [R1+0x578] ;  /* 0x0005780001127983 */ /* 0x000ee80000300800 */
[----:B------:R-:W3:Y:S04]  /*1fd00*/  LDL.LU R19, [R1+0x57c] ;  /* 0x00057c0001137983 */ /* 0x000ee80000300800 */
[----:B------:R-:W4:Y:S04]  /*1fd10*/  LDL.LU R8, [R1+0x540] ;  /* 0x0005400001087983 */ /* 0x000f280000300800 */
[----:B------:R-:W4:Y:S04]  /*1fd20*/  LDL.LU R9, [R1+0x544] ;  /* 0x0005440001097983 */ /* 0x000f280000300800 */
[----:B------:R-:W4:Y:S04]  /*1fd30*/  LDL.LU R10, [R1+0x548] ;  /* 0x00054800010a7983 */ /* 0x000f280000300800 */
[----:B------:R-:W4:Y:S04]  /*1fd40*/  LDL.LU R11, [R1+0x54c] ;  /* 0x00054c00010b7983 */ /* 0x000f280000300800 */
[----:B------:R-:W2:Y:S04]  /*1fd50*/  LDL.LU R15, [R1+0x1938] ;  /* 0x00193800010f7983 */ /* 0x000ea80000300800 */
[----:B------:R-:W2:Y:S04]  /*1fd60*/  LDL.LU R2, [R1+0x1934] ;  /* 0x0019340001027983 */ /* 0x000ea80000300800 */
[----:B------:R-:W2:Y:S02]  /*1fd70*/  LDL.LU R3, [R1+0x1930] ;  /* 0x0019300001037983 */ /* 0x000ea40000300800 */
[----:B--2---:R-:W-:Y:S02]  /*1fd80*/  HMMA.16816.F32 R12, R12, R2, R4 ;  /* 0x000000020c0c723c */ /* 0x004fe40000001804 */
[----:B------:R-:W2:Y:S04]  /*1fd90*/  LDL.LU.64 R6, [R1+0x1928] ;  /* 0x0019280001067983 */ /* 0x000ea80000300a00 */
[----:B------:R-:W2:-:S13]  /*1fda0*/  LDL.LU.64 R4, [R1+0x1920] ;  /* 0x0019200001047983 */ /* 0x000e9a0000300a00 */
[----:B------:R-:W-:Y:S04]  /*1fdb0*/  STL.64 [R1+0x2b0], R12 ;  /* 0x0002b00c01007387 */ /* 0x000fe80000100a00 */
[----:B------:R0:W-:Y:S04]  /*1fdc0*/  STL.64 [R1+0x2b8], R14 ;  /* 0x0002b80e01007387 */ /* 0x0001e80000100a00 */
[----:B0-----:R-:W2:Y:S04]  /*1fdd0*/  LDL.LU R15, [R1+0x20] ;  /* 0x00002000010f7983 */ /* 0x001ea80000300800 */
[----:B------:R-:W-:Y:S04]  /*1fde0*/  STL [R1+0x181c], R2 ;  /* 0x00181c0201007387 */ /* 0x000fe80000100800 */
[----:B------:R0:W-:Y:S04]  /*1fdf0*/  STL [R1+0x1818], R3 ;  /* 0x0018180301007387 */ /* 0x0001e80000100800 */
[----:B0-----:R-:W3:Y:S01]  /*1fe00*/  LDL.64 R2, [R1+0x18] ;  /* 0x0000180001027983 */ /* 0x001ee20000100a00 */
[----:B------:R-:W-:-:S02]  /*1fe10*/  F2FP.F16.E5M2.UNPACK_B R13, R28 ;  /* 0x0000001cff0d723e */ /* 0x000fc400020004ff */
[----:B------:R-:W-:Y:S01]  /*1fe20*/  F2FP.F16.E5M2.UNPACK_B R14, R29 ;  /* 0x0000001dff0e723e */ /* 0x000fe200020004ff */
[----:B------:R-:W4:Y:S04]  /*1fe30*/  LDL.LU R28, [R1+0x191c] ;  /* 0x00191c00011c7983 */ /* 0x000f280000300800 */
[----:B------:R-:W4:Y:S01]  /*1fe40*/  LDL.LU R29, [R1+0x1918] ;  /* 0x00191800011d7983 */ /* 0x000f220000300800 */
[----:B--2---:R-:W-:Y:S02]  /*1fe50*/  F2FP.F16.E5M2.UNPACK_B R12, R15 ;  /* 0x0000000fff0c723e */ /* 0x004fe400020004ff */
[----:B------:R-:W-:-:S07]  /*1fe60*/  F2FP.F16.E5M2.UNPACK_B R15, R0 ;  /* 0x00000000ff0f723e */ /* 0x000fce00020004ff */
[----:B---3--:R-:W-:-:S15]  /*1fe70*/  HMMA.16816.F32 R4, R12, R2, R4 ;  /* 0x000000020c04723c */ /* 0x008fde0000001804 */
[----:B------:R-:W-:-:S04]  /*1fe80*/  NOP ;  /* 0x0000000000007918 */ /* 0x000fc80000000000 */
[----:B------:R-:W-:Y:S04]  /*1fe90*/  STL.64 [R1+0x5c0], R4 ;  /* 0x0005c00401007387 */ /* 0x000fe80000100a00 */
[----:B------:R0:W-:Y:S04]  /*1fea0*/  STL.64 [R1+0x5c8], R6 ;  /* 0x0005c80601007387 */ /* 0x0001e80000100a00 */
[----:B0-----:R-:W2:Y:S04]  /*1feb0*/  LDL.LU.64 R6, [R1+0x1910] ;  /* 0x0019100001067983 */ /* 0x001ea80000300a00 */
[----:B------:R-:W3:Y:S01]  /*1fec0*/  LDL.LU R4, [R1+0x1908] ;  /* 0x0019080001047983 */ /* 0x000ee20000300800 */
[----:B------:R-:W-:Y:S01]  /*1fed0*/  HMMA.16816.F32 R24, R12, R22, R24 ;  /* 0x000000160c18723c */ /* 0x000fe20000001818 */
[----:B------:R-:W-:-:S02]  /*1fee0*/  IMAD.MOV.U32 R5, RZ, RZ, R2 ;  /* 0x000000ffff057224 */ /* 0x000fc400078e0002 */
[----:B--2---:R-:W-:Y:S04]  /*1fef0*/  STL.64 [R1+0x1858], R6 ;  /* 0x0018580601007387 */ /* 0x004fe80000100a00 */
[----:B---3--:R0:W-:Y:S04]  /*1ff00*/  STL.64 [R1+0x1850], R4 ;  /* 0x0018500401007387 */ /* 0x0081e80000100a00 */
[----:B0-----:R-:W2:Y:S04]  /*1ff10*/  LDL.LU R4, [R1+0x550] ;  /* 0x0005500001047983 */ /* 0x001ea80000300800 */
[----:B------:R-:W2:Y:S04]  /*1ff20*/  LDL.LU R5, [R1+0x554] ;  /* 0x0005540001057983 */ /* 0x000ea80000300800 */
[----:B------:R-:W2:Y:S04]  /*1ff30*/  LDL.LU R6, [R1+0x558] ;  /* 0x0005580001067983 */ /* 0x000ea80000300800 */
[----:B------:R-:W2:Y:S04]  /*1ff40*/  LDL.LU R7, [R1+0x55c] ;  /* 0x00055c0001077983 */ /* 0x000ea80000300800 */
[----:B------:R-:W-:Y:S04]  /*1ff50*/  STL.64 [R1+0x5b0], R24 ;  /* 0x0005b01801007387 */ /* 0x000fe80000100a00 */
[----:B------:R0:W-:Y:S04]  /*1ff60*/  STL.64 [R1+0x5b8], R26 ;  /* 0x0005b81a01007387 */ /* 0x0001e80000100a00 */
[----:B0-----:R-:W3:Y:S04]  /*1ff70*/  LDL.LU.64 R26, [R1+0x1900] ;  /* 0x00190000011a7983 */ /* 0x001ee80000300a00 */
[----:B------:R-:W3:Y:S01]  /*1ff80*/  LDL.LU.64 R24, [R1+0x18f8] ;  /* 0x0018f80001187983 */ /* 0x000ee20000300a00 */
[----:B------:R-:W-:-:S02]  /*1ff90*/  IMAD.MOV.U32 R2, RZ, RZ, R22 ;  /* 0x000000ffff027224 */ /* 0x000fc400078e0016 */
[----:B------:R-:W-:Y:S02]  /*1ffa0*/  IMAD.MOV.U32 R0, RZ, RZ, R23 ;  /* 0x000000ffff007224 */ /* 0x000fe400078e0017 */
[----:B---3--:R-:W-:Y:S01]  /*1ffb0*/  HMMA.16816.F32 R20, R12, R20, R24 ;  /* 0x000000140c14723c */ /* 0x008fe20000001818 */
[----:B------:R-:W3:Y:S04]  /*1ffc0*/  LDL.LU.64 R26, [R1+0x18f0] ;  /* 0x0018f000011a7983 */ /* 0x000ee80000300a00 */
[----:B------:R-:W3:-:S14]  /*1ffd0*/  LDL.LU.64 R24, [R1+0x18e8] ;  /* 0x0018e80001187983 */ /* 0x000edc0000300a00 */
        /* <DEDUP_REMOVED lines=9> */
[----:B------:R-:W3:Y:S01]  /*20070*/  LDL.LU.64 R20, [R1+0x18c0] ;  /* 0x0018c00001147983 */ /* 0x000ee20000300a00 */
[----:B----4-:R-:W-:-:S15]  /*20080*/  HMMA.16816.F32 R24, R12, R28, R24 ;  /* 0x0000001c0c18723c */ /* 0x010fde0000001818 */
[----:B------:R-:W-:-:S04]  /*20090*/  NOP ;  /* 0x0000000000007918 */ /* 0x000fc80000000000 */
[----:B------:R-:W-:Y:S04]  /*200a0*/  STL.64 [R1+0x580], R24 ;  /* 0x0005801801007387 */ /* 0x000fe80000100a00 */
[----:B------:R0:W-:Y:S04]  /*200b0*/  STL.64 [R1+0x588], R26 ;  /* 0x0005881a01007387 */ /* 0x0001e80000100a00 */
[----:B0-----:R-:W4:Y:S04]  /*200c0*/  LDL.LU.64 R26, [R1+0x18b8] ;  /* 0x0018b800011a7983 */ /* 0x001f280000300a00 */
[----:B------:R-:W3:Y:S04]  /*200d0*/  LDL.LU.64 R24, [R1+0x18b0] ;  /* 0x0018b00001187983 */ /* 0x000ee80000300a00 */
[----:B------:R-:W-:Y:S04]  /*200e0*/  STL [R1+0x1820], R28 ;  /* 0x0018201c01007387 */ /* 0x000fe80000100800 */
[----:B------:R-:W-:Y:S01]  /*200f0*/  STL [R1+0x1800], R29 ;  /* 0x0018001d01007387 */ /* 0x000fe20000100800 */
[C---:B----4-:R-:W-:Y:S08]  /*20100*/  HMMA.16816.F32 R16, R12.reuse, R26, R16 ;  /* 0x0000001a0c10723c */ /* 0x050ff00000001810 */
[----:B---3--:R-:W-:Y:S11]  /*20110*/  HMMA.16816.F32 R20, R12, R24, R20 ;  /* 0x000000180c14723c */ /* 0x008ff60000001814 */
[----:B------:R-:W-:Y:S04]  /*20120*/  STL.64 [R1+0x570], R16 ;  /* 0x0005701001007387 */ /* 0x000fe80000100a00 */
[----:B------:R0:W-:Y:S04]  /*20130*/  STL.64 [R1+0x578], R18 ;  /* 0x0005781201007387 */ /* 0x0001e80000100a00 */
[----:B0-----:R-:W3:Y:S04]  /*20140*/  LDL.LU.64 R18, [R1+0x18a8] ;  /* 0x0018a80001127983 */ /* 0x001ee80000300a00 */
[----:B------:R-:W4:Y:S04]  /*20150*/  LDL.LU.64 R16, [R1+0x18a0] ;  /* 0x0018a00001107983 */ /* 0x000f280000300a00 */
[----:B------:R-:W-:Y:S04]  /*20160*/  STL.64 [R1+0x560], R20 ;  /* 0x0005601401007387 */ /* 0x000fe80000100a00 */
[----:B------:R0:W-:Y:S04]  /*20170*/  STL.64 [R1+0x568], R22 ;  /* 0x0005681601007387 */ /* 0x0001e80000100a00 */
[----:B0-----:R-:W2:Y:S04]  /*20180*/  LDL.LU.64 R22, [R1+0x1898] ;  /* 0x0018980001167983 */ /* 0x001ea80000300a00 */
[----:B------:R-:W3:Y:S04]  /*20190*/  LDL.LU.64 R20, [R1+0x1890] ;  /* 0x0018900001147983 */ /* 0x000ee80000300a00 */
[----:B------:R0:W-:Y:S04]  /*201a0*/  STL.64 [R1+0x17d8], R26 ;  /* 0x0017d81a01007387 */ /* 0x0001e80000100a00 */
[----:B0-----:R-:W3:Y:S04]  /*201b0*/  LDL.64 R26, [R1+0x8] ;  /* 0x00000800011a7983 */ /* 0x001ee80000100a00 */
[----:B------:R0:W-:Y:S02]  /*201c0*/  STL.64 [R1+0x17d0], R24 ;  /* 0x0017d01801007387 */ /* 0x0001e40000100a00 */
[----:B0-----:R-:W-:-:S02]  /*201d0*/  IMAD.MOV.U32 R24, RZ, RZ, R2 ;  /* 0x000000ffff187224 */ /* 0x001fc400078e0002 */
[----:B------:R-:W-:Y:S01]  /*201e0*/  IMAD.MOV.U32 R25, RZ, RZ, R0 ;  /* 0x000000ffff197224 */ /* 0x000fe200078e0000 */
[----:B--2---:R-:W-:-:S15]  /*201f0*/  HMMA.16816.F32 R4, R12, R22, R4 ;  /* 0x000000160c04723c */ /* 0x004fde0000001804 */
[----:B------:R-:W-:-:S04]  /*20200*/  NOP ;  /* 0x0000000000007918 */ /* 0x000fc80000000000 */
[----:B------:R-:W-:Y:S04]  /*20210*/  STL.64 [R1+0x550], R4 ;  /* 0x0005500401007387 */ /* 0x000fe80000100a00 */
[----:B------:R-:W-:Y:S04]  /*20220*/  STL.64 [R1+0x558], R6 ;  /* 0x0005580601007387 */ /* 0x000fe80000100a00 */
[----:B---3--:R-:W-:Y:S04]  /*20230*/  STL.64 [R1+0x1810], R26 ;  /* 0x0018101a01007387 */ /* 0x008fe80000100a00 */
[----:B------:R0:W-:Y:S04]  /*20240*/  STL.64 [R1+0x1808], R24 ;  /* 0x0018081801007387 */ /* 0x0001e80000100a00 */
[----:B0-----:R-:W2:Y:S01]  /*20250*/  LDL.LU R24, [R1+0x2a0] ;  /* 0x0002a00001187983 */ /* 0x001ea20000300800 */
[----:B------:R-:W-:-:S15]  /*20260*/  HMMA.16816.F32 R4, R12, R20, R8 ;  /* 0x000000140c04723c */ /* 0x000fde0000001808 */
[----:B------:R-:W-:-:S04]  /*20270*/  NOP ;  /* 0x0000000000007918 */ /* 0x000fc80000000000 */
[----:B------:R0:W-:Y:S04]  /*20280*/  STL.64 [R1+0x540], R4 ;  /* 0x0005400401007387 */ /* 0x0001e80000100a00 */
[----:B------:R1:W-:Y:S04]  /*20290*/  STL.64 [R1+0x548], R6 ;  /* 0x0005480601007387 */ /* 0x0003e80000100a00 */
[----:B--2---:R-:W-:Y:S04]  /*202a0*/  STL [R1+0x1824], R24 ;  /* 0x0018241801007387 */ /* 0x004fe80000100800 */
[----:B------:R-:W2:Y:S04]  /*202b0*/  LDL.LU R25, [R1+0x2a4] ;  /* 0x0002a40001197983 */ /* 0x000ea80000300800 */
[----:B------:R-:W3:Y:S04]  /*202c0*/  LDL.LU R26, [R1+0x2a8] ;  /* 0x0002a800011a7983 */ /* 0x000ee80000300800 */
[----:B------:R-:W3:Y:S04]  /*202d0*/  LDL.LU R27, [R1+0x2ac] ;  /* 0x0002ac00011b7983 */ /* 0x000ee80000300800 */
[----:B0-----:R-:W2:Y:S04]  /*202e0*/  LDL.LU R4, [R1+0x500] ;  /* 0x0005000001047983 */ /* 0x001ea80000300800 */
[----:B------:R-:W2:Y:S04]  /*202f0*/  LDL.LU R5, [R1+0x504] ;  /* 0x0005040001057983 */ /* 0x000ea80000300800 */
[----:B-1----:R-:W2:Y:S04]  /*20300*/  LDL.LU R6, [R1+0x508] ;  /* 0x0005080001067983 */ /* 0x002ea80000300800 */
        /* <DEDUP_REMOVED lines=18> */
[----:B---3--:R-:W-:Y:S04]  /*20430*/  STL.64 [R1+0x1830], R26 ;  /* 0x0018301a01007387 */ /* 0x008fe80000100a00 */
[----:B--2---:R0:W-:Y:S04]  /*20440*/  STL.64 [R1+0x1828], R24 ;  /* 0x0018281801007387 */ /* 0x0041e80000100a00 */
[----:B0-----:R-:W2:Y:S04]  /*20450*/  LDL.LU R24, [R1+0x4e0] ;  /* 0x0004e00001187983 */ /* 0x001ea80000300800 */
[----:B------:R-:W2:Y:S04]  /*20460*/  LDL.LU R25, [R1+0x4e4] ;  /* 0x0004e40001197983 */ /* 0x000ea80000300800 */
[----:B------:R-:W3:Y:S04]  /*20470*/  LDL.LU R26, [R1+0x4e8] ;  /* 0x0004e800011a7983 */ /* 0x000ee80000300800 */
[----:B------:R-:W3:Y:S01]  /*20480*/  LDL.LU R27, [R1+0x4ec] ;  /* 0x0004ec00011b7983 */ /* 0x000ee20000300800 */
[C---:B------:R-:W-:Y:S03]  /*20490*/  HMMA.16816.F32 R8, R12.reuse, R18, R8 ;  /* 0x000000120c08723c */ /* 0x040fe60000001808 */
[----:B---3--:R-:W-:Y:S04]  /*204a0*/  STL.64 [R1+0x1840], R26 ;  /* 0x0018401a01007387 */ /* 0x008fe80000100a00 */
[----:B--2---:R0:W-:Y:S04]  /*204b0*/  STL.64 [R1+0x1838], R24 ;  /* 0x0018381801007387 */ /* 0x0041e80000100a00 */
[----:B0-----:R-:W2:Y:S04]  /*204c0*/  LDL.LU R24, [R1+0x4f0] ;  /* 0x0004f00001187983 */ /* 0x001ea80000300800 */
[----:B------:R-:W2:Y:S04]  /*204d0*/  LDL.LU R25, [R1+0x4f4] ;  /* 0x0004f40001197983 */ /* 0x000ea80000300800 */
[----:B------:R-:W2:Y:S04]  /*204e0*/  LDL.LU R26, [R1+0x4f8] ;  /* 0x0004f800011a7983 */ /* 0x000ea80000300800 */
[----:B------:R-:W2:Y:S04]  /*204f0*/  LDL.LU R27, [R1+0x4fc] ;  /* 0x0004fc00011b7983 */ /* 0x000ea80000300800 */
[----:B------:R-:W3:Y:S04]  /*20500*/  LDL.LU R29, [R1+0x1070] ;  /* 0x00107000011d7983 */ /* 0x000ee80000300800 */
[----:B------:R-:W2:Y:S04]  /*20510*/  LDL.LU R28, [R1+0x107c] ;  /* 0x00107c00011c7983 */ /* 0x000ea80000300800 */
        /* <DEDUP_REMOVED lines=17> */
[----:B0-----:R-:W4:Y:S04]  /*20630*/  LDL.LU.64 R10, [R1+0x1878] ;  /* 0x00187800010a7983 */ /* 0x001f280000300a00 */
[----:B------:R-:W2:Y:S04]  /*20640*/  LDL.LU.64 R8, [R1+0x1870] ;  /* 0x0018700001087983 */ /* 0x000ea80000300a00 */
[----:B------:R-:W-:Y:S04]  /*20650*/  STL.64 [R1+0x1798], R18 ;  /* 0x0017981201007387 */ /* 0x000fe80000100a00 */
[----:B------:R0:W-:Y:S04]  /*20660*/  STL.64 [R1+0x1790], R16 ;  /* 0x0017901001007387 */ /* 0x0001e80000100a00 */
[----:B0-----:R-:W2:Y:S04]  /*20670*/  LDL.LU R16, [R1+0x4c0] ;  /* 0x0004c00001107983 */ /* 0x001ea80000300800 */
[----:B------:R-:W2:Y:S04]  /*20680*/  LDL.LU R17, [R1+0x4c4] ;  /* 0x0004c40001117983 */ /* 0x000ea80000300800 */
[----:B------:R-:W2:Y:S04]  /*20690*/  LDL.LU R18, [R1+0x4c8] ;  /* 0x0004c80001127983 */ /* 0x000ea80000300800 */
[----:B------:R-:W2:Y:S01]  /*206a0*/  LDL.LU R19, [R1+0x4cc] ;  /* 0x0004cc0001137983 */ /* 0x000ea20000300800 */
[----:B----4-:R-:W-:-:S15]  /*206b0*/  HMMA.16816.F32 R4, R12, R10, R4 ;  /* 0x0000000a0c04723c */ /* 0x010fde0000001804 */
        /* <DEDUP_REMOVED lines=10> */
[----:B------:R-:W4:Y:S04]  /*20760*/  LDL.LU.64 R4, [R1+0x1850] ;  /* 0x0018500001047983 */ /* 0x000f280000300a00 */
[----:B------:R4:W-:Y:S01]  /*20770*/  STL.64 [R1+0x1778], R10 ;  /* 0x0017780a01007387 */ /* 0x0009e20000100a00 */
[----:B--2---:R-:W-:Y:S01]  /*20780*/  HMMA.16816.F32 R24, R12, R6, R24 ;  /* 0x000000060c18723c */ /* 0x004fe20000001818 */
[----:B----4-:R-:W-:-:S02]  /*20790*/  IMAD.MOV.U32 R10, RZ, RZ, R5 ;  /* 0x000000ffff0a7224 */ /* 0x010fc400078e0005 */
[----:B------:R-:W2:Y:S04]  /*207a0*/  LDL.LU R5, [R1+0x1848] ;  /* 0x0018480001057983 */ /* 0x000ea80000300800 */
[----:B------:R-:W4:Y:S04]  /*207b0*/  LDL R11, [R1+0x1c] ;  /* 0x00001c00010b7983 */ /* 0x000f280000100800 */
[----:B------:R0:W-:Y:S04]  /*207c0*/  STL.64 [R1+0x1770], R8 ;  /* 0x0017700801007387 */ /* 0x0001e80000100a00 */
[----:B0-----:R-:W2:Y:S04]  /*207d0*/  LDL.LU R9, [R1+0x1078] ;  /* 0x0010780001097983 */ /* 0x001ea80000300800 */
        /* <DEDUP_REMOVED lines=12> */
[----:B------:R0:W-:Y:S01]  /*208a0*/  STL.64 [R1+0x1750], R4 ;  /* 0x0017500401007387 */ /* 0x0001e20000100a00 */
[----:B------:R-:W-:-:S02]  /*208b0*/  IMAD R9, R9, 0x100, R28 ;  /* 0x0000010009097824 */ /* 0x000fc400078e021c */
[----:B------:R-:W-:Y:S02]  /*208c0*/  IMAD R8, R8, 0x100, R2 ;  /* 0x0000010008087824 */ /* 0x000fe400078e0202 */
[----:B------:R-:W-:Y:S01]  /*208d0*/  IMAD R0, R0, 0x100, R3 ;  /* 0x0000010000007824 */ /* 0x000fe200078e0203 */
[----:B0-----:R-:W4:Y:S04]  /*208e0*/  LDL.LU R4, [R1+0x4d0] ;  /* 0x0004d00001047983 */ /* 0x001f280000300800 */
[----:B------:R-:W4:Y:S04]  /*208f0*/  LDL.LU R5, [R1+0x4d4] ;  /* 0x0004d40001057983 */ /* 0x000f280000300800 */
[----:B------:R-:W4:Y:S04]  /*20900*/  LDL.LU R6, [R1+0x4d8] ;  /* 0x0004d80001067983 */ /* 0x000f280000300800 */
[----:B------:R-:W4:Y:S01]  /*20910*/  LDL.LU R7, [R1+0x4dc] ;  /* 0x0004dc0001077983 */ /* 0x000f220000300800 */
[----:B---3--:R-:W-:-:S03]  /*20920*/  IMAD R29, R29, 0x100, R24 ;  /* 0x000001001d1d7824 */ /* 0x008fc600078e0218 */
[----:B------:R-:W2:Y:S04]  /*20930*/  LDL.LU R24, [R1+0x1824] ;  /* 0x0018240001187983 */ /* 0x000ea80000300800 */
[----:B------:R-:W3:Y:S04]  /*20940*/  LDL.LU R28, [R1+0x1820] ;  /* 0x00182000011c7983 */ /* 0x000ee80000300800 */
[----:B------:R-:W2:Y:S04]  /*20950*/  LDL.LU R2, [R1+0x181c] ;  /* 0x00181c0001027983 */ /* 0x000ea80000300800 */
[----:B------:R-:W2:Y:S02]  /*20960*/  LDL.LU R3, [R1+0x1818] ;  /* 0x0018180001037983 */ /* 0x000ea40000300800 */
[----:B--2---:R-:W-:Y:S02]  /*20970*/  HMMA.16816.F32 R12, R12, R2, R24 ;  /* 0x000000020c0c723c */ /* 0x004fe40000001818 */
[----:B------:R-:W2:Y:S04]  /*20980*/  LDL.LU.64 R26, [R1+0x1810] ;  /* 0x00181000011a7983 */ /* 0x000ea80000300a00 */
[----:B------:R-:W2:Y:S04]  /*20990*/  LDL.LU.64 R24, [R1+0x1808] ;  /* 0x0018080001187983 */ /* 0x000ea80000300a00 */
[----:B------:R-:W-:Y:S09]  /*209a0*/  STL [R1+0x1748], R3 ;  /* 0x0017480301007387 */ /* 0x000ff20000100800 */
[----:B------:R0:W-:Y:S04]  /*209b0*/  STL.64 [R1+0x2a0], R12 ;  /* 0x0002a00c01007387 */ /* 0x0001e80000100a00 */
[----:B------:R1:W-:Y:S01]  /*209c0*/  STL.64 [R1+0x2a8], R14 ;  /* 0x0002a80e01007387 */ /* 0x0003e20000100a00 */
[----:B0-----:R-:W-:-:S02]  /*209d0*/  F2FP.F16.E5M2.UNPACK_B R12, R29 ;  /* 0x0000001dff0c723e */ /* 0x001fc400020004ff */
[----:B------:R-:W-:Y:S02]  /*209e0*/  F2FP.F16.E5M2.UNPACK_B R13, R9 ;  /* 0x00000009ff0d723e */ /* 0x000fe400020004ff */
[----:B-1----:R-:W-:Y:S02]  /*209f0*/  F2FP.F16.E5M2.UNPACK_B R14, R8 ;  /* 0x00000008ff0e723e */ /* 0x002fe400020004ff */
[----:B------:R-:W-:Y:S01]  /*20a00*/  F2FP.F16.E5M2.UNPACK_B R15, R0 ;  /* 0x00000000ff0f723e */ /* 0x000fe200020004ff */
[----:B------:R-:W3:Y:S06]  /*20a10*/  LDL.LU R29, [R1+0x1800] ;  /* 0x00180000011d7983 */ /* 0x000eec0000300800 */
[----:B----4-:R-:W-:-:S15]  /*20a20*/  HMMA.16816.F32 R4, R12, R10, R4 ;  /* 0x0000000a0c04723c */ /* 0x010fde0000001804 */
[----:B------:R-:W-:-:S04]  /*20a30*/  NOP ;  /* 0x0000000000007918 */ /* 0x000fc80000000000 */
[----:B------:R-:W-:Y:S04]  /*20a40*/  STL.64 [R1+0x4d0], R4 ;  /* 0x0004d00401007387 */ /* 0x000fe80000100a00 */
[----:B------:R0:W-:Y:S01]  /*20a50*/  STL.64 [R1+0x4d8], R6 ;  /* 0x0004d80601007387 */ /* 0x0001e20000100a00 */
[C---:B--2---:R-:W-:Y:S08]  /*20a60*/  HMMA.16816.F32 R8, R12.reuse, R24, R16 ;  /* 0x000000180c08723c */ /* 0x044ff00000001810 */
[----:B0-----:R-:W-:Y:S01]  /*20a70*/  HMMA.16816.F32 R4, R12, R26, R20 ;  /* 0x0000001a0c04723c */ /* 0x001fe20000001814 */
[----:B------:R-:W-:-:S02]  /*20a80*/  IMAD.MOV.U32 R3, RZ, RZ, R26 ;  /* 0x000000ffff037224 */ /* 0x000fc400078e001a */
[----:B------:R-:W-:-:S08]  /*20a90*/  IMAD.MOV.U32 R0, RZ, RZ, R27 ;  /* 0x000000ffff007224 */ /* 0x000fd000078e001b */
[----:B------:R0:W-:Y:S04]  /*20aa0*/  STL.64 [R1+0x4c0], R8 ;  /* 0x0004c00801007387 */ /* 0x0001e80000100a00 */
[----:B------:R1:W-:Y:S04]  /*20ab0*/  STL.64 [R1+0x4c8], R10 ;  /* 0x0004c80a01007387 */ /* 0x0003e80000100a00 */
[----:B------:R-:W-:Y:S04]  /*20ac0*/  STL.64 [R1+0x4b0], R4 ;  /* 0x0004b00401007387 */ /* 0x000fe80000100a00 */
[----:B------:R-:W-:Y:S04]  /*20ad0*/  STL.64 [R1+0x4b8], R6 ;  /* 0x0004b80601007387 */ /* 0x000fe80000100a00 */
[----:B0-----:R-:W2:Y:S04]  /*20ae0*/  LDL.LU R8, [R1+0x430] ;  /* 0x0004300001087983 */ /* 0x001ea80000300800 */
[----:B------:R-:W2:Y:S04]  /*20af0*/  LDL.LU R9, [R1+0x434] ;  /* 0x0004340001097983 */ /* 0x000ea80000300800 */
[----:B-1----:R-:W4:Y:S04]  /*20b00*/  LDL.LU R10, [R1+0x438] ;  /* 0x00043800010a7983 */ /* 0x002f280000300800 */
        /* <DEDUP_REMOVED lines=9> */
[----:B--2---:R0:W-:Y:S04]  /*20ba0*/  STL.64 [R1+0x17e8], R26 ;  /* 0x0017e81a01007387 */ /* 0x0041e80000100a00 */
[----:B0-----:R-:W2:Y:S04]  /*20bb0*/  LDL R26, [R1] ;  /* 0x00000000011a7983 */ /* 0x001ea80000100800 */
[----:B------:R-:W2:Y:S04]  /*20bc0*/  LDL R27, [R1+0x4] ;  /* 0x00000400011b7983 */ /* 0x000ea80000100800 */
[----:B------:R-:W-:Y:S04]  /*20bd0*/  STL.64 [R1+0x17e0], R24 ;  /* 0x0017e01801007387 */ /* 0x000fe80000100a00 */
[----:B------:R-:W-:Y:S04]  /*20be0*/  STL.64 [R1+0x17c8], R22 ;  /* 0x0017c81601007387 */ /* 0x000fe80000100a00 */
        /* <DEDUP_REMOVED lines=21> */
[----:B----4-:R-:W-:Y:S04]  /*20d40*/  STL.64 [R1+0x1788], R10 ;  /* 0x0017880a01007387 */ /* 0x010fe80000100a00 */
[----:B------:R0:W-:Y:S04]  /*20d50*/  STL.64 [R1+0x1780], R8 ;  /* 0x0017800801007387 */ /* 0x0001e80000100a00 */
[----:B0-----:R-:W4:Y:S04]  /*20d60*/  LDL.LU R8, [R1+0x440] ;  /* 0x0004400001087983 */ /* 0x001f280000300800 */
[----:B------:R-:W4:Y:S04]  /*20d70*/  LDL.LU R9, [R1+0x444] ;  /* 0x0004440001097983 */ /* 0x000f280000300800 */
[----:B------:R-:W4:Y:S04]  /*20d80*/  LDL.LU R10, [R1+0x448] ;  /* 0x00044800010a7983 */ /* 0x000f280000300800 */
[----:B------:R-:W4:Y:S04]  /*20d90*/  LDL.LU R11, [R1+0x44c] ;  /* 0x00044c00010b7983 */ /* 0x000f280000300800 */
[----:B------:R-:W2:Y:S04]  /*20da0*/  LDL.LU R4, [R1+0x410] ;  /* 0x0004100001047983 */ /* 0x000ea80000300800 */
[----:B------:R-:W2:Y:S04]  /*20db0*/  LDL.LU R5, [R1+0x414] ;  /* 0x0004140001057983 */ /* 0x000ea80000300800 */
[----:B------:R-:W2:Y:S04]  /*20dc0*/  LDL.LU R6, [R1+0x418] ;  /* 0x0004180001067983 */ /* 0x000ea80000300800 */
[----:B------:R-:W2:Y:S01]  /*20dd0*/  LDL.LU R7, [R1+0x41c] ;  /* 0x00041c0001077983 */ /* 0x000ea20000300800 */
[C---:B------:R-:W-:Y:S03]  /*20de0*/  HMMA.16816.F32 R24, R12.reuse, R26, R20 ;  /* 0x0000001a0c18723c */ /* 0x040fe60000001814 */
[----:B--2---:R-:W-:Y:S04]  /*20df0*/  STL.64 [R1+0x1768], R6 ;  /* 0x0017680601007387 */ /* 0x004fe80000100a00 */
[----:B------:R0:W-:Y:S04]  /*20e00*/  STL.64 [R1+0x1760], R4 ;  /* 0x0017600401007387 */ /* 0x0001e80000100a00 */
[----:B0-----:R-:W2:Y:S04]  /*20e10*/  LDL.LU R4, [R1+0x420] ;  /* 0x0004200001047983 */ /* 0x001ea80000300800 */
[----:B------:R-:W2:Y:S04]  /*20e20*/  LDL.LU R5, [R1+0x424] ;  /* 0x0004240001057983 */ /* 0x000ea80000300800 */
[----:B------:R-:W2:Y:S04]  /*20e30*/  LDL.LU R6, [R1+0x428] ;  /* 0x0004280001067983 */ /* 0x000ea80000300800 */
[----:B------:R-:W2:Y:S04]  /*20e40*/  LDL.LU R7, [R1+0x42c] ;  /* 0x00042c0001077983 */ /* 0x000ea80000300800 */
[----:B------:R-:W2:Y:S04]  /*20e50*/  LDL.LU.64 R22, [R1+0x17f8] ;  /* 0x0017f80001167983 */ /* 0x000ea80000300a00 */
[----:B------:R-:W2:Y:S04]  /*20e60*/  LDL.LU.64 R20, [R1+0x17f0] ;  /* 0x0017f00001147983 */ /* 0x000ea80000300a00 */
        /* <DEDUP_REMOVED lines=45> */
[----:B0-----:R-:W3:Y:S04]  /*21140*/  LDL.LU R20, [R1+0x3f0] ;  /* 0x0003f00001147983 */ /* 0x001ee80000300800 */
[----:B------:R-:W3:Y:S04]  /*21150*/  LDL.LU R21, [R1+0x3f4] ;  /* 0x0003f40001157983 */ /* 0x000ee80000300800 */
[----:B------:R-:W3:Y:S04]  /*21160*/  LDL.LU R22, [R1+0x3f8] ;  /* 0x0003f80001167983 */ /* 0x000ee80000300800 */
[----:B------:R-:W3:Y:S01]  /*21170*/  LDL.LU R23, [R1+0x3fc] ;  /* 0x0003fc0001177983 */ /* 0x000ee20000300800 */
        /* <DEDUP_REMOVED lines=29> */
[----:B------:R-:W2:Y:S04]  /*21350*/  LDL.LU.64 R4, [R1+0x1750] ;  /* 0x0017500001047983 */ /* 0x000ea80000300a00 */
[----:B------:R-:W-:Y:S04]  /*21360*/  STL.64 [R1+0x16a8], R10 ;  /* 0x0016a80a01007387 */ /* 0x000fe80000100a00 */
[----:B------:R2:W-:Y:S01]  /*21370*/  STL.64 [R1+0x16a0], R8 ;  /* 0x0016a00801007387 */ /* 0x0005e20000100a00 */
[C---:B---3--:R-:W-:Y:S08]  /*21380*/  HMMA.16816.F32 R16, R12.reuse, R6, R16 ;  /* 0x000000060c10723c */ /* 0x048ff00000001810 */
[----:B--2---:R-:W-:Y:S01]  /*21390*/  HMMA.16816.F32 R8, R12, R4, R20 ;  /* 0x000000040c08723c */ /* 0x004fe20000001814 */
[----:B------:R0:W-:Y:S02]  /*213a0*/  STL.64 [R1+0x1670], R6 ;  /* 0x0016700601007387 */ /* 0x0001e40000100a00 */
[----:B0-----:R-:W-:-:S08]  /*213b0*/  IMAD R6, R25, 0x100, R24 ;  /* 0x0000010019067824 */ /* 0x001fd000078e0218 */
[----:B------:R-:W-:Y:S04]  /*213c0*/  STL.64 [R1+0x400], R16 ;  /* 0x0004001001007387 */ /* 0x000fe80000100a00 */
[----:B------:R-:W-:Y:S04]  /*213d0*/  STL.64 [R1+0x408], R18 ;  /* 0x0004081201007387 */ /* 0x000fe80000100a00 */
[----:B------:R0:W-:Y:S04]  /*213e0*/  STL.64 [R1+0x1668], R4 ;  /* 0x0016680401007387 */ /* 0x0001e80000100a00 */
[----:B------:R-:W-:Y:S04]  /*213f0*/  STL.64 [R1+0x3f0], R8 ;  /* 0x0003f00801007387 */ /* 0x000fe80000100a00 */
[----:B------:R-:W-:Y:S04]  /*21400*/  STL.64 [R1+0x3f8], R10 ;  /* 0x0003f80a01007387 */ /* 0x000fe80000100a00 */
[----:B------:R1:W-:Y:S04]  /*21410*/  STL [R1+0x20], R6 ;  /* 0x0000200601007387 */ /* 0x0003e80000100800 */
[----:B------:R-:W2:Y:S01]  /*21420*/  LDL.LU R20, [R1+0x380] ;  /* 0x0003800001147983 */ /* 0x000ea20000300800 */
[----:B0-----:R-:W-:-:S02]  /*21430*/  IMAD R5, R27, 0x100, R26 ;  /* 0x000001001b057824 */ /* 0x001fc400078e021a */
[----:B------:R-:W-:-:S03]  /*21440*/  IMAD R4, R29, 0x100, R28 ;  /* 0x000001001d047824 */ /* 0x000fc600078e021c */
[----:B------:R-:W-:Y:S04]  /*21450*/  STL [R1+0x24], R5 ;  /* 0x0000240501007387 */ /* 0x000fe80000100800 */
[----:B------:R-:W-:Y:S04]  /*21460*/  STL [R1+0x28], R4 ;  /* 0x0000280401007387 */ /* 0x000fe80000100800 */
[----:B------:R-:W2:Y:S04]  /*21470*/  LDL.LU R21, [R1+0x384] ;  /* 0x0003840001157983 */ /* 0x000ea80000300800 */
[----:B------:R-:W3:Y:S04]  /*21480*/  LDL.LU R22, [R1+0x388] ;  /* 0x0003880001167983 */ /* 0x000ee80000300800 */
[----:B------:R-:W3:Y:S04]  /*21490*/  LDL.LU R23, [R1+0x38c] ;  /* 0x00038c0001177983 */ /* 0x000ee80000300800 */
[----:B------:R-:W4:Y:S04]  /*214a0*/  LDL.LU.64 R28, [R1] ;  /* 0x00000000011c7983 */ /* 0x000f280000300a00 */
[----:B----4-:R-:W-:Y:S04]  /*214b0*/  STL.64 [R1+0x1708], R28 ;  /* 0x0017081c01007387 */ /* 0x010fe80000100a00 */
[----:B------:R-:W4:Y:S04]  /*214c0*/  LDL.LU R24, [R1+0x3a0] ;  /* 0x0003a00001187983 */ /* 0x000f280000300800 */
[----:B------:R-:W4:Y:S04]  /*214d0*/  LDL.LU R25, [R1+0x3a4] ;  /* 0x0003a40001197983 */ /* 0x000f280000300800 */
[----:B------:R-:W2:Y:S04]  /*214e0*/  LDL.LU R26, [R1+0x3a8] ;  /* 0x0003a800011a7983 */ /* 0x000ea80000300800 */
[----:B------:R-:W2:Y:S01]  /*214f0*/  LDL.LU R27, [R1+0x3ac] ;  /* 0x0003ac00011b7983 */ /* 0x000ea20000300800 */
[----:B-1----:R-:W-:-:S02]  /*21500*/  IMAD.MOV.U32 R6, RZ, RZ, R3 ;  /* 0x000000ffff067224 */ /* 0x002fc400078e0003 */
[----:B------:R-:W-:Y:S01]  /*21510*/  IMAD.MOV.U32 R7, RZ, RZ, R0 ;  /* 0x000000ffff077224 */ /* 0x000fe200078e0000 */
[----:B--2---:R-:W-:Y:S04]  /*21520*/  STL.64 [R1+0x16f0], R26 ;  /* 0x0016f01a01007387 */ /* 0x004fe80000100a00 */
[----:B----4-:R0:W-:Y:S04]  /*21530*/  STL.64 [R1+0x16e8], R24 ;  /* 0x0016e81801007387 */ /* 0x0101e80000100a00 */
[----:B0-----:R-:W2:Y:S04]  /*21540*/  LDL.LU R24, [R1+0x3b0] ;  /* 0x0003b00001187983 */ /* 0x001ea80000300800 */
[----:B------:R-:W2:Y:S04]  /*21550*/  LDL.LU R25, [R1+0x3b4] ;  /* 0x0003b40001197983 */ /* 0x000ea80000300800 */
[----:B------:R-:W4:Y:S04]  /*21560*/  LDL.LU R26, [R1+0x3b8] ;  /* 0x0003b800011a7983 */ /* 0x000f280000300800 */
[----:B------:R-:W4:Y:S04]  /*21570*/  LDL.LU R27, [R1+0x3bc] ;  /* 0x0003bc00011b7983 */ /* 0x000f280000300800 */
[----:B------:R-:W-:Y:S04]  /*21580*/  STL.64 [R1+0x1710], R6 ;  /* 0x0017100601007387 */ /* 0x000fe80000100a00 */
[----:B------:R-:W2:Y:S04]  /*21590*/  LDL.LU R4, [R1+0x3d0] ;  /* 0x0003d00001047983 */ /* 0x000ea80000300800 */
[----:B------:R-:W2:Y:S04]  /*215a0*/  LDL.LU R5, [R1+0x3d4] ;  /* 0x0003d40001057983 */ /* 0x000ea80000300800 */
[----:B--2---:R0:W-:Y:S04]  /*215b0*/  STL.64 [R1+0x1718], R4 ;  /* 0x0017180401007387 */ /* 0x0041e80000100a00 */
[----:B0-----:R-:W2:Y:S04]  /*215c0*/  LDL.LU.64 R4, [R1+0x18] ;  /* 0x0000180001047983 */ /* 0x001ea80000300a00 */
[----:B------:R-:W2:Y:S04]  /*215d0*/  LDL.LU R6, [R1+0x3d8] ;  /* 0x0003d80001067983 */ /* 0x000ea80000300800 */
[----:B------:R-:W2:Y:S04]  /*215e0*/  LDL.LU R7, [R1+0x3dc] ;  /* 0x0003dc0001077983 */ /* 0x000ea80000300800 */
[----:B------:R-:W3:Y:S04]  /*215f0*/  LDL.LU R3, [R1+0x10ac] ;  /* 0x0010ac0001037983 */ /* 0x000ee80000300800 */
[----:B------:R-:W3:Y:S04]  /*21600*/  LDL.LU R0, [R1+0x10a8] ;  /* 0x0010a80001007983 */ /* 0x000ee80000300800 */
[----:B--2---:R-:W-:Y:S04]  /*21610*/  STL.64 [R1+0x1740], R6 ;  /* 0x0017400601007387 */ /* 0x004fe80000100a00 */
[----:B------:R0:W-:Y:S04]  /*21620*/  STL.64 [R1+0x1738], R4 ;  /* 0x0017380401007387 */ /* 0x0001e80000100a00 */
[----:B0-----:R-:W2:Y:S04]  /*21630*/  LDL.LU R4, [R1+0x290] ;  /* 0x0002900001047983 */ /* 0x001ea80000300800 */
[----:B------:R-:W2:Y:S04]  /*21640*/  LDL.LU R5, [R1+0x294] ;  /* 0x0002940001057983 */ /* 0x000ea80000300800 */
[----:B------:R-:W2:Y:S04]  /*21650*/  LDL.LU R6, [R1+0x298] ;  /* 0x0002980001067983 */ /* 0x000ea80000300800 */
[----:B------:R-:W2:Y:S04]  /*21660*/  LDL.LU R7, [R1+0x29c] ;  /* 0x00029c0001077983 */ /* 0x000ea80000300800 */
[----:B------:R-:W2:Y:S04]  /*21670*/  LDL.LU.64 R28, [R1+0x10] ;  /* 0x00001000011c7983 */ /* 0x000ea80000300a00 */
[----:B----4-:R-:W-:Y:S04]  /*21680*/  STL.64 [R1+0x1700], R26 ;  /* 0x0017001a01007387 */ /* 0x010fe80000100a00 */
[----:B------:R0:W-:Y:S04]  /*21690*/  STL.64 [R1+0x16f8], R24 ;  /* 0x0016f81801007387 */ /* 0x0001e80000100a00 */
[----:B0-----:R-:W4:Y:S04]  /*216a0*/  LDL.LU R24, [R1+0x3c0] ;  /* 0x0003c00001187983 */ /* 0x001f280000300800 */
[----:B------:R-:W4:Y:S04]  /*216b0*/  LDL.LU R25, [R1+0x3c4] ;  /* 0x0003c40001197983 */ /* 0x000f280000300800 */
[----:B------:R-:W2:Y:S04]  /*216c0*/  LDL.LU R26, [R1+0x3c8] ;  /* 0x0003c800011a7983 */ /* 0x000ea80000300800 */
[----:B------:R-:W2:Y:S01]  /*216d0*/  LDL.LU R27, [R1+0x3cc] ;  /* 0x0003cc00011b7983 */ /* 0x000ea20000300800 */
[----:B---3--:R-:W-:-:S03]  /*216e0*/  IMAD R0, R0, 0x100, R3 ;  /* 0x0000010000007824 */ /* 0x008fc600078e0203 */
[----:B--2---:R-:W-:Y:S04]  /*216f0*/  STL.64 [R1+0x1728], R26 ;  /* 0x0017281a01007387 */ /* 0x004fe80000100a00 */
[----:B----4-:R0:W-:Y:S04]  /*21700*/  STL.64 [R1+0x1720], R24 ;  /* 0x0017201801007387 */ /* 0x0101e80000100a00 */
[----:B0-----:R-:W2:Y:S04]  /*21710*/  LDL.LU R24, [R1+0x3e0] ;  /* 0x0003e00001187983 */ /* 0x001ea80000300800 */
[----:B------:R-:W2:Y:S04]  /*21720*/  LDL.LU R25, [R1+0x3e4] ;  /* 0x0003e40001197983 */ /* 0x000ea80000300800 */
[----:B------:R-:W2:Y:S04]  /*21730*/  LDL.LU R26, [R1+0x3e8] ;  /* 0x0003e800011a7983 */ /* 0x000ea80000300800 */
[----:B------:R-:W2:Y:S04]  /*21740*/  LDL.LU R27, [R1+0x3ec] ;  /* 0x0003ec00011b7983 */ /* 0x000ea80000300800 */
[----:B------:R-:W-:Y:S04]  /*21750*/  STL.64 [R1+0x16c8], R22 ;  /* 0x0016c81601007387 */ /* 0x000fe80000100a00 */
[----:B------:R0:W-:Y:S04]  /*21760*/  STL.64 [R1+0x16c0], R20 ;  /* 0x0016c01401007387 */ /* 0x0001e80000100a00 */
[----:B0-----:R-:W3:Y:S04]  /*21770*/  LDL.LU R20, [R1+0x390] ;  /* 0x0003900001147983 */ /* 0x001ee80000300800 */
        /* <DEDUP_REMOVED lines=16> */
[----:B------:R1:W-:Y:S04]  /*21880*/  STL.64 [R1+0x298], R14 ;  /* 0x0002980e01007387 */ /* 0x0003e80000100a00 */
[----:B0-----:R-:W2:Y:S04]  /*21890*/  LDL.LU R13, [R1+0x20] ;  /* 0x00002000010d7983 */ /* 0x001ea80000300800 */
[----:B-1----:R-:W3:Y:S04]  /*218a0*/  LDL.LU R14, [R1+0x24] ;  /* 0x00002400010e7983 */ /* 0x002ee80000300800 */
[----:B------:R-:W4:Y:S04]  /*218b0*/  LDL.LU R15, [R1+0x28] ;  /* 0x00002800010f7983 */ /* 0x000f280000300800 */
[----:B------:R-:W-:Y:S04]  /*218c0*/  STL [R1+0x163c], R2 ;  /* 0x00163c0201007387 */ /* 0x000fe80000100800 */
[----:B------:R0:W-:Y:S01]  /*218d0*/  STL [R1+0x1638], R3 ;  /* 0x0016380301007387 */ /* 0x0001e20000100800 */
[----:B--2---:R-:W-:-:S02]  /*218e0*/  F2FP.F16.E5M2.UNPACK_B R12, R13 ;  /* 0x0000000dff0c723e */ /* 0x004fc400020004ff */
[----:B---3--:R-:W-:Y:S02]  /*218f0*/  F2FP.F16.E5M2.UNPACK_B R13, R14 ;  /* 0x0000000eff0d723e */ /* 0x008fe400020004ff */
[----:B----4-:R-:W-:Y:S02]  /*21900*/  F2FP.F16.E5M2.UNPACK_B R14, R15 ;  /* 0x0000000fff0e723e */ /* 0x010fe400020004ff */
[----:B------:R-:W-:Y:S02]  /*21910*/  F2FP.F16.E5M2.UNPACK_B R15, R0 ;  /* 0x00000000ff0f723e */ /* 0x000fe400020004ff */
[----:B------:R-:W2:Y:S05]  /*21920*/  LDL.LU R0, [R1+0x1730] ;  /* 0x0017300001007983 */ /* 0x000eaa0000300800 */
[----:B------:R-:W-:Y:S01]  /*21930*/  HMMA.16816.F32 R24, R12, R4, R24 ;  /* 0x000000040c18723c */ /* 0x000fe20000001818 */
[----:B0-----:R-:W-:-:S02]  /*21940*/  IMAD.MOV.U32 R3, RZ, RZ, R4 ;  /* 0x000000ffff037224 */ /* 0x001fc400078e0004 */
[----:B------:R-:W-:-:S15]  /*21950*/  IMAD.MOV.U32 R2, RZ, RZ, R5 ;  /* 0x000000ffff027224 */ /* 0x000fde00078e0005 */
[----:B------:R-:W-:Y:S01]  /*21960*/  NOP ;  /* 0x0000000000007918 */ /* 0x000fe20000000000 */
[----:B------:R-:W-:Y:S04]  /*21970*/  STL.64 [R1+0x3e0], R24 ;  /* 0x0003e01801007387 */ /* 0x000fe80000100a00 */
[----:B------:R0:W-:Y:S04]  /*21980*/  STL.64 [R1+0x3e8], R26 ;  /* 0x0003e81a01007387 */ /* 0x0001e80000100a00 */
[----:B0-----:R-:W3:Y:S04]  /*21990*/  LDL.LU.64 R26, [R1+0x1728] ;  /* 0x00172800011a7983 */ /* 0x001ee80000300a00 */
[----:B------:R-:W3:Y:S04]  /*219a0*/  LDL.LU.64 R24, [R1+0x1720] ;  /* 0x0017200001187983 */ /* 0x000ee80000300a00 */
[----:B------:R-:W4:Y:S02]  /*219b0*/  LDL.LU.64 R4, [R1+0x1718] ;  /* 0x0017180001047983 */ /* 0x000f240000300a00 */
[----:B----4-:R-:W-:-:S15]  /*219c0*/  HMMA.16816.F32 R4, R12, R28, R4 ;  /* 0x0000001c0c04723c */ /* 0x010fde0000001804 */
[----:B------:R-:W-:-:S04]  /*219d0*/  NOP ;  /* 0x0000000000007918 */ /* 0x000fc80000000000 */
[----:B------:R-:W-:Y:S04]  /*219e0*/  STL.64 [R1+0x3d0], R4 ;  /* 0x0003d00401007387 */ /* 0x000fe80000100a00 */
[----:B------:R0:W-:Y:S04]  /*219f0*/  STL.64 [R1+0x3d8], R6 ;  /* 0x0003d80601007387 */ /* 0x0001e80000100a00 */
[----:B0-----:R-:W3:Y:S01]  /*21a00*/  LDL.LU.64 R6, [R1+0x1710] ;  /* 0x0017100001067983 */ /* 0x001ee20000300a00 */
[----:B------:R-:W-:Y:S02]  /*21a10*/  IMAD.MOV.U32 R5, RZ, RZ, R28 ;  /* 0x000000ffff057224 */ /* 0x000fe400078e001c */
[----:B------:R-:W-:-:S02]  /*21a20*/  IMAD.MOV.U32 R4, RZ, RZ, R29 ;  /* 0x000000ffff047224 */ /* 0x000fc400078e001d */
[----:B------:R-:W4:Y:S01]  /*21a30*/  LDL.LU.64 R28, [R1+0x1708] ;  /* 0x00170800011c7983 */ /* 0x000f220000300a00 */
[----:B---3--:R-:W-:-:S15]  /*21a40*/  HMMA.16816.F32 R24, R12, R6, R24 ;  /* 0x000000060c18723c */ /* 0x008fde0000001818 */
[----:B------:R-:W-:-:S04]  /*21a50*/  NOP ;  /* 0x0000000000007918 */ /* 0x000fc80000000000 */
[----:B------:R-:W-:Y:S04]  /*21a60*/  STL.64 [R1+0x3c0], R24 ;  /* 0x0003c01801007387 */ /* 0x000fe80000100a00 */
[----:B------:R0:W-:Y:S04]  /*21a70*/  STL.64 [R1+0x3c8], R26 ;  /* 0x0003c81a01007387 */ /* 0x0001e80000100a00 */
[----:B0-----:R-:W3:Y:S04]  /*21a80*/  LDL.LU.64 R26, [R1+0x1700] ;  /* 0x00170000011a7983 */ /* 0x001ee80000300a00 */
[----:B------:R-:W3:Y:S01]  /*21a90*/  LDL.LU.64 R24, [R1+0x16f8] ;  /* 0x0016f80001187983 */ /* 0x000ee20000300a00 */
[----:B----4-:R-:W-:-:S02]  /*21aa0*/  IMAD.MOV.U32 R7, RZ, RZ, R28 ;  /* 0x000000ffff077224 */ /* 0x010fc400078e001c */
        /* <DEDUP_REMOVED lines=12> */
[----:B0-----:R-:W3:Y:S04]  /*21b70*/  LDL.LU.64 R26, [R1+0x16d8] ;  /* 0x0016d800011a7983 */ /* 0x001ee80000300a00 */
[----:B------:R-:W4:Y:S04]  /*21b80*/  LDL.LU.64 R24, [R1+0x16d0] ;  /* 0x0016d00001187983 */ /* 0x000f280000300a00 */
[----:B------:R-:W-:Y:S04]  /*21b90*/  STL [R1+0x1644], R28 ;  /* 0x0016441c01007387 */ /* 0x000fe80000100800 */
[----:B------:R-:W-:Y:S01]  /*21ba0*/  STL [R1+0x1620], R29 ;  /* 0x0016201d01007387 */ /* 0x000fe20000100800 */
        /* <DEDUP_REMOVED lines=18> */
[C---:B---3--:R-:W-:Y:S08]  /*21cd0*/  HMMA.16816.F32 R8, R12.reuse, R22, R8 ;  /* 0x000000160c08723c */ /* 0x048ff00000001808 */
[----:B----4-:R-:W-:Y:S11]  /*21ce0*/  HMMA.16816.F32 R16, R12, R20, R16 ;  /* 0x000000140c10723c */ /* 0x010ff60000001810 */
[----:B------:R-:W-:Y:S04]  /*21cf0*/  STL.64 [R1+0x370], R8 ;  /* 0x0003700801007387 */ /* 0x000fe80000100a00 */
[----:B------:R0:W-:Y:S04]  /*21d00*/  STL.64 [R1+0x378], R10 ;  /* 0x0003780a01007387 */ /* 0x0001e80000100a00 */
[----:B0-----:R-:W3:Y:S04]  /*21d10*/  LDL.LU.64 R10, [R1+0x16a8] ;  /* 0x0016a800010a7983 */ /* 0x001ee80000300a00 */
[----:B------:R-:W4:Y:S04]  /*21d20*/  LDL.LU.64 R8, [R1+0x16a0] ;  /* 0x0016a00001087983 */ /* 0x000f280000300a00 */
[----:B------:R-:W-:Y:S04]  /*21d30*/  STL.64 [R1+0x360], R16 ;  /* 0x0003601001007387 */ /* 0x000fe80000100a00 */
[----:B------:R0:W-:Y:S04]  /*21d40*/  STL.64 [R1+0x368], R18 ;  /* 0x0003681201007387 */ /* 0x0001e80000100a00 */
[----:B0-----:R-:W3:Y:S04]  /*21d50*/  LDL.LU.64 R18, [R1+0x1698] ;  /* 0x0016980001127983 */ /* 0x001ee80000300a00 */
[----:B------:R-:W3:Y:S04]  /*21d60*/  LDL.LU.64 R16, [R1+0x1690] ;  /* 0x0016900001107983 */ /* 0x000ee80000300a00 */
[----:B------:R-:W-:Y:S04]  /*21d70*/  STL.64 [R1+0x15d0], R22 ;  /* 0x0015d01601007387 */ /* 0x000fe80000100a00 */
[----:B------:R0:W-:Y:S04]  /*21d80*/  STL.64 [R1+0x15c8], R20 ;  /* 0x0015c81401007387 */ /* 0x0001e80000100a00 */
[----:B0-----:R-:W3:Y:S04]  /*21d90*/  LDL.LU R20, [R1+0x1f0] ;  /* 0x0001f00001147983 */ /* 0x001ee80000300800 */
[----:B------:R-:W3:Y:S04]  /*21da0*/  LDL.LU R21, [R1+0x1f4] ;  /* 0x0001f40001157983 */ /* 0x000ee80000300800 */
[----:B------:R-:W3:Y:S01]  /*21db0*/  LDL.LU R22, [R1+0x1f8] ;  /* 0x0001f80001167983 */ /* 0x000ee20000300800 */
[----:B--2---:R-:W-:-:S03]  /*21dc0*/  IMAD.MOV.U32 R23, RZ, RZ, R0 ;  /* 0x000000ffff177224 */ /* 0x004fc600078e0000 */
[----:B------:R-:W2:Y:S04]  /*21dd0*/  LDL.LU R0, [R1+0x168c] ;  /* 0x00168c0001007983 */ /* 0x000ea80000300800 */
[----:B---3--:R-:W-:Y:S04]  /*21de0*/  STL.64 [R1+0x1600], R22 ;  /* 0x0016001601007387 */ /* 0x008fe80000100a00 */
[----:B------:R0:W-:Y:S04]  /*21df0*/  STL.64 [R1+0x15f8], R20 ;  /* 0x0015f81401007387 */ /* 0x0001e80000100a00 */
[----:B0-----:R-:W3:Y:S04]  /*21e00*/  LDL.LU R20, [R1+0x350] ;  /* 0x0003500001147983 */ /* 0x001ee80000300800 */
[----:B------:R-:W3:Y:S04]  /*21e10*/  LDL.LU R21, [R1+0x354] ;  /* 0x0003540001157983 */ /* 0x000ee80000300800 */
[----:B------:R-:W3:Y:S04]  /*21e20*/  LDL.LU R22, [R1+0x358] ;  /* 0x0003580001167983 */ /* 0x000ee80000300800 */
[----:B------:R-:W3:Y:S02]  /*21e30*/  LDL.LU R23, [R1+0x35c] ;  /* 0x00035c0001177983 */ /* 0x000ee40000300800 */
[----:B---3--:R-:W-:-:S15]  /*21e40*/  HMMA.16816.F32 R20, R12, R18, R20 ;  /* 0x000000120c14723c */ /* 0x008fde0000001814 */
[----:B------:R-:W-:-:S04]  /*21e50*/  NOP ;  /* 0x0000000000007918 */ /* 0x000fc80000000000 */
[----:B------:R-:W-:Y:S04]  /*21e60*/  STL.64 [R1+0x350], R20 ;  /* 0x0003501401007387 */ /* 0x000fe80000100a00 */
[----:B------:R0:W-:Y:S02]  /*21e70*/  STL.64 [R1+0x358], R22 ;  /* 0x0003581601007387 */ /* 0x0001e40000100a00 */
[----:B0-----:R-:W-:Y:S01]  /*21e80*/  HMMA.16816.F32 R20, R12, R16, R24 ;  /* 0x000000100c14723c */ /* 0x001fe20000001818 */
[----:B------:R-:W-:Y:S02]  /*21e90*/  IMAD.MOV.U32 R26, RZ, RZ, R5 ;  /* 0x000000ffff1a7224 */ /* 0x000fe400078e0005 */
[----:B------:R-:W-:Y:S01]  /*21ea0*/  IMAD.MOV.U32 R27, RZ, RZ, R4 ;  /* 0x000000ffff1b7224 */ /* 0x000fe200078e0004 */
[----:B------:R0:W-:-:S15]  /*21eb0*/  STL.64 [R1+0x15b0], R18 ;  /* 0x0015b01201007387 */ /* 0x0001de0000100a00 */
[----:B------:R1:W-:Y:S04]  /*21ec0*/  STL.64 [R1+0x340], R20 ;  /* 0x0003401401007387 */ /* 0x0003e80000100a00 */
[----:B------:R3:W-:Y:S04]  /*21ed0*/  STL.64 [R1+0x348], R22 ;  /* 0x0003481601007387 */ /* 0x0007e80000100a00 */
[----:B------:R-:W-:Y:S01]  /*21ee0*/  STL.64 [R1+0x1608], R26 ;  /* 0x0016081a01007387 */ /* 0x000fe20000100a00 */
[----:B0-----:R-:W-:Y:S02]  /*21ef0*/  IMAD.MOV.U32 R19, RZ, RZ, R6 ;  /* 0x000000ffff137224 */ /* 0x001fe400078e0006 */
[----:B------:R-:W-:Y:S01]  /*21f00*/  IMAD.MOV.U32 R18, RZ, RZ, R7 ;  /* 0x000000ffff127224 */ /* 0x000fe200078e0007 */
[----:B-1----:R-:W4:Y:S04]  /*21f10*/  LDL.LU R20, [R1+0x250] ;  /* 0x0002500001147983 */ /* 0x002f280000300800 */
[----:B------:R-:W4:Y:S04]  /*21f20*/  LDL.LU R21, [R1+0x254] ;  /* 0x0002540001157983 */ /* 0x000f280000300800 */
[----:B---3--:R-:W3:Y:S01]  /*21f30*/  LDL.LU R22, [R1+0x258] ;  /* 0x0002580001167983 */ /* 0x008ee20000300800 */
[----:B--2---:R-:W-:-:S03]  /*21f40*/  IMAD.MOV.U32 R23, RZ, RZ, R0 ;  /* 0x000000ffff177224 */ /* 0x004fc600078e0000 */
[----:B------:R-:W2:Y:S04]  /*21f50*/  LDL.LU R0, [R1+0x1688] ;  /* 0x0016880001007983 */ /* 0x000ea80000300800 */
[----:B------:R-:W2:Y:S04]  /*21f60*/  LDL.LU R4, [R1+0x320] ;  /* 0x0003200001047983 */ /* 0x000ea80000300800 */
[----:B------:R-:W2:Y:S04]  /*21f70*/  LDL.LU R5, [R1+0x324] ;  /* 0x0003240001057983 */ /* 0x000ea80000300800 */
[----:B------:R-:W2:Y:S04]  /*21f80*/  LDL.LU R6, [R1+0x328] ;  /* 0x0003280001067983 */ /* 0x000ea80000300800 */
[----:B------:R-:W2:Y:S01]  /*21f90*/  LDL.LU R7, [R1+0x32c] ;  /* 0x00032c0001077983 */ /* 0x000ea20000300800 */
[----:B------:R-:W-:-:S02]  /*21fa0*/  IMAD.MOV.U32 R25, RZ, RZ, R2 ;  /* 0x000000ffff197224 */ /* 0x000fc400078e0002 */
[----:B------:R-:W-:Y:S01]  /*21fb0*/  IMAD.MOV.U32 R24, RZ, RZ, R3 ;  /* 0x000000ffff187224 */ /* 0x000fe200078e0003 */
[----:B--2---:R-:W-:Y:S04]  /*21fc0*/  STL.64 [R1+0x1680], R6 ;  /* 0x0016800601007387 */ /* 0x004fe80000100a00 */
[----:B------:R0:W-:Y:S04]  /*21fd0*/  STL.64 [R1+0x1678], R4 ;  /* 0x0016780401007387 */ /* 0x0001e80000100a00 */
[----:B0-----:R-:W2:Y:S04]  /*21fe0*/  LDL.LU R4, [R1+0x330] ;  /* 0x0003300001047983 */ /* 0x001ea80000300800 */
[----:B------:R-:W2:Y:S04]  /*21ff0*/  LDL.LU R5, [R1+0x334] ;  /* 0x0003340001057983 */ /* 0x000ea80000300800 */
[----:B------:R-:W2:Y:S04]  /*22000*/  LDL.LU R6, [R1+0x338] ;  /* 0x0003380001067983 */ /* 0x000ea80000300800 */
[----:B------:R-:W2:Y:S01]  /*22010*/  LDL.LU R28, [R1+0x10b4] ;  /* 0x0010b400011c7983 */ /* 0x000ea20000300800 */
[----:B------:R-:W-:-:S03]  /*22020*/  IMAD.MOV.U32 R7, RZ, RZ, R0 ;  /* 0x000000ffff077224 */ /* 0x000fc600078e0000 */
        /* <DEDUP_REMOVED lines=18> */
[----:B---3--:R-:W-:Y:S04]  /*22150*/  STL.64 [R1+0x1618], R22 ;  /* 0x0016181601007387 */ /* 0x008fe80000100a00 */
[----:B----4-:R0:W-:Y:S04]  /*22160*/  STL.64 [R1+0x1610], R20 ;  /* 0x0016101401007387 */ /* 0x0101e80000100a00 */
[----:B0-----:R-:W3:Y:S04]  /*22170*/  LDL.LU R20, [R1+0x270] ;  /* 0x0002700001147983 */ /* 0x001ee80000300800 */
[----:B------:R-:W3:Y:S04]  /*22180*/  LDL.LU R21, [R1+0x274] ;  /* 0x0002740001157983 */ /* 0x000ee80000300800 */
[----:B------:R-:W4:Y:S04]  /*22190*/  LDL.LU R22, [R1+0x278] ;  /* 0x0002780001167983 */ /* 0x000f280000300800 */
[----:B------:R-:W4:Y:S01]  /*221a0*/  LDL.LU R23, [R1+0x27c] ;  /* 0x00027c0001177983 */ /* 0x000f220000300800 */
[C---:B------:R-:W-:Y:S03]  /*221b0*/  HMMA.16816.F32 R4, R12.reuse, R10, R4 ;  /* 0x0000000a0c04723c */ /* 0x040fe60000001804 */
[----:B----4-:R-:W-:Y:S04]  /*221c0*/  STL.64 [R1+0x1630], R22 ;  /* 0x0016301601007387 */ /* 0x010fe80000100a00 */
[----:B---3--:R0:W-:Y:S04]  /*221d0*/  STL.64 [R1+0x1628], R20 ;  /* 0x0016281401007387 */ /* 0x0081e80000100a00 */
[----:B0-----:R-:W3:Y:S04]  /*221e0*/  LDL.LU R20, [R1+0x280] ;  /* 0x0002800001147983 */ /* 0x001ee80000300800 */
[----:B------:R-:W3:Y:S04]  /*221f0*/  LDL.LU R21, [R1+0x284] ;  /* 0x0002840001157983 */ /* 0x000ee80000300800 */
[----:B------:R-:W3:Y:S04]  /*22200*/  LDL.LU R22, [R1+0x288] ;  /* 0x0002880001167983 */ /* 0x000ee80000300800 */
[----:B------:R-:W3:Y:S04]  /*22210*/  LDL.LU R23, [R1+0x28c] ;  /* 0x00028c0001177983 */ /* 0x000ee80000300800 */
[----:B------:R0:W-:Y:S04]  /*22220*/  STL.64 [R1+0x15a8], R16 ;  /* 0x0015a81001007387 */ /* 0x0001e80000100a00 */
[----:B0-----:R-:W4:Y:S04]  /*22230*/  LDL.LU R16, [R1+0x8] ;  /* 0x0000080001107983 */ /* 0x001f280000300800 */
[----:B------:R-:W4:Y:S04]  /*22240*/  LDL.LU R17, [R1+0xc] ;  /* 0x00000c0001117983 */ /* 0x000f280000300800 */
        /* <DEDUP_REMOVED lines=29> */
[----:B------:R0:W-:Y:S01]  /*22420*/  STL.64 [R1+0x1568], R4 ;  /* 0x0015680401007387 */ /* 0x0001e20000100a00 */
[----:B------:R-:W-:-:S03]  /*22430*/  IMAD R29, R29, 0x100, R28 ;  /* 0x000001001d1d7824 */ /* 0x000fc600078e021c */
[----:B0-----:R-:W4:Y:S04]  /*22440*/  LDL.LU R4, [R1+0x230] ;  /* 0x0002300001047983 */ /* 0x001f280000300800 */
[----:B------:R-:W4:Y:S04]  /*22450*/  LDL.LU R5, [R1+0x234] ;  /* 0x0002340001057983 */ /* 0x000f280000300800 */
[----:B------:R-:W4:Y:S04]  /*22460*/  LDL.LU R6, [R1+0x238] ;  /* 0x0002380001067983 */ /* 0x000f280000300800 */
[----:B------:R-:W4:Y:S04]  /*22470*/  LDL.LU R7, [R1+0x23c] ;  /* 0x00023c0001077983 */ /* 0x000f280000300800 */
[----:B------:R-:W3:Y:S01]  /*22480*/  LDL.LU R28, [R1+0x1644] ;  /* 0x00164400011c7983 */ /* 0x000ee20000300800 */
[----:B--2---:R-:W-:-:S03]  /*22490*/  IMAD R27, R27, 0x100, R0 ;  /* 0x000001001b1b7824 */ /* 0x004fc600078e0200 */
[----:B------:R-:W2:Y:S01]  /*224a0*/  LDL.LU R0, [R1+0x1640] ;  /* 0x0016400001007983 */ /* 0x000ea20000300800 */
[----:B------:R-:W-:Y:S02]  /*224b0*/  IMAD R26, R26, 0x100, R3 ;  /* 0x000001001a1a7824 */ /* 0x000fe400078e0203 */
[----:B--2---:R-:W-:Y:S02]  /*224c0*/  IMAD R0, R0, 0x100, R2 ;  /* 0x0000010000007824 */ /* 0x004fe400078e0202 */
[----:B------:R-:W2:Y:S04]  /*224d0*/  LDL.LU R2, [R1+0x163c] ;  /* 0x00163c0001027983 */ /* 0x000ea80000300800 */
[----:B------:R-:W2:Y:S02]  /*224e0*/  LDL.LU R3, [R1+0x1638] ;  /* 0x0016380001037983 */ /* 0x000ea40000300800 */
[----:B--2---:R-:W-:Y:S02]  /*224f0*/  HMMA.16816.F32 R12, R12, R2, R20 ;  /* 0x000000020c0c723c */ /* 0x004fe40000001814 */
[----:B------:R-:W3:Y:S04]  /*22500*/  LDL.LU.64 R22, [R1+0x1630] ;  /* 0x0016300001167983 */ /* 0x000ee80000300a00 */
[----:B------:R-:W3:-:S13]  /*22510*/  LDL.LU.64 R20, [R1+0x1628] ;  /* 0x0016280001147983 */ /* 0x000eda0000300a00 */
[----:B------:R0:W-:Y:S04]  /*22520*/  STL.64 [R1+0x280], R12 ;  /* 0x0002800c01007387 */ /* 0x0001e80000100a00 */
[----:B------:R1:W-:Y:S01]  /*22530*/  STL.64 [R1+0x288], R14 ;  /* 0x0002880e01007387 */ /* 0x0003e20000100a00 */
[----:B0-----:R-:W-:Y:S02]  /*22540*/  F2FP.F16.E5M2.UNPACK_B R12, R29 ;  /* 0x0000001dff0c723e */ /* 0x001fe400020004ff */
[----:B------:R-:W-:Y:S02]  /*22550*/  F2FP.F16.E5M2.UNPACK_B R13, R27 ;  /* 0x0000001bff0d723e */ /* 0x000fe400020004ff */
[----:B-1----:R-:W-:Y:S02]  /*22560*/  F2FP.F16.E5M2.UNPACK_B R14, R0 ;  /* 0x00000000ff0e723e */ /* 0x002fe400020004ff */
[----:B------:R-:W-:Y:S01]  /*22570*/  F2FP.F16.E5M2.UNPACK_B R15, R26 ;  /* 0x0000001aff0f723e */ /* 0x000fe200020004ff */
[----:B------:R-:W2:Y:S04]  /*22580*/  LDL.LU R29, [R1+0x1620] ;  /* 0x00162000011d7983 */ /* 0x000ea80000300800 */
[----:B------:R-:W2:Y:S02]  /*22590*/  LDL.LU R0, [R1+0xdb8] ;  /* 0x000db80001007983 */ /* 0x000ea40000300800 */
[----:B---3--:R-:W-:Y:S02]  /*225a0*/  HMMA.16816.F32 R24, R12, R24, R20 ;  /* 0x000000180c18723c */ /* 0x008fe40000001814 */
[----:B------:R-:W3:Y:S04]  /*225b0*/  LDL.LU.64 R22, [R1+0x1618] ;  /* 0x0016180001167983 */ /* 0x000ee80000300a00 */
[----:B------:R-:W3:-:S13]  /*225c0*/  LDL.LU.64 R20, [R1+0x1610] ;  /* 0x0016100001147983 */ /* 0x000eda0000300a00 */
[----:B------:R-:W-:Y:S04]  /*225d0*/  STL.64 [R1+0x270], R24 ;  /* 0x0002701801007387 */ /* 0x000fe80000100a00 */
[----:B------:R0:W-:Y:S04]  /*225e0*/  STL.64 [R1+0x278], R26 ;  /* 0x0002781a01007387 */ /* 0x0001e80000100a00 */
[----:B0-----:R-:W3:Y:S01]  /*225f0*/  LDL.LU.64 R26, [R1+0x1608] ;  /* 0x00160800011a7983 */ /* 0x001ee20000300a00 */
[C---:B----4-:R-:W-:Y:S08]  /*22600*/  HMMA.16816.F32 R4, R12.reuse, R16, R4 ;  /* 0x000000100c04723c */ /* 0x050ff00000001804 */
[C---:B---3--:R-:W-:Y:S01]  /*22610*/  HMMA.16816.F32 R24, R12.reuse, R26, R20 ;  /* 0x0000001a0c18723c */ /* 0x048fe20000001814 */
[----:B------:R-:W2:Y:S04]  /*22620*/  LDL.LU.64 R22, [R1+0x1600] ;  /* 0x0016000001167983 */ /* 0x000ea80000300a00 */
[----:B------:R-:W2:Y:S03]  /*22630*/  LDL.LU.64 R20, [R1+0x15f8] ;  /* 0x0015f80001147983 */ /* 0x000ea60000300a00 */
[C---:B------:R-:W-:Y:S11]  /*22640*/  HMMA.16816.F32 R16, R12.reuse, R18, R8 ;  /* 0x000000120c10723c */ /* 0x040ff60000001808 */
[----:B------:R-:W-:Y:S04]  /*22650*/  STL.64 [R1+0x250], R24 ;  /* 0x0002501801007387 */ /* 0x000fe80000100a00 */
[----:B------:R0:W-:Y:S04]  /*22660*/  STL.64 [R1+0x258], R26 ;  /* 0x0002581a01007387 */ /* 0x0001e80000100a00 */
[----:B0-----:R-:W3:Y:S04]  /*22670*/  LDL.LU.64 R26, [R1+0x15f0] ;  /* 0x0015f000011a7983 */ /* 0x001ee80000300a00 */
[----:B------:R-:W4:Y:S04]  /*22680*/  LDL.LU.64 R24, [R1+0x15e8] ;  /* 0x0015e80001187983 */ /* 0x000f280000300a00 */
[----:B------:R0:W-:Y:S04]  /*22690*/  STL.64 [R1+0x230], R4 ;  /* 0x0002300401007387 */ /* 0x0001e80000100a00 */
[----:B------:R1:W-:Y:S04]  /*226a0*/  STL.64 [R1+0x238], R6 ;  /* 0x0002380601007387 */ /* 0x0003e80000100a00 */
[----:B0-----:R-:W3:Y:S04]  /*226b0*/  LDL.LU R4, [R1+0xf0] ;  /* 0x0000f00001047983 */ /* 0x001ee80000300800 */
[----:B------:R-:W-:Y:S04]  /*226c0*/  STL.64 [R1+0x210], R16 ;  /* 0x0002101001007387 */ /* 0x000fe80000100a00 */
[----:B------:R-:W-:Y:S01]  /*226d0*/  STL.64 [R1+0x218], R18 ;  /* 0x0002181201007387 */ /* 0x000fe20000100a00 */
[----:B--2---:R-:W-:-:S15]  /*226e0*/  HMMA.16816.F32 R8, R12, R28, R20 ;  /* 0x0000001c0c08723c */ /* 0x004fde0000001814 */
[----:B------:R-:W-:-:S04]  /*226f0*/  NOP ;  /* 0x0000000000007918 */ /* 0x000fc80000000000 */
[----:B------:R-:W-:Y:S04]  /*22700*/  STL.64 [R1+0x1f0], R8 ;  /* 0x0001f00801007387 */ /* 0x000fe80000100a00 */
[----:B------:R-:W-:Y:S04]  /*22710*/  STL.64 [R1+0x1f8], R10 ;  /* 0x0001f80a01007387 */ /* 0x000fe80000100a00 */
        /* <DEDUP_REMOVED lines=9> */
[----:B0-----:R-:W3:Y:S04]  /*227b0*/  LDL.LU R20, [R1+0x1d0] ;  /* 0x0001d00001147983 */ /* 0x001ee80000300800 */
[----:B------:R-:W3:Y:S04]  /*227c0*/  LDL.LU R21, [R1+0x1d4] ;  /* 0x0001d40001157983 */ /* 0x000ee80000300800 */
[----:B------:R-:W3:Y:S04]  /*227d0*/  LDL.LU R22, [R1+0x1d8] ;  /* 0x0001d80001167983 */ /* 0x000ee80000300800 */
[----:B------:R-:W3:Y:S04]  /*227e0*/  LDL.LU R23, [R1+0x1dc] ;  /* 0x0001dc0001177983 */ /* 0x000ee80000300800 */
        /* <DEDUP_REMOVED lines=8> */
[C---:B---3--:R-:W-:Y:S03]  /*22870*/  HMMA.16816.F32 R20, R12.reuse, R26, R20 ;  /* 0x0000001a0c14723c */ /* 0x048fe60000001814 */
        /* <DEDUP_REMOVED lines=18> */
[----:B------:R-:W2:Y:S04]  /*229a0*/  LDL.LU R28, [R1+0xdc0] ;  /* 0x000dc000011c7983 */ /* 0x000ea80000300800 */
[----:B------:R-:W2:Y:S04]  /*229b0*/  LDL.LU R29, [R1+0x9d8] ;  /* 0x0009d800011d7983 */ /* 0x000ea80000300800 */
        /* <DEDUP_REMOVED lines=11> */
[----:B------:R-:W3:Y:S04]  /*22a70*/  LDL.LU.64 R20, [R1+0x15c8] ;  /* 0x0015c80001147983 */ /* 0x000ee80000300a00 */
[----:B------:R-:W3:Y:S04]  /*22a80*/  LDL.LU R24, [R1+0xdd0] ;  /* 0x000dd00001187983 */ /* 0x000ee80000300800 */
[----:B------:R-:W3:Y:S04]  /*22a90*/  LDL.LU R25, [R1+0x9e8] ;  /* 0x0009e80001197983 */ /* 0x000ee80000300800 */
[----:B--2---:R-:W-:Y:S04]  /*22aa0*/  STL.64 [R1+0x1550], R26 ;  /* 0x0015501a01007387 */ /* 0x004fe80000100a00 */
[----:B---3--:R0:W-:Y:S04]  /*22ab0*/  STL.64 [R1+0x1548], R24 ;  /* 0x0015481801007387 */ /* 0x0081e80000100a00 */
[----:B0-----:R-:W2:Y:S04]  /*22ac0*/  LDL.LU R24, [R1+0xa0] ;  /* 0x0000a00001187983 */ /* 0x001ea80000300800 */
[----:B------:R-:W2:Y:S04]  /*22ad0*/  LDL.LU R25, [R1+0xa4] ;  /* 0x0000a40001197983 */ /* 0x000ea80000300800 */
[----:B------:R-:W3:Y:S04]  /*22ae0*/  LDL.LU R26, [R1+0xa8] ;  /* 0x0000a800011a7983 */ /* 0x000ee80000300800 */
[----:B------:R-:W3:Y:S01]  /*22af0*/  LDL.LU R27, [R1+0xac] ;  /* 0x0000ac00011b7983 */ /* 0x000ee20000300800 */
[C---:B----4-:R-:W-:Y:S03]  /*22b00*/  HMMA.16816.F32 R16, R12.reuse, R22, R16 ;  /* 0x000000160c10723c */ /* 0x050fe60000001810 */
[----:B---3--:R-:W-:Y:S04]  /*22b10*/  STL.64 [R1+0x1560], R26 ;  /* 0x0015601a01007387 */ /* 0x008fe80000100a00 */
        /* <DEDUP_REMOVED lines=9> */
[----:B------:R-:W4:Y:S04]  /*22bb0*/  LDL.LU R22, [R1+0x9d4] ;  /* 0x0009d40001167983 */ /* 0x000f280000300800 */
[----:B------:R-:W2:Y:S01]  /*22bc0*/  LDL.LU R23, [R1+0xdd8] ;  /* 0x000dd80001177983 */ /* 0x000ea20000300800 */
[----:B---3--:R-:W-:-:S15]  /*22bd0*/  HMMA.16816.F32 R16, R12, R20, R16 ;  /* 0x000000140c10723c */ /* 0x008fde0000001810 */
[----:B------:R-:W-:-:S04]  /*22be0*/  NOP ;  /* 0x0000000000007918 */ /* 0x000fc80000000000 */
[----:B------:R-:W-:Y:S04]  /*22bf0*/  STL.64 [R1+0x170], R16 ;  /* 0x0001701001007387 */ /* 0x000fe80000100a00 */
[----:B------:R0:W-:Y:S04]  /*22c00*/  STL.64 [R1+0x178], R18 ;  /* 0x0001781201007387 */ /* 0x0001e80000100a00 */
[----:B0-----:R-:W3:Y:S04]  /*22c10*/  LDL.LU.64 R18, [R1+0x15b0] ;  /* 0x0015b00001127983 */ /* 0x001ee80000300a00 */
[----:B------:R-:W2:Y:S04]  /*22c20*/  LDL.LU.64 R16, [R1+0x15a8] ;  /* 0x0015a80001107983 */ /* 0x000ea80000300a00 */
[----:B------:R-:W2:Y:S04]  /*22c30*/  LDL.LU R20, [R1+0x9e4] ;  /* 0x0009e40001147983 */ /* 0x000ea80000300800 */
[----:B------:R-:W2:Y:S01]  /*22c40*/  LDL.LU R21, [R1+0x9dc] ;  /* 0x0009dc0001157983 */ /* 0x000ea20000300800 */
[----:B---3--:R-:W-:-:S15]  /*22c50*/  HMMA.16816.F32 R8, R12, R18, R8 ;  /* 0x000000120c08723c */ /* 0x008fde0000001808 */
[----:B------:R-:W-:-:S04]  /*22c60*/  NOP ;  /* 0x0000000000007918 */ /* 0x000fc80000000000 */
[----:B------:R-:W-:Y:S04]  /*22c70*/  STL.64 [R1+0x150], R8 ;  /* 0x0001500801007387 */ /* 0x000fe80000100a00 */
[----:B------:R0:W-:Y:S04]  /*22c80*/  STL.64 [R1+0x158], R10 ;  /* 0x0001580a01007387 */ /* 0x0001e80000100a00 */
[----:B0-----:R-:W2:Y:S04]  /*22c90*/  LDL.LU.64 R10, [R1+0x15a0] ;  /* 0x0015a000010a7983 */ /* 0x001ea80000300a00 */
[----:B------:R-:W2:Y:S04]  /*22ca0*/  LDL.LU.64 R8, [R1+0x1598] ;  /* 0x0015980001087983 */ /* 0x000ea80000300a00 */
[----:B------:R-:W3:Y:S04]  /*22cb0*/  LDL.LU R18, [R1+0x9f4] ;  /* 0x0009f40001127983 */ /* 0x000ee80000300800 */
[----:B------:R-:W3:Y:S01]  /*22cc0*/  LDL.LU R19, [R1+0x9ec] ;  /* 0x0009ec0001137983 */ /* 0x000ee20000300800 */
        /* <DEDUP_REMOVED lines=17> */
[----:B0-----:R-:W3:Y:S04]  /*22de0*/  LDL.LU R8, [R1+0x70] ;  /* 0x0000700001087983 */ /* 0x001ee80000300800 */
[----:B------:R-:W3:Y:S04]  /*22df0*/  LDL.LU R9, [R1+0x74] ;  /* 0x0000740001097983 */ /* 0x000ee80000300800 */
[----:B-1----:R-:W3:Y:S04]  /*22e00*/  LDL.LU R10, [R1+0x78] ;  /* 0x00007800010a7983 */ /* 0x002ee80000300800 */
[----:B------:R-:W3:Y:S01]  /*22e10*/  LDL.LU R11, [R1+0x7c] ;  /* 0x00007c00010b7983 */ /* 0x000ee20000300800 */
[----:B--2---:R-:W-:-:S15]  /*22e20*/  HMMA.16816.F32 R24, R12, R6, R24 ;  /* 0x000000060c18723c */ /* 0x004fde0000001818 */
[----:B------:R-:W-:-:S04]  /*22e30*/  NOP ;  /* 0x0000000000007918 */ /* 0x000fc80000000000 */
[----:B------:R-:W-:Y:S04]  /*22e40*/  STL.64 [R1+0xd0], R24 ;  /* 0x0000d01801007387 */ /* 0x000fe80000100a00 */
[----:B------:R0:W-:Y:S04]  /*22e50*/  STL.64 [R1+0xd8], R26 ;  /* 0x0000d81a01007387 */ /* 0x0001e80000100a00 */
[----:B0-----:R-:W3:Y:S04]  /*22e60*/  LDL.LU.64 R26, [R1+0x1560] ;  /* 0x00156000011a7983 */ /* 0x001ee80000300a00 */
[----:B------:R-:W3:Y:S01]  /*22e70*/  LDL.LU.64 R24, [R1+0x1558] ;  /* 0x0015580001187983 */ /* 0x000ee20000300a00 */
[----:B------:R-:W-:Y:S01]  /*22e80*/  VIADD R18, R18, 0x1 ;  /* 0x0000000112127836 */ /* 0x000fe20000000000 */
[----:B------:R-:W-:Y:S01]  /*22e90*/  IADD3 R19, P4, PT, R19, UR38, RZ ;  /* 0x0000002613137c10 */ /* 0x000fe2000ff9e0ff */
[----:B---3--:R-:W-:Y:S01]  /*22ea0*/  HMMA.16816.F32 R4, R12, R4, R24 ;  /* 0x000000040c04723c */ /* 0x008fe20000001818 */
[----:B------:R-:W2:Y:S04]  /*22eb0*/  LDL.LU.64 R26, [R1+0x1550] ;  /* 0x00155000011a7983 */ /* 0x000ea80000300a00 */
[----:B------:R-:W3:-:S14]  /*22ec0*/  LDL.LU.64 R24, [R1+0x1548] ;  /* 0x0015480001187983 */ /* 0x000edc0000300a00 */
[----:B------:R-:W-:Y:S04]  /*22ed0*/  STL.64 [R1+0xa0], R4 ;  /* 0x0000a00401007387 */ /* 0x000fe80000100a00 */
[----:B------:R0:W-:Y:S02]  /*22ee0*/  STL.64 [R1+0xa8], R6 ;  /* 0x0000a80601007387 */ /* 0x0001e40000100a00 */
[----:B0-----:R-:W-:Y:S01]  /*22ef0*/  HMMA.16816.F32 R4, R12, R2, R8 ;  /* 0x000000020c04723c */ /* 0x001fe20000001808 */
[----:B------:R-:W-:Y:S01]  /*22f00*/  IADD3 R20, P5, PT, R20, UR38, RZ ;  /* 0x0000002614147c10 */ /* 0x000fe2000ffbe0ff */
[----:B------:R-:W-:Y:S01]  /*22f10*/  STL [R1+0x9f4], R18 ;  /* 0x0009f41201007387 */ /* 0x000fe20000100800 */
[----:B------:R-:W-:Y:S02]  /*22f20*/  IADD3 R21, P6, PT, R21, UR38, RZ ;  /* 0x0000002615157c10 */ /* 0x000fe4000ffde0ff */
[----:B----4-:R-:W-:-:S02]  /*22f30*/  IADD3 R22, P1, PT, R22, UR38, RZ ;  /* 0x0000002616167c10 */ /* 0x010fc4000ff3e0ff */
[----:B------:R-:W-:-:S12]  /*22f40*/  IADD3 R23, P2, PT, R23, UR38, RZ ;  /* 0x0000002617177c10 */ /* 0x000fd8000ff5e0ff */
[----:B------:R-:W-:Y:S04]  /*22f50*/  STL.64 [R1+0x70], R4 ;  /* 0x0000700401007387 */ /* 0x000fe80000100a00 */
[----:B------:R-:W-:Y:S04]  /*22f60*/  STL.64 [R1+0x78], R6 ;  /* 0x0000780601007387 */ /* 0x000fe80000100a00 */
[----:B------:R-:W-:Y:S04]  /*22f70*/  STL [R1+0x9ec], R19 ;  /* 0x0009ec1301007387 */ /* 0x000fe80000100800 */
[----:B------:R-:W-:Y:S04]  /*22f80*/  STL [R1+0x9e4], R20 ;  /* 0x0009e41401007387 */ /* 0x000fe80000100800 */
[----:B------:R-:W-:Y:S04]  /*22f90*/  STL [R1+0x9dc], R21 ;  /* 0x0009dc1501007387 */ /* 0x000fe80000100800 */
[----:B------:R-:W-:Y:S04]  /*22fa0*/  STL [R1+0x9d4], R22 ;  /* 0x0009d41601007387 */ /* 0x000fe80000100800 */
[----:B------:R-:W-:Y:S01]  /*22fb0*/  STL [R1+0xdd8], R23 ;  /* 0x000dd81701007387 */ /* 0x000fe20000100800 */
[----:B---3--:R-:W-:-:S02]  /*22fc0*/  IADD3 R24, P3, PT, R24, UR38, RZ ;  /* 0x0000002618187c10 */ /* 0x008fc4000ff7e0ff */
[----:B------:R-:W-:Y:S02]  /*22fd0*/  IADD3.X R25, PT, PT, R25, UR72, RZ, P4, !PT ;  /* 0x0000004819197c10 */ /* 0x000fe4000a7fe4ff */
[----:B--2---:R-:W-:Y:S02]  /*22fe0*/  IADD3 R26, P4, PT, R26, UR38, RZ ;  /* 0x000000261a1a7c10 */ /* 0x004fe4000ff9e0ff */
[----:B------:R-:W-:Y:S01]  /*22ff0*/  IADD3.X R27, PT, PT, R27, UR72, RZ, P5, !PT ;  /* 0x000000481b1b7c10 */ /* 0x000fe2000affe4ff */
[----:B------:R-:W-:Y:S04]  /*23000*/  STL [R1+0xdd0], R24 ;  /* 0x000dd01801007387 */ /* 0x000fe80000100800 */
[----:B------:R-:W-:Y:S04]  /*23010*/  STL [R1+0x9e8], R25 ;  /* 0x0009e81901007387 */ /* 0x000fe80000100800 */
[----:B------:R-:W-:Y:S04]  /*23020*/  STL [R1+0xdc8], R26 ;  /* 0x000dc81a01007387 */ /* 0x000fe80000100800 */
[----:B------:R-:W-:Y:S04]  /*23030*/  STL [R1+0x9e0], R27 ;  /* 0x0009e01b01007387 */ /* 0x000fe80000100800 */
[----:B------:R-:W2:Y:S01]  /*23040*/  LDL.LU R12, [R1+0xdd4] ;  /* 0x000dd400010c7983 */ /* 0x000ea20000300800 */
[----:B------:R-:W-:-:S02]  /*23050*/  IADD3 R28, P5, PT, R28, UR38, RZ ;  /* 0x000000261c1c7c10 */ /* 0x000fc4000ffbe0ff */
[----:B------:R-:W-:-:S03]  /*23060*/  IADD3.X R29, PT, PT, R29, UR72, RZ, P6, !PT ;  /* 0x000000481d1d7c10 */ /* 0x000fc6000b7fe4ff */
[----:B------:R-:W-:Y:S04]  /*23070*/  STL [R1+0xdc0], R28 ;  /* 0x000dc01c01007387 */ /* 0x000fe80000100800 */
[----:B--2---:R0:W-:Y:S04]  /*23080*/  STL [R1+0x1540], R12 ;  /* 0x0015400c01007387 */ /* 0x0041e80000100800 */
[----:B------:R-:W-:Y:S04]  /*23090*/  STL [R1+0x9d8], R29 ;  /* 0x0009d81d01007387 */ /* 0x000fe80000100800 */
[----:B0-----:R-:W2:Y:S01]  /*230a0*/  LDL.LU R12, [R1+0xdb0] ;  /* 0x000db000010c7983 */ /* 0x001ea20000300800 */
[----:B------:R-:W-:-:S05]  /*230b0*/  IADD3 R0, P6, PT, R0, UR38, RZ ;  /* 0x0000002600007c10 */ /* 0x000fca000ffde0ff */
[----:B------:R-:W-:Y:S01]  /*230c0*/  STL [R1+0xdb8], R0 ;  /* 0x000db80001007387 */ /* 0x000fe20000100800 */
[----:B------:R-:W-:-:S03]  /*230d0*/  ISETP.NE.U32.AND P0, PT, R18, UR6, PT ;  /* 0x0000000612007c0c */ /* 0x000fc6000bf05070 */
[----:B--2---:R0:W-:Y:S04]  /*230e0*/  STL [R1+0x1544], R12 ;  /* 0x0015440c01007387 */ /* 0x0041e80000100800 */
[----:B0-----:R-:W2:Y:S04]  /*230f0*/  LDL.LU R12, [R1+0x9d0] ;  /* 0x0009d000010c7983 */ /* 0x001ea80000300800 */
[----:B------:R-:W3:Y:S04]  /*23100*/  LDL.LU R13, [R1+0xda8] ;  /* 0x000da800010d7983 */ /* 0x000ee80000300800 */
[----:B------:R-:W4:Y:S04]  /*23110*/  LDL.LU R14, [R1+0xdcc] ;  /* 0x000dcc00010e7983 */ /* 0x000f280000300800 */
        /* <DEDUP_REMOVED lines=26> */
[----:B--2---:R-:W-:-:S05]  /*232c0*/  IADD3.X R12, PT, PT, R12, UR72, RZ, P1, !PT ;  /* 0x000000480c0c7c10 */ /* 0x004fca0008ffe4ff */
[----:B------:R0:W-:Y:S04]  /*232d0*/  STL [R1+0x9d0], R12 ;  /* 0x0009d00c01007387 */ /* 0x0001e80000100800 */
[----:B0-----:R-:W2:Y:S02]  /*232e0*/  LDL.LU R12, [R1+0x1544] ;  /* 0x00154400010c7983 */ /* 0x001ea40000300800 */
[----:B--2---:R-:W-:-:S05]  /*232f0*/  IADD3 R12, P1, PT, R12, UR38, RZ ;  /* 0x000000260c0c7c10 */ /* 0x004fca000ff3e0ff */
[----:B------:R0:W-:Y:S04]  /*23300*/  STL [R1+0xdb0], R12 ;  /* 0x000db00c01007387 */ /* 0x0001e80000100800 */
[----:B0-----:R-:W2:Y:S01]  /*23310*/  LDL.LU R12, [R1+0x1540] ;  /* 0x00154000010c7983 */ /* 0x001ea20000300800 */
[----:B----4-:R-:W-:Y:S02]  /*23320*/  IADD3.X R14, PT, PT, R14, UR72, RZ, P3, !PT ;  /* 0x000000480e0e7c10 */ /* 0x010fe40009ffe4ff */
[----:B---3--:R-:W-:Y:S02]  /*23330*/  IADD3 R15, P3, PT, R15, UR38, RZ ;  /* 0x000000260f0f7c10 */ /* 0x008fe4000ff7e0ff */
[----:B------:R-:W-:Y:S02]  /*23340*/  IADD3.X R2, PT, PT, R2, UR72, RZ, P4, !PT ;  /* 0x0000004802027c10 */ /* 0x000fe4000a7fe4ff */
[----:B------:R-:W-:-:S02]  /*23350*/  IADD3 R3, P4, PT, R3, UR38, RZ ;  /* 0x0000002603037c10 */ /* 0x000fc4000ff9e0ff */
[----:B------:R-:W-:Y:S02]  /*23360*/  IADD3.X R4, PT, PT, R4, UR72, RZ, P5, !PT ;  /* 0x0000004804047c10 */ /* 0x000fe4000affe4ff */
[----:B------:R-:W-:Y:S02]  /*23370*/  IADD3 R5, P5, PT, R5, UR38, RZ ;  /* 0x0000002605057c10 */ /* 0x000fe4000ffbe0ff */
[----:B------:R-:W-:Y:S02]  /*23380*/  IADD3.X R6, PT, PT, R6, UR72, RZ, P6, !PT ;  /* 0x0000004806067c10 */ /* 0x000fe4000b7fe4ff */
[----:B------:R-:W-:Y:S02]  /*23390*/  IADD3 R7, P6, PT, R7, UR38, RZ ;  /* 0x0000002607077c10 */ /* 0x000fe4000ffde0ff */
        /* <DEDUP_REMOVED lines=12> */
[----:B--2---:R-:W-:Y:S02]  /*23460*/  IADD3.X R12, PT, PT, R12, UR72, RZ, P2, !PT ;  /* 0x000000480c0c7c10 */ /* 0x004fe400097fe4ff */
[----:B------:R-:W-:-:S03]  /*23470*/  IADD3 R13, P2, PT, R13, UR38, RZ ;  /* 0x000000260d0d7c10 */ /* 0x000fc6000ff5e0ff */
[----:B------:R0:W-:Y:S04]  /*23480*/  STL [R1+0xdd4], R12 ;  /* 0x000dd40c01007387 */ /* 0x0001e80000100800 */
[----:B------:R-:W-:Y:S04]  /*23490*/  STL [R1+0xda8], R13 ;  /* 0x000da80d01007387 */ /* 0x000fe80000100800 */
[----:B------:R-:W-:Y:S04]  /*234a0*/  STL [R1+0xdcc], R14 ;  /* 0x000dcc0e01007387 */ /* 0x000fe80000100800 */
[----:B------:R-:W-:Y:S04]  /*234b0*/  STL [R1+0xda0], R15 ;  /* 0x000da00f01007387 */ /* 0x000fe80000100800 */
[----:B------:R-:W-:Y:S04]  /*234c0*/  STL [R1+0xdc4], R2 ;  /* 0x000dc40201007387 */ /* 0x000fe80000100800 */
[----:B------:R-:W-:Y:S04]  /*234d0*/  STL [R1+0xd98], R3 ;  /* 0x000d980301007387 */ /* 0x000fe80000100800 */
[----:B------:R-:W-:Y:S04]  /*234e0*/  STL [R1+0xdbc], R4 ;  /* 0x000dbc0401007387 */ /* 0x000fe80000100800 */
[----:B------:R-:W-:Y:S01]  /*234f0*/  STL [R1+0xd90], R5 ;  /* 0x000d900501007387 */ /* 0x000fe20000100800 */
[----:B------:R-:W-:-:S03]  /*23500*/  IADD3.X R10, PT, PT, R10, UR72, RZ, P2, !PT ;  /* 0x000000480a0a7c10 */ /* 0x000fc600097fe4ff */
[----:B------:R-:W-:Y:S01]  /*23510*/  STL [R1+0xdb4], R6 ;  /* 0x000db40601007387 */ /* 0x000fe20000100800 */
[----:B------:R-:W-:-:S03]  /*23520*/  IADD3 R11, P2, PT, R11, UR38, RZ ;  /* 0x000000260b0b7c10 */ /* 0x000fc6000ff5e0ff */
        /* <DEDUP_REMOVED lines=19> */
[----:B0-----:R-:W2:Y:S01]  /*23660*/  LDL.LU R12, [R1+0xd30] ;  /* 0x000d3000010c7983 */ /* 0x001ea20000300800 */
[----:B------:R-:W-:-:S02]  /*23670*/  IADD3.X R28, PT, PT, R28, UR72, RZ, P3, !PT ;  /* 0x000000481c1c7c10 */ /* 0x000fc40009ffe4ff */
[----:B------:R-:W-:-:S03]  /*23680*/  IADD3 R29, P3, PT, R29, UR38, RZ ;  /* 0x000000261d1d7c10 */ /* 0x000fc6000ff7e0ff */
[----:B------:R-:W-:Y:S04]  /*23690*/  STL [R1+0xd6c], R28 ;  /* 0x000d6c1c01007387 */ /* 0x000fe80000100800 */
[----:B--2---:R0:W-:Y:S04]  /*236a0*/  STL [R1+0x1538], R12 ;  /* 0x0015380c01007387 */ /* 0x0041e80000100800 */
[----:B------:R-:W-:Y:S04]  /*236b0*/  STL [R1+0xd40], R29 ;  /* 0x000d401d01007387 */ /* 0x000fe80000100800 */
[----:B0-----:R-:W2:Y:S01]  /*236c0*/  LDL.LU R12, [R1+0xd5c] ;  /* 0x000d5c00010c7983 */ /* 0x001ea20000300800 */
[----:B------:R-:W-:-:S05]  /*236d0*/  IADD3.X R0, PT, PT, R0, UR72, RZ, P4, !PT ;  /* 0x0000004800007c10 */ /* 0x000fca000a7fe4ff */
[----:B------:R-:W-:Y:S04]  /*236e0*/  STL [R1+0xd64], R0 ;  /* 0x000d640001007387 */ /* 0x000fe80000100800 */
        /* <DEDUP_REMOVED lines=30> */
[----:B--2---:R-:W-:-:S05]  /*238d0*/  IADD3 R12, P4, PT, R12, UR38, RZ ;  /* 0x000000260c0c7c10 */ /* 0x004fca000ff9e0ff */
[----:B------:R0:W-:Y:S04]  /*238e0*/  STL [R1+0xd38], R12 ;  /* 0x000d380c01007387 */ /* 0x0001e80000100800 */
[----:B0-----:R-:W2:Y:S02]  /*238f0*/  LDL.LU R12, [R1+0x153c] ;  /* 0x00153c00010c7983 */ /* 0x001ea40000300800 */
[----:B--2---:R-:W-:-:S05]  /*23900*/  IADD3.X R12, PT, PT, R12, UR72, RZ, P5, !PT ;  /* 0x000000480c0c7c10 */ /* 0x004fca000affe4ff */
[----:B------:R0:W-:Y:S04]  /*23910*/  STL [R1+0xd5c], R12 ;  /* 0x000d5c0c01007387 */ /* 0x0001e80000100800 */
[----:B0-----:R-:W2:Y:S01]  /*23920*/  LDL.LU R12, [R1+0x1538] ;  /* 0x00153800010c7983 */ /* 0x001ea20000300800 */
[----:B---3--:R-:W-:Y:S02]  /*23930*/  IADD3.X R13, PT, PT, R13, UR72, RZ, P6, !PT ;  /* 0x000000480d0d7c10 */ /* 0x008fe4000b7fe4ff */
[----:B----4-:R-:W-:Y:S02]  /*23940*/  IADD3 R14, P6, PT, R14, UR38, RZ ;  /* 0x000000260e0e7c10 */ /* 0x010fe4000ffde0ff */
        /* <DEDUP_REMOVED lines=19> */
[----:B--2---:R-:W-:-:S05]  /*23a80*/  IADD3 R12, P5, PT, R12, UR38, RZ ;  /* 0x000000260c0c7c10 */ /* 0x004fca000ffbe0ff */
[----:B------:R0:W-:Y:S04]  /*23a90*/  STL [R1+0xd30], R12 ;  /* 0x000d300c01007387 */ /* 0x0001e80000100800 */
        /* <DEDUP_REMOVED lines=29> */
[----:B0-----:R-:W2:Y:S01]  /*23c70*/  LDL.LU R12, [R1+0xcdc] ;  /* 0x000cdc00010c7983 */ /* 0x001ea20000300800 */
[----:B------:R-:W-:-:S02]  /*23c80*/  IADD3 R28, P6, PT, R28, UR38, RZ ;  /* 0x000000261c1c7c10 */ /* 0x000fc4000ffde0ff */
[----:B------:R-:W-:-:S03]  /*23c90*/  IADD3.X R29, PT, PT, R29, UR72, RZ, P1, !PT ;  /* 0x000000481d1d7c10 */ /* 0x000fc60008ffe4ff */
[----:B------:R-:W-:Y:S04]  /*23ca0*/  STL [R1+0xcc8], R28 ;  /* 0x000cc81c01007387 */ /* 0x000fe80000100800 */
[----:B--2---:R0:W-:Y:S04]  /*23cb0*/  STL [R1+0x1530], R12 ;  /* 0x0015300c01007387 */ /* 0x0041e80000100800 */
[----:B------:R-:W-:Y:S04]  /*23cc0*/  STL [R1+0xcec], R29 ;  /* 0x000cec1d01007387 */ /* 0x000fe80000100800 */
[----:B0-----:R-:W2:Y:S01]  /*23cd0*/  LDL.LU R12, [R1+0xcb8] ;  /* 0x000cb800010c7983 */ /* 0x001ea20000300800 */
[----:B------:R-:W-:-:S05]  /*23ce0*/  IADD3 R0, P1, PT, R0, UR38, RZ ;  /* 0x0000002600007c10 */ /* 0x000fca000ff3e0ff */
        /* <DEDUP_REMOVED lines=834> */
[----:B------:R-:W-:-:S02]  /*27110*/  IADD3.X R28, PT, PT, R28, UR73, RZ, P2, !PT ;  /* 0x000000491c1c7c10 */ /* 0x000fc400097fe4ff */
[----:B--2---:R-:W-:Y:S02]  /*27120*/  IADD3.X R12, PT, PT, R12, UR73, RZ, P1, !PT ;  /* 0x000000490c0c7c10 */ /* 0x004fe40008ffe4ff */
        /* <DEDUP_REMOVED lines=31> */
[----:B------:R0:W-:Y:S04]  /*27320*/  STL [R1+0xe08], R0 ;  /* 0x000e080001007387 */ /* 0x0001e80000100800 */
[----:B------:R-:W-:Y:S04]  /*27330*/  STL [R1+0xe0c], R28 ;  /* 0x000e0c1c01007387 */ /* 0x000fe80000100800 */
[----:B0-----:R-:W2:Y:S01]  /*27340*/  LDL.LU R0, [R1+0xf98] ;  /* 0x000f980001007983 */ /* 0x001ea20000300800 */
[----:B------:R-:W-:-:S05]  /*27350*/  IADD3 R29, P2, PT, R29, UR5, RZ ;  /* 0x000000051d1d7c10 */ /* 0x000fca000ff5e0ff */
[----:B------:R-:W-:Y:S04]  /*27360*/  STL [R1+0xf88], R29 ;  /* 0x000f881d01007387 */ /* 0x000fe80000100800 */
[----:B--2---:R0:W-:Y:S04]  /*27370*/  STL [R1+0x14e8], R0 ;  /* 0x0014e80001007387 */ /* 0x0041e80000100800 */
[----:B0-----:R-:W2:Y:S04]  /*27380*/  LDL.LU R0, [R1+0xe04] ;  /* 0x000e040001007983 */ /* 0x001ea80000300800 */
        /* <DEDUP_REMOVED lines=58> */
[----:B------:R-:W-:Y:S02]  /*27730*/  IADD3.X R27, PT, PT, R27, UR73, RZ, P1, !PT ;  /* 0x000000491b1b7c10 */ /* 0x000fe40008ffe4ff */
[----:B------:R-:W-:Y:S02]  /*27740*/  IADD3.X R29, PT, PT, R29, UR73, RZ, P3, !PT ;  /* 0x000000491d1d7c10 */ /* 0x000fe40009ffe4ff */
[----:B------:R-:W-:Y:S02]  /*27750*/  IADD3.X R28, PT, PT, R28, UR73, RZ, P2, !PT ;  /* 0x000000491c1c7c10 */ /* 0x000fe400097fe4ff */
[----:B--2---:R-:W-:-:S05]  /*27760*/  IADD3 R0, P4, PT, R0, UR5, RZ ;  /* 0x0000000500007c10 */ /* 0x004fca000ff9e0ff */
[----:B------:R0:W-:Y:S01]  /*27770*/  STL [R1+0xf98], R0 ;  /* 0x000f980001007387 */ /* 0x0001e20000100800 */
[----:B------:R-:W-:Y:S02]  /*27780*/  IADD3.X R8, PT, PT, R8, UR73, RZ, P4, !PT ;  /* 0x0000004908087c10 */ /* 0x000fe4000a7fe4ff */
[----:B------:R-:W-:Y:S01]  /*27790*/  IADD3 R9, P4, PT, R9, UR5, RZ ;  /* 0x0000000509097c10 */ /* 0x000fe2000ff9e0ff */
[----:B0-----:R1:W5:Y:S04]  /*277a0*/  LDL.LU R0, [R1+0x14e4] ;  /* 0x0014e40001007983 */ /* 0x0013680000300800 */
[----:B------:R1:W-:Y:S04]  /*277b0*/  STL [R1+0xe00], R12 ;  /* 0x000e000c01007387 */ /* 0x0003e80000100800 */
        /* <DEDUP_REMOVED lines=16> */
[----:B------:R1:W-:Y:S01]  /*278c0*/  STL [R1+0xfc4], R19 ;  /* 0x000fc41301007387 */ /* 0x0003e20000100800 */
[----:B------:R-:W-:-:S03]  /*278d0*/  IADD3.X R24, PT, PT, R24, UR73, RZ, P4, !PT ;  /* 0x0000004918187c10 */ /* 0x000fc6000a7fe4ff */
        /* <DEDUP_REMOVED lines=10> */
[----:B------:R-:W-:Y:S05]  /*27980*/  @P0 BRA `(.L_x_2) ;  /* 0xfffffe5400dc0947 */ /* 0x000fea000383ffff */
.L_x_1:
[----:B------:R2:W-:Y:S01]  /*27990*/  STL [R1+0x1a4c], R10 ;  /* 0x001a4c0a01007387 */ /* 0x0005e20000100800 */
[----:B------:R-:W3:Y:S01]  /*279a0*/  LDCU UR4, c[0x0][0x39c] ;  /* 0x00007380ff0477ac */ /* 0x000ee20008000800 */
[----:B------:R-:W4:Y:S01]  /*279b0*/  LDCU.64 UR34, c[0x0][0x398] ;  /* 0x00007300ff2277ac */ /* 0x000f220008000a00 */
[----:B------:R-:W0:Y:S01]  /*279c0*/  LDCU.64 UR38, c[0x0][0x398] ;  /* 0x00007300ff2677ac */ /* 0x000e220008000a00 */
[----:B-12---:R-:W2:Y:S01]  /*279d0*/  LDL.LU R10, [R1+0xec] ;  /* 0x0000ec00010a7983 */ /* 0x006ea20000300800 */
[----:B------:R-:W1:Y:S01]  /*279e0*/  LDCU.64 UR36, c[0x0][0x398] ;  /* 0x00007300ff2477ac */ /* 0x000e620008000a00 */
[----:B------:R-:W0:Y:S01]  /*279f0*/  LDCU.64 UR42, c[0x0][0x398] ;  /* 0x00007300ff2a77ac */ /* 0x000e220008000a00 */
[----:B------:R-:W0:Y:S01]  /*27a00*/  LDCU UR48, c[0x0][0x3b4] ;  /* 0x00007680ff3077ac */ /* 0x000e220008000800 */
[----:B------:R-:W0:Y:S01]  /*27a10*/  LDCU.64 UR44, c[0x0][0x390] ;  /* 0x00007200ff2c77ac */ /* 0x000e220008000a00 */
[----:B------:R-:W0:Y:S01]  /*27a20*/  LDCU UR76, c[0x0][0x3b8] ;  /* 0x00007700ff4c77ac */ /* 0x000e220008000800 */
        /* <DEDUP_REMOVED lines=56> */
[----:B--2---:R2:W-:Y:S04]  /*27db0*/  STL [R1+0x1a54], R10 ;  /* 0x001a540a01007387 */ /* 0x0045e80000100800 */
[----:B--2---:R-:W2:Y:S01]  /*27dc0*/  LDL.LU R10, [R1+0xe4] ;  /* 0x0000e400010a7983 */ /* 0x004ea20000300800 */
[----:B------:R-:W-:Y:S06]  /*27dd0*/  BAR.SYNC.DEFER_BLOCKING 0x0 ;  /* 0x0000000000007b1d */ /* 0x000fec0000010000 */
[----:B--2---:R2:W-:Y:S04]  /*27de0*/  STL [R1+0x1a5c], R10 ;  /* 0x001a5c0a01007387 */ /* 0x0045e80000100800 */
[----:B--2---:R-:W2:Y:S04]  /*27df0*/  LDL.LU R10, [R1+0xcc] ;  /* 0x0000cc00010a7983 */ /* 0x004ea80000300800 */
[----:B--2---:R2:W-:Y:S04]  /*27e00*/  STL [R1+0x1a64], R10 ;  /* 0x001a640a01007387 */ /* 0x0045e80000100800 */
[----:B--2---:R-:W2:Y:S04]  /*27e10*/  LDL.LU R10, [R1+0xc4] ;  /* 0x0000c400010a7983 */ /* 0x004ea80000300800 */
[----:B------:R-:W2:Y:S04]  /*27e20*/  LDL.LU R24, [R1+0x1a4] ;  /* 0x0001a40001187983 */ /* 0x000ea80000300800 */
[----:B--2---:R2:W-:Y:S04]  /*27e30*/  STL [R1+0x1a50], R24 ;  /* 0x001a501801007387 */ /* 0x0045e80000100800 */
[----:B--2---:R-:W2:Y:S04]  /*27e40*/  LDL.LU R24, [R1+0xe8] ;  /* 0x0000e80001187983 */ /* 0x004ea80000300800 */
[----:B--2---:R2:W-:Y:S04]  /*27e50*/  STL [R1+0x1a58], R24 ;  /* 0x001a581801007387 */ /* 0x0045e80000100800 */
[----:B--2---:R-:W2:Y:S04]  /*27e60*/  LDL.LU R24, [R1+0xe0] ;  /* 0x0000e00001187983 */ /* 0x004ea80000300800 */
[----:B--2---:R2:W-:Y:S04]  /*27e70*/  STL [R1+0x1a60], R24 ;  /* 0x001a601801007387 */ /* 0x0045e80000100800 */
[----:B--2---:R-:W2:Y:S04]  /*27e80*/  LDL.LU R24, [R1+0xc8] ;  /* 0x0000c80001187983 */ /* 0x004ea80000300800 */
[----:B--2---:R2:W-:Y:S04]  /*27e90*/  STL [R1+0x1a68], R24 ;  /* 0x001a681801007387 */ /* 0x0045e80000100800 */
[----:B--2---:R-:W2:Y:S04]  /*27ea0*/  LDL.LU R24, [R1+0xc0] ;  /* 0x0000c00001187983 */ /* 0x004ea80000300800 */
[----:B------:R-:W3:Y:S04]  /*27eb0*/  LDL.LU R23, [R1+0x1a8] ;  /* 0x0001a80001177983 */ /* 0x000ee80000300800 */
[----:B------:R-:W3:Y:S04]  /*27ec0*/  LDL.LU R22, [R1+0x1ac] ;  /* 0x0001ac0001167983 */ /* 0x000ee80000300800 */
[----:B------:R-:W3:Y:S04]  /*27ed0*/  LDL.LU R21, [R1+0x1c0] ;  /* 0x0001c00001157983 */ /* 0x000ee80000300800 */
[----:B------:R-:W3:Y:S04]  /*27ee0*/  LDL.LU R20, [R1+0x1c4] ;  /* 0x0001c40001147983 */ /* 0x000ee80000300800 */
[----:B------:R-:W3:Y:S04]  /*27ef0*/  LDL.LU R5, [R1+0x1c8] ;  /* 0x0001c80001057983 */ /* 0x000ee80000300800 */
[----:B------:R-:W3:Y:S04]  /*27f00*/  LDL.LU R3, [R1+0x1cc] ;  /* 0x0001cc0001037983 */ /* 0x000ee80000300800 */
[----:B-----5:R0:W-:Y:S04]  /*27f10*/  STL [R1+0x16f8], R0 ;  /* 0x0016f80001007387 */ /* 0x0201e80000100800 */
[----:B0-----:R-:W3:Y:S04]  /*27f20*/  LDL.LU R0, [R1+0x1a0] ;  /* 0x0001a00001007983 */ /* 0x001ee80000300800 */
[----:B------:R0:W-:Y:S04]  /*27f30*/  STL [R1+0x1670], R17 ;  /* 0x0016701101007387 */ /* 0x0001e80000100800 */
[----:B0-----:R-:W3:Y:S04]  /*27f40*/  LDL.LU R17, [R1+0x18c] ;  /* 0x00018c0001117983 */ /* 0x001ee80000300800 */
[----:B------:R0:W-:Y:S04]  /*27f50*/  STL [R1+0x1628], R25 ;  /* 0x0016281901007387 */ /* 0x0001e80000100800 */
[----:B0-----:R-:W3:Y:S04]  /*27f60*/  LDL.LU R25, [R1+0x188] ;  /* 0x0001880001197983 */ /* 0x001ee80000300800 */
[----:B------:R0:W-:Y:S04]  /*27f70*/  STL.64 [R1+0x15e0], R6 ;  /* 0x0015e00601007387 */ /* 0x0001e80000100a00 */
[----:B0-----:R-:W3:Y:S04]  /*27f80*/  LDL.LU R6, [R1+0x180] ;  /* 0x0001800001067983 */ /* 0x001ee80000300800 */
[----:B------:R-:W3:Y:S04]  /*27f90*/  LDL.LU R7, [R1+0x184] ;  /* 0x0001840001077983 */ /* 0x000ee80000300800 */
[----:B------:R0:W-:Y:S04]  /*27fa0*/  STL.64 [R1+0x15d8], R14 ;  /* 0x0015d80e01007387 */ /* 0x0001e80000100a00 */
[----:B0-----:R-:W3:Y:S04]  /*27fb0*/  LDL.LU R14, [R1+0x168] ;  /* 0x00016800010e7983 */ /* 0x001ee80000300800 */
[----:B------:R-:W3:Y:S04]  /*27fc0*/  LDL.LU R15, [R1+0x16c] ;  /* 0x00016c00010f7983 */ /* 0x000ee80000300800 */
        /* <DEDUP_REMOVED lines=16> */
[----:B------:R0:W-:Y:S04]  /*280d0*/  STL [R1+0x15a4], R4 ;  /* 0x0015a40401007387 */ /* 0x0001e80000100800 */
[----:B0-----:R-:W3:Y:S04]  /*280e0*/  LDL.LU R4, [R1+0x10c] ;  /* 0x00010c0001047983 */ /* 0x001ee80000300800 */
[----:B------:R0:W-:Y:S04]  /*280f0*/  STL [R1+0x15a0], R11 ;  /* 0x0015a00b01007387 */ /* 0x0001e80000100800 */
[----:B0-----:R-:W3:Y:S04]  /*28100*/  LDL.LU R11, [R1+0x108] ;  /* 0x00010800010b7983 */ /* 0x001ee80000300800 */
[----:B------:R0:W-:Y:S04]  /*28110*/  STL [R1+0x159c], R28 ;  /* 0x00159c1c01007387 */ /* 0x0001e80000100800 */
[----:B0-----:R-:W3:Y:S04]  /*28120*/  LDL.LU R28, [R1+0x104] ;  /* 0x00010400011c7983 */ /* 0x001ee80000300800 */
[----:B------:R0:W-:Y:S04]  /*28130*/  STL [R1+0x1598], R29 ;  /* 0x0015981d01007387 */ /* 0x0001e80000100800 */
[----:B0-----:R-:W3:Y:S01]  /*28140*/  LDL.LU R29, [R1+0x100] ;  /* 0x00010000011d7983 */ /* 0x001ee20000300800 */
[----:B--2---:R-:W-:-:S03]  /*28150*/  F2FP.SATFINITE.E5M2.F32.PACK_AB_MERGE_C R10, R10, R24, RZ ;  /* 0x000000180a0a723e */ /* 0x004fc600048060ff */
[----:B------:R-:W2:Y:S04]  /*28160*/  LDL.LU R24, [R1+0x1a68] ;  /* 0x001a680001187983 */ /* 0x000ea80000300800 */
[----:B------:R0:W-:Y:S04]  /*28170*/  STL [R1+0x8bc], R10 ;  /* 0x0008bc0a01007387 */ /* 0x0001e80000100800 */
[----:B0-----:R-:W2:Y:S02]  /*28180*/  LDL.LU R10, [R1+0x1a64] ;  /* 0x001a6400010a7983 */ /* 0x001ea40000300800 */
[----:B--2---:R-:W-:-:S02]  /*28190*/  F2FP.SATFINITE.E5M2.F32.PACK_AB_MERGE_C R10, R10, R24, RZ ;  /* 0x000000180a0a723e */ /* 0x004fc400048060ff */
[----:B------:R-:W2:Y:S04]  /*281a0*/  LDL.LU R24, [R1+0x1a60] ;  /* 0x001a600001187983 */ /* 0x000ea80000300800 */
[----:B------:R0:W-:Y:S04]  /*281b0*/  STL [R1+0x8b8], R10 ;  /* 0x0008b80a01007387 */ /* 0x0001e80000100800 */
[----:B0-----:R-:W2:Y:S02]  /*281c0*/  LDL.LU R10, [R1+0x1a5c] ;  /* 0x001a5c00010a7983 */ /* 0x001ea40000300800 */
[----:B--2---:R-:W-:-:S02]  /*281d0*/  F2FP.SATFINITE.E5M2.F32.PACK_AB_MERGE_C R10, R10, R24, RZ ;  /* 0x000000180a0a723e */ /* 0x004fc400048060ff */
[----:B------:R-:W2:Y:S04]  /*281e0*/  LDL.LU R24, [R1+0x1a58] ;  /* 0x001a580001187983 */ /* 0x000ea80000300800 */
[----:B------:R0:W-:Y:S04]  /*281f0*/  STL [R1+0x8d4], R10 ;  /* 0x0008d40a01007387 */ /* 0x0001e80000100800 */
[----:B0-----:R-:W2:Y:S01]  /*28200*/  LDL.LU R10, [R1+0x1a54] ;  /* 0x001a5400010a7983 */ /* 0x001ea20000300800 */
[----:B---3--:R-:W-:Y:S02]  /*28210*/  F2FP.SATFINITE.E5M2.F32.PACK_AB_MERGE_C R28, R28, R29, RZ ;  /* 0x0000001d1c1c723e */ /* 0x008fe400048060ff */
[----:B------:R-:W-:-:S02]  /*28220*/  F2FP.SATFINITE.E5M2.F32.PACK_AB_MERGE_C R11, R4, R11, RZ ;  /* 0x0000000b040b723e */ /* 0x000fc400048060ff */
[----:B------:R-:W-:Y:S02]  /*28230*/  F2FP.SATFINITE.E5M2.F32.PACK_AB_MERGE_C R4, R27, R26, RZ ;  /* 0x0000001a1b04723e */ /* 0x000fe400048060ff */
[----:B------:R-:W-:Y:S02]  /*28240*/  F2FP.SATFINITE.E5M2.F32.PACK_AB_MERGE_C R12, R12, R16, RZ ;  /* 0x000000100c0c723e */ /* 0x000fe400048060ff */
[----:B--2---:R-:W-:Y:S02]  /*28250*/  F2FP.SATFINITE.E5M2.F32.PACK_AB_MERGE_C R10, R10, R24, RZ ;  /* 0x000000180a0a723e */ /* 0x004fe400048060ff */
[----:B------:R-:W2:Y:S04]  /*28260*/  LDL.LU R24, [R1+0x1a50] ;  /* 0x001a500001187983 */ /* 0x000ea80000300800 */
[----:B------:R0:W-:Y:S04]  /*28270*/  STL [R1+0x8cc], R10 ;  /* 0x0008cc0a01007387 */ /* 0x0001e80000100800 */
[----:B0-----:R-:W3:Y:S01]  /*28280*/  LDL.LU R10, [R1+0x1a4c] ;  /* 0x001a4c00010a7983 */ /* 0x001ee20000300800 */
[----:B------:R-:W-:-:S03]  /*28290*/  F2FP.SATFINITE.E5M2.F32.PACK_AB_MERGE_C R2, R2, R9, RZ ;  /* 0x000000090202723e */ /* 0x000fc600048060ff */
[----:B------:R-:W-:Y:S04]  /*282a0*/  STL [R1+0x8d8], R28 ;  /* 0x0008d81c01007387 */ /* 0x000fe80000100800 */
[----:B------:R0:W-:Y:S04]  /*282b0*/  STL [R1+0x8dc], R11 ;  /* 0x0008dc0b01007387 */ /* 0x0001e80000100800 */
[----:B------:R1:W-:Y:S04]  /*282c0*/  STL [R1+0x1448], R4 ;  /* 0x0014480401007387 */ /* 0x0003e80000100800 */
[----:B------:R-:W-:Y:S01]  /*282d0*/  STL [R1+0x143c], R12 ;  /* 0x00143c0c01007387 */ /* 0x000fe20000100800 */
[----:B0-----:R-:W-:-:S02]  /*282e0*/  F2FP.SATFINITE.E5M2.F32.PACK_AB_MERGE_C R11, R18, R13, RZ ;  /* 0x0000000d120b723e */ /* 0x001fc400048060ff */
[----:B-1----:R-:W-:-:S03]  /*282f0*/  F2FP.SATFINITE.E5M2.F32.PACK_AB_MERGE_C R4, R8, R19, RZ ;  /* 0x000000130804723e */ /* 0x002fc600048060ff */
[----:B------:R-:W-:Y:S01]  /*28300*/  STL [R1+0x147c], R11 ;  /* 0x00147c0b01007387 */ /* 0x000fe20000100800 */
[----:B------:R-:W-:-:S03]  /*28310*/  F2FP.SATFINITE.E5M2.F32.PACK_AB_MERGE_C R8, R15, R14, RZ ;  /* 0x0000000e0f08723e */ /* 0x000fc600048060ff */
[----:B------:R0:W-:Y:S04]  /*28320*/  STL [R1+0x1478], R4 ;  /* 0x0014780401007387 */ /* 0x0001e80000100800 */
[----:B------:R1:W-:Y:S04]  /*28330*/  STL [R1+0x1468], R2 ;  /* 0x0014680201007387 */ /* 0x0003e80000100800 */
[----:B------:R-:W-:Y:S01]  /*28340*/  STL [R1+0x146c], R8 ;  /* 0x00146c0801007387 */ /* 0x000fe20000100800 */
[----:B0-----:R-:W-:Y:S02]  /*28350*/  F2FP.SATFINITE.E5M2.F32.PACK_AB_MERGE_C R4, R7, R6, RZ ;  /* 0x000000060704723e */ /* 0x001fe400048060ff */
[----:B-1----:R-:W-:-:S03]  /*28360*/  F2FP.SATFINITE.E5M2.F32.PACK_AB_MERGE_C R2, R17, R25, RZ ;  /* 0x000000191102723e */ /* 0x002fc600048060ff */
[----:B------:R0:W-:Y:S02]  /*28370*/  STL [R1+0x13d4], R4 ;  /* 0x0013d40401007387 */ /* 0x0001e40000100800 */
[----:B0-----:R-:W-:Y:S02]  /*28380*/  F2FP.SATFINITE.E5M2.F32.PACK_AB_MERGE_C R4, R22, R23, RZ ;  /* 0x000000171604723e */ /* 0x001fe400048060ff */
[----:B--2---:R-:W-:Y:S02]  /*28390*/  F2FP.SATFINITE.E5M2.F32.PACK_AB_MERGE_C R9, R24, R0, RZ ;  /* 0x000000001809723e */ /* 0x004fe400048060ff */
[----:B------:R-:W-:Y:S01]  /*283a0*/  F2FP.SATFINITE.E5M2.F32.PACK_AB_MERGE_C R0, R3, R5, RZ ;  /* 0x000000050300723e */ /* 0x000fe200048060ff */
[----:B---3--:R-:W-:Y:S04]  /*283b0*/  STL [R1+0x15f4], R10 ;  /* 0x0015f40a01007387 */ /* 0x008fe80000100800 */
[----:B------:R0:W-:Y:S04]  /*283c0*/  STL [R1+0x13e8], R2 ;  /* 0x0013e80201007387 */ /* 0x0001e80000100800 */
[----:B------:R-:W-:Y:S04]  /*283d0*/  STL [R1+0x15f0], R9 ;  /* 0x0015f00901007387 */ /* 0x000fe80000100800 */
[----:B------:R-:W-:Y:S01]  /*283e0*/  STL [R1+0x1358], R4 ;  /* 0x0013580401007387 */ /* 0x000fe20000100800 */
[----:B0-----:R-:W-:-:S03]  /*283f0*/  F2FP.SATFINITE.E5M2.F32.PACK_AB_MERGE_C R2, R20, R21, RZ ;  /* 0x000000151402723e */ /* 0x001fc600048060ff */
[----:B------:R-:W2:Y:S04]  /*28400*/  LDL.LU R15, [R1+0x2ec] ;  /* 0x0002ec00010f7983 */ /* 0x000ea80000300800 */
        /* <DEDUP_REMOVED lines=28> */
[----:B------:R-:W3:Y:S04]  /*285d0*/  LDL.LU R9, [R1+0x890] ;  /* 0x0008900001097983 */ /* 0x000ee80000300800 */
[----:B---3--:R0:W-:Y:S04]  /*285e0*/  STL [R1+0x19e0], R9 ;  /* 0x0019e00901007387 */ /* 0x0081e80000100800 */
[----:B0-----:R-:W3:Y:S04]  /*285f0*/  LDL.LU R9, [R1+0x2e8] ;  /* 0x0002e80001097983 */ /* 0x001ee80000300800 */
        /* <DEDUP_REMOVED lines=25> */
[----:B0-----:R-:W2:Y:S04]  /*28790*/  LDL.LU R9, [R1+0x1e0] ;  /* 0x0001e00001097983 */ /* 0x001ea80000300800 */
        /* <DEDUP_REMOVED lines=80> */
[----:B------:R-:W2:Y:S01]  /*28ca0*/  LDL.LU R9, [R1+0x19e0] ;  /* 0x0019e00001097983 */ /* 0x000ea20000300800 */
[----:B---3--:R-:W-:Y:S02]  /*28cb0*/  F2FP.SATFINITE.E5M2.F32.PACK_AB_MERGE_C R25, R25, R11, RZ ;  /* 0x0000000b1919723e */ /* 0x008fe400048060ff */
[----:B------:R-:W-:Y:S01]  /*28cc0*/  F2FP.SATFINITE.E5M2.F32.PACK_AB_MERGE_C R8, R8, R12, RZ ;  /* 0x0000000c0808723e */ /* 0x000fe200048060ff */
[----:B------:R-:W-:Y:S01]  /*28cd0*/  STL [R1+0x16fc], R15 ;  /* 0x0016fc0f01007387 */ /* 0x000fe20000100800 */
[----:B------:R-:W-:Y:S02]  /*28ce0*/  F2FP.SATFINITE.E5M2.F32.PACK_AB_MERGE_C R0, R24, R0, RZ ;  /* 0x000000001800723e */ /* 0x000fe400048060ff */
[----:B--2---:R-:W-:Y:S02]  /*28cf0*/  F2FP.SATFINITE.E5M2.F32.PACK_AB_MERGE_C R10, R10, R9, RZ ;  /* 0x000000090a0a723e */ /* 0x004fe400048060ff */
[----:B------:R-:W-:-:S03]  /*28d00*/  F2FP.SATFINITE.E5M2.F32.PACK_AB_MERGE_C R9, R28, R29, RZ ;  /* 0x0000001d1c09723e */ /* 0x000fc600048060ff */
[----:B------:R-:W-:Y:S04]  /*28d10*/  STL [R1+0x2e0], R10 ;  /* 0x0002e00a01007387 */ /* 0x000fe80000100800 */
[----:B------:R-:W-:Y:S04]  /*28d20*/  STL [R1+0x16b8], R25 ;  /* 0x0016b81901007387 */ /* 0x000fe80000100800 */
[----:B------:R0:W-:Y:S02]  /*28d30*/  STL [R1+0x264], R9 ;  /* 0x0002640901007387 */ /* 0x0001e40000100800 */
[----:B0-----:R-:W-:-:S02]  /*28d40*/  F2FP.SATFINITE.E5M2.F32.PACK_AB_MERGE_C R9, R26, R4, RZ ;  /* 0x000000041a09723e */ /* 0x001fc400048060ff */
[----:B------:R-:W-:-:S03]  /*28d50*/  F2FP.SATFINITE.E5M2.F32.PACK_AB_MERGE_C R4, R16, R27, RZ ;  /* 0x0000001b1004723e */ /* 0x000fc600048060ff */
[----:B------:R0:W-:Y:S04]  /*28d60*/  STL [R1+0x2e8], R9 ;  /* 0x0002e80901007387 */ /* 0x0001e80000100800 */
[----:B------:R1:W-:Y:S04]  /*28d70*/  STL [R1+0x16a8], R8 ;  /* 0x0016a80801007387 */ /* 0x0003e80000100800 */
[----:B------:R2:W-:Y:S01]  /*28d80*/  STL [R1+0x2f4], R4 ;  /* 0x0002f40401007387 */ /* 0x0005e20000100800 */
[----:B0-----:R-:W-:Y:S02]  /*28d90*/  F2FP.SATFINITE.E5M2.F32.PACK_AB_MERGE_C R9, R18, R13, RZ ;  /* 0x0000000d1209723e */ /* 0x001fe400048060ff */
[----:B-1----:R-:W-:-:S03]  /*28da0*/  F2FP.SATFINITE.E5M2.F32.PACK_AB_MERGE_C R8, R2, R19, RZ ;  /* 0x000000130208723e */ /* 0x002fc600048060ff */
[----:B------:R-:W-:Y:S01]  /*28db0*/  STL [R1+0x142c], R9 ;  /* 0x00142c0901007387 */ /* 0x000fe20000100800 */
[----:B------:R-:W-:Y:S02]  /*28dc0*/  F2FP.SATFINITE.E5M2.F32.PACK_AB_MERGE_C R2, R17, R7, RZ ;  /* 0x000000071102723e */ /* 0x000fe400048060ff */
[----:B--2---:R-:W-:Y:S01]  /*28dd0*/  F2FP.SATFINITE.E5M2.F32.PACK_AB_MERGE_C R4, R6, R14, RZ ;  /* 0x0000000e0604723e */ /* 0x004fe200048060ff */
[----:B------:R-:W-:Y:S04]  /*28de0*/  STL [R1+0x13f8], R8 ;  /* 0x0013f80801007387 */ /* 0x000fe80000100800 */
[----:B------:R0:W-:Y:S04]  /*28df0*/  STL [R1+0x1474], R4 ;  /* 0x0014740401007387 */ /* 0x0001e80000100800 */
[----:B------:R1:W-:Y:S04]  /*28e00*/  STL [R1+0x1470], R2 ;  /* 0x0014700201007387 */ /* 0x0003e80000100800 */
[----:B------:R2:W-:Y:S01]  /*28e10*/  STL [R1+0x1450], R0 ;  /* 0x0014500001007387 */ /* 0x0005e20000100800 */
[----:B0-----:R-:W-:-:S02]  /*28e20*/  F2FP.SATFINITE.E5M2.F32.PACK_AB_MERGE_C R4, R22, R23, RZ ;  /* 0x000000171604723e */ /* 0x001fc400048060ff */
[----:B-1----:R-:W-:-:S03]  /*28e30*/  F2FP.SATFINITE.E5M2.F32.PACK_AB_MERGE_C R2, R20, R21, RZ ;  /* 0x000000151402723e */ /* 0x002fc600048060ff */
[----:B------:R-:W-:Y:S01]  /*28e40*/  STL [R1+0x145c], R4 ;  /* 0x00145c0401007387 */ /* 0x000fe20000100800 */
[----:B--2---:R-:W-:-:S03]  /*28e50*/  F2FP.SATFINITE.E5M2.F32.PACK_AB_MERGE_C R0, R3, R5, RZ ;  /* 0x000000050300723e */ /* 0x004fc600048060ff */
        /* <DEDUP_REMOVED lines=149> */
[----:B------:R2:W-:Y:S01]  /*297b0*/  STL [R1+0x60], R8 ;  /* 0x0000600801007387 */ /* 0x0005e20000100800 */
[----:B------:R-:W-:Y:S02]  /*297c0*/  F2FP.SATFINITE.E5M2.F32.PACK_AB_MERGE_C R16, R12, R16, RZ ;  /* 0x000000100c10723e */ /* 0x000fe400048060ff */
[----:B------:R-:W-:Y:S02]  /*297d0*/  F2FP.SATFINITE.E5M2.F32.PACK_AB_MERGE_C R12, R2, R19, RZ ;  /* 0x00000013020c723e */ /* 0x000fe400048060ff */
[----:B------:R-:W-:Y:S02]  /*297e0*/  F2FP.SATFINITE.E5M2.F32.PACK_AB_MERGE_C R2, R17, R7, RZ ;  /* 0x000000071102723e */ /* 0x000fe400048060ff */
[----:B------:R-:W-:-:S02]  /*297f0*/  F2FP.SATFINITE.E5M2.F32.PACK_AB_MERGE_C R0, R24, R0, RZ ;  /* 0x000000001800723e */ /* 0x000fc400048060ff */
[----:B--2---:R-:W-:-:S05]  /*29800*/  F2FP.SATFINITE.E5M2.F32.PACK_AB_MERGE_C R8, R15, R25, RZ ;  /* 0x000000190f08723e */ /* 0x004fca00048060ff */
[----:B------:R0:W-:Y:S04]  /*29810*/  STL [R1+0x2f8], R8 ;  /* 0x0002f80801007387 */ /* 0x0001e80000100800 */
[----:B------:R-:W-:Y:S04]  /*29820*/  STL [R1+0x58], R10 ;  /* 0x0000580a01007387 */ /* 0x000fe80000100800 */
[----:B------:R-:W-:Y:S01]  /*29830*/  STL [R1+0x12c8], R9 ;  /* 0x0012c80901007387 */ /* 0x000fe20000100800 */
[----:B0-----:R-:W-:Y:S02]  /*29840*/  F2FP.SATFINITE.E5M2.F32.PACK_AB_MERGE_C R8, R4, R11, RZ ;  /* 0x0000000b0408723e */ /* 0x001fe400048060ff */
[----:B------:R-:W-:-:S03]  /*29850*/  F2FP.SATFINITE.E5M2.F32.PACK_AB_MERGE_C R4, R27, R26, RZ ;  /* 0x0000001a1b04723e */ /* 0x000fc600048060ff */
[----:B------:R-:W-:Y:S04]  /*29860*/  STL [R1+0x1ec], R8 ;  /* 0x0001ec0801007387 */ /* 0x000fe80000100800 */
[----:B------:R-:W-:Y:S04]  /*29870*/  STL [R1+0x16bc], R16 ;  /* 0x0016bc1001007387 */ /* 0x000fe80000100800 */
[----:B------:R0:W-:Y:S04]  /*29880*/  STL [R1+0x1e4], R4 ;  /* 0x0001e40401007387 */ /* 0x0001e80000100800 */
[----:B------:R-:W-:Y:S01]  /*29890*/  STL [R1+0x16b0], R12 ;  /* 0x0016b00c01007387 */ /* 0x000fe20000100800 */
[----:B0-----:R-:W-:-:S05]  /*298a0*/  F2FP.SATFINITE.E5M2.F32.PACK_AB_MERGE_C R4, R18, R13, RZ ;  /* 0x0000000d1204723e */ /* 0x001fca00048060ff */
[----:B------:R0:W-:Y:S02]  /*298b0*/  STL [R1+0x228], R4 ;  /* 0x0002280401007387 */ /* 0x0001e40000100800 */
[----:B0-----:R-:W-:-:S05]  /*298c0*/  F2FP.SATFINITE.E5M2.F32.PACK_AB_MERGE_C R4, R6, R14, RZ ;  /* 0x0000000e0604723e */ /* 0x001fca00048060ff */
[----:B------:R0:W-:Y:S04]  /*298d0*/  STL [R1+0x26c], R4 ;  /* 0x00026c0401007387 */ /* 0x0001e80000100800 */
[----:B------:R1:W-:Y:S04]  /*298e0*/  STL [R1+0x1398], R2 ;  /* 0x0013980201007387 */ /* 0x0003e80000100800 */
[----:B------:R2:W-:Y:S01]  /*298f0*/  STL [R1+0x1388], R0 ;  /* 0x0013880001007387 */ /* 0x0005e20000100800 */
[----:B0-----:R-:W-:Y:S02]  /*29900*/  F2FP.SATFINITE.E5M2.F32.PACK_AB_MERGE_C R4, R22, R23, RZ ;  /* 0x000000171604723e */ /* 0x001fe400048060ff */
        /* <DEDUP_REMOVED lines=53> */
[----:B0-----:R-:W3:Y:S01]  /*29c60*/  LDL.LU R16, [R1+0x720] ;  /* 0x0007200001107983 */ /* 0x001ee20000300800 */
[----:B--2---:R-:W-:-:S03]  /*29c70*/  F2FP.SATFINITE.E5M2.F32.PACK_AB_MERGE_C R19, R19, R12, RZ ;  /* 0x0000000c1313723e */ /* 0x004fc600048060ff */
[----:B---3--:R0:W-:Y:S04]  /*29c80*/  STL [R1+0x194c], R16 ;  /* 0x00194c1001007387 */ /* 0x0081e80000100800 */
[----:B0-----:R-:W2:Y:S04]  /*29c90*/  LDL.LU R16, [R1+0x738] ;  /* 0x0007380001107983 */ /* 0x001ea80000300800 */
        /* <DEDUP_REMOVED lines=72> */
[----:B0-----:R-:W3:Y:S02]  /*2a120*/  LDL.LU R12, [R1+0x1910] ;  /* 0x00191000010c7983 */ /* 0x001ee40000300800 */
[----:B---3--:R-:W-:-:S02]  /*2a130*/  F2FP.SATFINITE.E5M2.F32.PACK_AB_MERGE_C R19, R19, R12, RZ ;  /* 0x0000000c1313723e */ /* 0x008fc400048060ff */
[----:B------:R-:W2:Y:S01]  /*2a140*/  LDL.LU R12, [R1+0x190c] ;  /* 0x00190c00010c7983 */ /* 0x000ea20000300800 */
[----:B------:R-:W-:Y:S02]  /*2a150*/  F2FP.SATFINITE.E5M2.F32.PACK_AB_MERGE_C R10, R29, R10, RZ ;  /* 0x0000000a1d0a723e */ /* 0x000fe400048060ff */
[----:B------:R-:W-:Y:S01]  /*2a160*/  F2FP.SATFINITE.E5M2.F32.PACK_AB_MERGE_C R23, R23, R18, RZ ;  /* 0x000000121717723e */ /* 0x000fe200048060ff */
[----:B------:R0:W-:Y:S01]  /*2a170*/  STL [R1+0x168], R19 ;  /* 0x0001681301007387 */ /* 0x0001e20000100800 */
[----:B------:R-:W-:Y:S02]  /*2a180*/  F2FP.SATFINITE.E5M2.F32.PACK_AB_MERGE_C R0, R0, R17, RZ ;  /* 0x000000110000723e */ /* 0x000fe400048060ff */
[----:B0-----:R-:W-:Y:S02]  /*2a190*/  F2FP.SATFINITE.E5M2.F32.PACK_AB_MERGE_C R19, R22, R24, RZ ;  /* 0x000000181613723e */ /* 0x001fe400048060ff */
[----:B--2---:R-:W-:Y:S02]  /*2a1a0*/  F2FP.SATFINITE.E5M2.F32.PACK_AB_MERGE_C R16, R16, R12, RZ ;  /* 0x0000000c1010723e */ /* 0x004fe400048060ff */
[----:B------:R-:W-:-:S02]  /*2a1b0*/  F2FP.SATFINITE.E5M2.F32.PACK_AB_MERGE_C R12, R25, R8, RZ ;  /* 0x00000008190c723e */ /* 0x000fc400048060ff */
[----:B------:R-:W-:Y:S01]  /*2a1c0*/  F2FP.SATFINITE.E5M2.F32.PACK_AB_MERGE_C R8, R9, R15, RZ ;  /* 0x0000000f0908723e */ /* 0x000fe200048060ff */
[----:B------:R-:W-:Y:S01]  /*2a1d0*/  STL [R1+0xe8], R16 ;  /* 0x0000e81001007387 */ /* 0x000fe20000100800 */
[----:B------:R-:W-:Y:S02]  /*2a1e0*/  F2FP.SATFINITE.E5M2.F32.PACK_AB_MERGE_C R9, R11, R28, RZ ;  /* 0x0000001c0b09723e */ /* 0x000fe400048060ff */
[----:B------:R-:W-:Y:S01]  /*2a1f0*/  F2FP.SATFINITE.E5M2.F32.PACK_AB_MERGE_C R25, R14, R2, RZ ;  /* 0x000000020e19723e */ /* 0x000fe200048060ff */
[----:B------:R-:W-:Y:S01]  /*2a200*/  STL [R1+0x164], R12 ;  /* 0x0001640c01007387 */ /* 0x000fe20000100800 */
[----:B------:R-:W-:Y:S02]  /*2a210*/  F2FP.SATFINITE.E5M2.F32.PACK_AB_MERGE_C R2, R7, R6, RZ ;  /* 0x000000060702723e */ /* 0x000fe400048060ff */
[----:B------:R-:W-:Y:S01]  /*2a220*/  F2FP.SATFINITE.E5M2.F32.PACK_AB_MERGE_C R6, R3, R5, RZ ;  /* 0x000000050306723e */ /* 0x000fe200048060ff */
[----:B------:R0:W-:Y:S04]  /*2a230*/  STL [R1+0x64], R8 ;  /* 0x0000640801007387 */ /* 0x0001e80000100800 */
[----:B------:R-:W-:Y:S04]  /*2a240*/  STL [R1+0x90], R10 ;  /* 0x0000900a01007387 */ /* 0x000fe80000100800 */
[----:B------:R-:W-:Y:S01]  /*2a250*/  STL [R1+0x50], R9 ;  /* 0x0000500901007387 */ /* 0x000fe20000100800 */
[----:B0-----:R-:W-:-:S02]  /*2a260*/  F2FP.SATFINITE.E5M2.F32.PACK_AB_MERGE_C R8, R26, R4, RZ ;  /* 0x000000041a08723e */ /* 0x001fc400048060ff */
[----:B------:R-:W-:-:S03]  /*2a270*/  F2FP.SATFINITE.E5M2.F32.PACK_AB_MERGE_C R4, R13, R27, RZ ;  /* 0x0000001b0d04723e */ /* 0x000fc600048060ff */
[----:B------:R-:W-:Y:S04]  /*2a280*/  STL [R1+0x44], R8 ;  /* 0x0000440801007387 */ /* 0x000fe80000100800 */
[----:B------:R-:W-:Y:S04]  /*2a290*/  STL [R1+0x1700], R23 ;  /* 0x0017001701007387 */ /* 0x000fe80000100800 */
[----:B------:R-:W-:Y:S04]  /*2a2a0*/  STL [R1+0x10], R4 ;  /* 0x0000100401007387 */ /* 0x000fe80000100800 */
[----:B------:R-:W-:Y:S04]  /*2a2b0*/  STL [R1+0x16c4], R25 ;  /* 0x0016c41901007387 */ /* 0x000fe80000100800 */
[----:B------:R-:W-:Y:S04]  /*2a2c0*/  STL [R1+0x180], R2 ;  /* 0x0001800201007387 */ /* 0x000fe80000100800 */
[----:B------:R0:W-:Y:S04]  /*2a2d0*/  STL [R1+0x16c0], R19 ;  /* 0x0016c01301007387 */ /* 0x0001e80000100800 */
[----:B------:R1:W-:Y:S04]  /*2a2e0*/  STL [R1+0x1ac], R0 ;  /* 0x0001ac0001007387 */ /* 0x0003e80000100800 */
[----:B0-----:R-:W2:Y:S01]  /*2a2f0*/  LDL.LU R19, [R1+0x600] ;  /* 0x0006000001137983 */ /* 0x001ea20000300800 */
[----:B-1----:R-:W-:-:S05]  /*2a300*/  F2FP.SATFINITE.E5M2.F32.PACK_AB_MERGE_C R0, R20, R21, RZ ;  /* 0x000000151400723e */ /* 0x002fca00048060ff */
[----:B------:R-:W-:Y:S04]  /*2a310*/  STL [R1+0x204], R0 ;  /* 0x0002040001007387 */ /* 0x000fe80000100800 */
        /* <DEDUP_REMOVED lines=153> */
[----:B------:R-:W-:-:S03]  /*2acb0*/  F2FP.SATFINITE.E5M2.F32.PACK_AB_MERGE_C R12, R12, R23, RZ ;  /* 0x000000170c0c723e */ /* 0x000fc600048060ff */
[----:B------:R0:W-:Y:S01]  /*2acc0*/  STL [R1+0x2c0], R6 ;  /* 0x0002c00601007387 */ /* 0x0001e20000100800 */
[----:B------:R-:W-:Y:S02]  /*2acd0*/  F2FP.SATFINITE.E5M2.F32.PACK_AB_MERGE_C R9, R9, R15, RZ ;  /* 0x0000000f0909723e */ /* 0x000fe400048060ff */
[----:B------:R-:W-:Y:S02]  /*2ace0*/  F2FP.SATFINITE.E5M2.F32.PACK_AB_MERGE_C R4, R26, R4, RZ ;  /* 0x000000041a04723e */ /* 0x000fe400048060ff */
[----:B0-----:R-:W-:Y:S02]  /*2acf0*/  F2FP.SATFINITE.E5M2.F32.PACK_AB_MERGE_C R6, R8, R16, RZ ;  /* 0x000000100806723e */ /* 0x001fe400048060ff */
[----:B------:R-:W-:Y:S02]  /*2ad00*/  F2FP.SATFINITE.E5M2.F32.PACK_AB_MERGE_C R8, R29, R10, RZ ;  /* 0x0000000a1d08723e */ /* 0x000fe400048060ff */
[----:B------:R-:W-:Y:S02]  /*2ad10*/  F2FP.SATFINITE.E5M2.F32.PACK_AB_MERGE_C R10, R20, R21, RZ ;  /* 0x00000015140a723e */ /* 0x000fe400048060ff */
[----:B--2---:R-:W-:-:S05]  /*2ad20*/  F2FP.SATFINITE.E5M2.F32.PACK_AB_MERGE_C R19, R25, R19, RZ ;  /* 0x000000131913723e */ /* 0x004fca00048060ff */
[----:B------:R-:W-:Y:S04]  /*2ad30*/  STL [R1+0x120], R19 ;  /* 0x0001201301007387 */ /* 0x000fe80000100800 */
[----:B------:R-:W-:Y:S04]  /*2ad40*/  STL [R1+0x1280], R12 ;  /* 0x0012800c01007387 */ /* 0x000fe80000100800 */
[----:B------:R0:W-:Y:S04]  /*2ad50*/  STL [R1+0xec], R6 ;  /* 0x0000ec0601007387 */ /* 0x0001e80000100800 */
[----:B------:R-:W-:Y:S01]  /*2ad60*/  STL [R1+0x268], R9 ;  /* 0x0002680901007387 */ /* 0x000fe20000100800 */
[----:B0-----:R-:W-:-:S03]  /*2ad70*/  F2FP.SATFINITE.E5M2.F32.PACK_AB_MERGE_C R6, R11, R28, RZ ;  /* 0x0000001c0b06723e */ /* 0x001fc600048060ff */
[----:B------:R0:W-:Y:S04]  /*2ad80*/  STL [R1+0x6c], R8 ;  /* 0x00006c0801007387 */ /* 0x0001e80000100800 */
[----:B------:R1:W-:Y:S04]  /*2ad90*/  STL [R1+0x126c], R6 ;  /* 0x00126c0601007387 */ /* 0x0003e80000100800 */
[----:B------:R2:W-:Y:S01]  /*2ada0*/  STL [R1+0x18], R4 ;  /* 0x0000180401007387 */ /* 0x0005e20000100800 */
[----:B0-----:R-:W-:Y:S02]  /*2adb0*/  F2FP.SATFINITE.E5M2.F32.PACK_AB_MERGE_C R8, R13, R27, RZ ;  /* 0x0000001b0d08723e */ /* 0x001fe400048060ff */
[----:B-1----:R-:W-:-:S02]  /*2adc0*/  F2FP.SATFINITE.E5M2.F32.PACK_AB_MERGE_C R6, R2, R18, RZ ;  /* 0x000000120206723e */ /* 0x002fc400048060ff */
[----:B------:R-:W-:Y:S02]  /*2add0*/  F2FP.SATFINITE.E5M2.F32.PACK_AB_MERGE_C R2, R0, R17, RZ ;  /* 0x000000110002723e */ /* 0x000fe400048060ff */
[----:B--2---:R-:W-:Y:S01]  /*2ade0*/  F2FP.SATFINITE.E5M2.F32.PACK_AB_MERGE_C R4, R7, R14, RZ ;  /* 0x0000000e0704723e */ /* 0x004fe200048060ff */
[----:B------:R-:W-:Y:S01]  /*2adf0*/  STL [R1+0x1cc], R8 ;  /* 0x0001cc0801007387 */ /* 0x000fe20000100800 */
[----:B------:R-:W-:-:S03]  /*2ae00*/  F2FP.SATFINITE.E5M2.F32.PACK_AB_MERGE_C R0, R22, R24, RZ ;  /* 0x000000181600723e */ /* 0x000fc600048060ff */
[----:B------:R-:W-:Y:S04]  /*2ae10*/  STL [R1+0xc], R6 ;  /* 0x00000c0601007387 */ /* 0x000fe80000100800 */
[----:B------:R-:W-:Y:S04]  /*2ae20*/  STL [R1+0x123c], R4 ;  /* 0x00123c0401007387 */ /* 0x000fe80000100800 */
[----:B------:R-:W-:Y:S04]  /*2ae30*/  STL [R1+0x10c], R2 ;  /* 0x00010c0201007387 */ /* 0x000fe80000100800 */
[----:B------:R0:W-:Y:S04]  /*2ae40*/  STL [R1+0x16c8], R10 ;  /* 0x0016c80a01007387 */ /* 0x0001e80000100800 */
[----:B------:R1:W-:Y:S04]  /*2ae50*/  STL [R1+0x108], R0 ;  /* 0x0001080001007387 */ /* 0x0003e80000100800 */
[----:B------:R-:W2:Y:S04]  /*2ae60*/  LDL.LU R27, [R1+0x5a4] ;  /* 0x0005a400011b7983 */ /* 0x000ea80000300800 */
[----:B0-----:R-:W3:Y:S01]  /*2ae70*/  LDL.LU R10, [R1+0x540] ;  /* 0x00054000010a7983 */ /* 0x001ee20000300800 */
[----:B-1----:R-:W-:-:S05]  /*2ae80*/  F2FP.SATFINITE.E5M2.F32.PACK_AB_MERGE_C R0, R3, R5, RZ ;  /* 0x000000050300723e */ /* 0x002fca00048060ff */
[----:B------:R-:W-:Y:S04]  /*2ae90*/  STL [R1+0x140], R0 ;  /* 0x0001400001007387 */ /* 0x000fe80000100800 */
        /* <DEDUP_REMOVED lines=118> */
[----:B------:R-:W-:Y:S01]  /*2b600*/  STL [R1+0x122c], R27 ;  /* 0x00122c1b01007387 */ /* 0x000fe20000100800 */
[----:B------:R-:W-:Y:S02]  /*2b610*/  F2FP.SATFINITE.E5M2.F32.PACK_AB_MERGE_C R0, R0, R17, RZ ;  /* 0x000000110000723e */ /* 0x000fe400048060ff */
[----:B--2---:R-:W-:Y:S02]  /*2b620*/  F2FP.SATFINITE.E5M2.F32.PACK_AB_MERGE_C R10, R6, R10, RZ ;  /* 0x0000000a060a723e */ /* 0x004fe400048060ff */
[----:B------:R-:W-:Y:S02]  /*2b630*/  F2FP.SATFINITE.E5M2.F32.PACK_AB_MERGE_C R6, R25, R19, RZ ;  /* 0x000000131906723e */ /* 0x000fe400048060ff */
[----:B------:R-:W-:-:S03]  /*2b640*/  F2FP.SATFINITE.E5M2.F32.PACK_AB_MERGE_C R19, R16, R12, RZ ;  /* 0x0000000c1013723e */ /* 0x000fc600048060ff */
[----:B------:R0:W-:Y:S04]  /*2b650*/  STL [R1+0x16cc], R6 ;  /* 0x0016cc0601007387 */ /* 0x0001e80000100800 */
[----:B------:R-:W-:Y:S04]  /*2b660*/  STL [R1+0x104], R10 ;  /* 0x0001040a01007387 */ /* 0x000fe80000100800 */
[----:B------:R1:W-:Y:S01]  /*2b670*/  STL [R1+0x16d0], R2 ;  /* 0x0016d00201007387 */ /* 0x0003e20000100800 */
[----:B0-----:R-:W-:Y:S02]  /*2b680*/  F2FP.SATFINITE.E5M2.F32.PACK_AB_MERGE_C R6, R15, R8, RZ ;  /* 0x000000080f06723e */ /* 0x001fe400048060ff */
[----:B------:R-:W-:Y:S01]  /*2b690*/  F2FP.SATFINITE.E5M2.F32.PACK_AB_MERGE_C R8, R29, R9, RZ ;  /* 0x000000091d08723e */ /* 0x000fe200048060ff */
[----:B------:R-:W-:Y:S01]  /*2b6a0*/  STL [R1+0x16d4], R19 ;  /* 0x0016d41301007387 */ /* 0x000fe20000100800 */
[----:B-1----:R-:W-:-:S03]  /*2b6b0*/  F2FP.SATFINITE.E5M2.F32.PACK_AB_MERGE_C R2, R11, R28, RZ ;  /* 0x0000001c0b02723e */ /* 0x002fc600048060ff */
[----:B------:R0:W-:Y:S04]  /*2b6c0*/  STL [R1+0xc4], R6 ;  /* 0x0000c40601007387 */ /* 0x0001e80000100800 */
[----:B------:R-:W-:Y:S04]  /*2b6d0*/  STL [R1+0xc0], R8 ;  /* 0x0000c00801007387 */ /* 0x000fe80000100800 */
[----:B------:R1:W-:Y:S01]  /*2b6e0*/  STL [R1+0x9c], R2 ;  /* 0x00009c0201007387 */ /* 0x0003e20000100800 */
[----:B0-----:R-:W-:Y:S02]  /*2b6f0*/  F2FP.SATFINITE.E5M2.F32.PACK_AB_MERGE_C R6, R26, R4, RZ ;  /* 0x000000041a06723e */ /* 0x001fe400048060ff */
[----:B------:R-:W-:-:S02]  /*2b700*/  F2FP.SATFINITE.E5M2.F32.PACK_AB_MERGE_C R4, R18, R13, RZ ;  /* 0x0000000d1204723e */ /* 0x000fc400048060ff */
[----:B------:R-:W-:Y:S02]  /*2b710*/  F2FP.SATFINITE.E5M2.F32.PACK_AB_MERGE_C R19, R22, R24, RZ ;  /* 0x000000181613723e */ /* 0x000fe400048060ff */
[----:B-1----:R-:W-:Y:S01]  /*2b720*/  F2FP.SATFINITE.E5M2.F32.PACK_AB_MERGE_C R2, R7, R14, RZ ;  /* 0x0000000e0702723e */ /* 0x002fe200048060ff */
[----:B------:R-:W-:Y:S04]  /*2b730*/  STL [R1+0x98], R6 ;  /* 0x0000980601007387 */ /* 0x000fe80000100800 */
[----:B------:R0:W-:Y:S04]  /*2b740*/  STL [R1+0x16e4], R2 ;  /* 0x0016e40201007387 */ /* 0x0001e80000100800 */
[----:B------:R-:W-:Y:S01]  /*2b750*/  STL [R1+0x80], R4 ;  /* 0x0000800401007387 */ /* 0x000fe20000100800 */
[----:B0-----:R-:W-:-:S03]  /*2b760*/  F2FP.SATFINITE.E5M2.F32.PACK_AB_MERGE_C R2, R20, R21, RZ ;  /* 0x000000151402723e */ /* 0x001fc600048060ff */
[----:B------:R-:W-:Y:S04]  /*2b770*/  STL [R1+0x16e8], R19 ;  /* 0x0016e81301007387 */ /* 0x000fe80000100800 */
[----:B------:R0:W-:Y:S04]  /*2b780*/  STL [R1+0x5c], R0 ;  /* 0x00005c0001007387 */ /* 0x0001e80000100800 */
[----:B------:R-:W-:Y:S04]  /*2b790*/  STL [R1+0x1704], R2 ;  /* 0x0017040201007387 */ /* 0x000fe80000100800 */
[----:B------:R-:W2:Y:S04]  /*2b7a0*/  LDL.LU R22, [R1+0x2a4] ;  /* 0x0002a40001167983 */ /* 0x000ea80000300800 */
[----:B------:R-:W3:Y:S01]  /*2b7b0*/  LDL.LU R21, [R1+0x2ac] ;  /* 0x0002ac0001157983 */ /* 0x000ee20000300800 */
[----:B0-----:R-:W-:-:S05]  /*2b7c0*/  F2FP.SATFINITE.E5M2.F32.PACK_AB_MERGE_C R0, R3, R5, RZ ;  /* 0x000000050300723e */ /* 0x001fca00048060ff */
[----:B------:R-:W-:Y:S04]  /*2b7d0*/  STL [R1+0x28], R0 ;  /* 0x0000280001007387 */ /* 0x000fe80000100800 */
[----:B---3--:R0:W-:Y:S04]  /*2b7e0*/  STL [R1+0x1834], R21 ;  /* 0x0018341501007387 */ /* 0x0081e80000100800 */
[----:B0-----:R-:W2:Y:S04]  /*2b7f0*/  LDL.LU R21, [R1+0x2a0] ;  /* 0x0002a00001157983 */ /* 0x001ea80000300800 */
[----:B------:R-:W3:Y:S04]  /*2b800*/  LDL.LU R17, [R1+0x4d4] ;  /* 0x0004d40001117983 */ /* 0x000ee80000300800 */
[----:B---3--:R0:W-:Y:S04]  /*2b810*/  STL [R1+0x1830], R17 ;  /* 0x0018301101007387 */ /* 0x0081e80000100800 */
[----:B0-----:R-:W3:Y:S04]  /*2b820*/  LDL.LU R17, [R1+0x2a8] ;  /* 0x0002a80001117983 */ /* 0x001ee80000300800 */
[----:B------:R-:W2:Y:S04]  /*2b830*/  LDL.LU R6, [R1+0x4dc] ;  /* 0x0004dc0001067983 */ /* 0x000ea80000300800 */
[----:B--2---:R0:W-:Y:S04]  /*2b840*/  STL [R1+0x182c], R6 ;  /* 0x00182c0601007387 */ /* 0x0041e80000100800 */
[----:B0-----:R-:W2:Y:S04]  /*2b850*/  LDL.LU R6, [R1+0x4d0] ;  /* 0x0004d00001067983 */ /* 0x001ea80000300800 */
        /* <DEDUP_REMOVED lines=12> */
[----:B------:R-:W2:Y:S01]  /*2b920*/  LDL.LU R2, [R1+0x49c] ;  /* 0x00049c0001027983 */ /* 0x000ea20000300800 */
[----:B------:R-:W-:-:S03]  /*2b930*/  F2FP.SATFINITE.E5M2.F32.PACK_AB_MERGE_C R22, R22, R21, RZ ;  /* 0x000000151616723e */ /* 0x000fc600048060ff */
[----:B--2---:R0:W-:Y:S04]  /*2b940*/  STL [R1+0x1818], R2 ;  /* 0x0018180201007387 */ /* 0x0041e80000100800 */
        /* <DEDUP_REMOVED lines=21> */
[----:B------:R-:W3:Y:S04]  /*2baa0*/  LDL.LU R21, [R1+0x1834] ;  /* 0x0018340001157983 */ /* 0x000ee80000300800 */
[----:B------:R0:W-:Y:S04]  /*2bab0*/  STL [R1+0x1708], R22 ;  /* 0x0017081601007387 */ /* 0x0001e80000100800 */
[----:B0-----:R-:W2:Y:S01]  /*2bac0*/  LDL.LU R22, [R1+0x498] ;  /* 0x0004980001167983 */ /* 0x001ea20000300800 */
[----:B---3--:R-:W-:-:S03]  /*2bad0*/  F2FP.SATFINITE.E5M2.F32.PACK_AB_MERGE_C R21, R21, R17, RZ ;  /* 0x000000111515723e */ /* 0x008fc600048060ff */
        /* <DEDUP_REMOVED lines=20> */
[----:B------:R-:W2:Y:S04]  /*2bc20*/  LDL.LU R14, [R1+0x181c] ;  /* 0x00181c00010e7983 */ /* 0x000ea80000300800 */
[----:B------:R0:W-:Y:S04]  /*2bc30*/  STL [R1+0x16f0], R26 ;  /* 0x0016f01a01007387 */ /* 0x0001e80000100800 */
[----:B0-----:R-:W3:Y:S01]  /*2bc40*/  LDL.LU R26, [R1+0x4a0] ;  /* 0x0004a000011a7983 */ /* 0x001ee20000300800 */
[----:B--2---:R-:W-:-:S03]  /*2bc50*/  F2FP.SATFINITE.E5M2.F32.PACK_AB_MERGE_C R14, R14, R2, RZ ;  /* 0x000000020e0e723e */ /* 0x004fc600048060ff */
[----:B------:R-:W2:Y:S04]  /*2bc60*/  LDL.LU R2, [R1+0x1818] ;  /* 0x0018180001027983 */ /* 0x000ea80000300800 */
[----:B------:R3:W-:Y:S01]  /*2bc70*/  STL [R1+0x16f4], R14 ;  /* 0x0016f40e01007387 */ /* 0x0007e20000100800 */
[----:B------:R-:W-:Y:S02]  /*2bc80*/  F2FP.SATFINITE.E5M2.F32.PACK_AB_MERGE_C R10, R10, R19, RZ ;  /* 0x000000130a0a723e */ /* 0x000fe400048060ff */
[----:B---3--:R-:W-:Y:S02]  /*2bc90*/  F2FP.SATFINITE.E5M2.F32.PACK_AB_MERGE_C R14, R12, R26, RZ ;  /* 0x0000001a0c0e723e */ /* 0x008fe400048060ff */
[----:B------:R-:W-:Y:S02]  /*2bca0*/  F2FP.SATFINITE.E5M2.F32.PACK_AB_MERGE_C R12, R6, R27, RZ ;  /* 0x0000001b060c723e */ /* 0x000fe400048060ff */
[----:B------:R-:W-:Y:S01]  /*2bcb0*/  F2FP.SATFINITE.E5M2.F32.PACK_AB_MERGE_C R6, R21, R17, RZ ;  /* 0x000000111506723e */ /* 0x000fe200048060ff */
[----:B------:R-:W-:Y:S04]  /*2bcc0*/  STL [R1+0x128c], R14 ;  /* 0x00128c0e01007387 */ /* 0x000fe80000100800 */
[----:B------:R-:W-:Y:S04]  /*2bcd0*/  STL [R1+0x127c], R12 ;  /* 0x00127c0c01007387 */ /* 0x000fe80000100800 */
[----:B------:R0:W-:Y:S02]  /*2bce0*/  STL [R1+0x1354], R6 ;  /* 0x0013540601007387 */ /* 0x0001e40000100800 */
[----:B0-----:R-:W-:-:S02]  /*2bcf0*/  F2FP.SATFINITE.E5M2.F32.PACK_AB_MERGE_C R6, R23, R25, RZ ;  /* 0x000000191706723e */ /* 0x001fc400048060ff */
[----:B--2---:R-:W-:-:S05]  /*2bd00*/  F2FP.SATFINITE.E5M2.F32.PACK_AB_MERGE_C R2, R2, R22, RZ ;  /* 0x000000160202723e */ /* 0x004fca00048060ff */
[----:B------:R0:W-:Y:S04]  /*2bd10*/  STL [R1+0x1350], R2 ;  /* 0x0013500201007387 */ /* 0x0001e80000100800 */
[----:B------:R-:W-:Y:S01]  /*2bd20*/  STL [R1+0x12b8], R10 ;  /* 0x0012b80a01007387 */ /* 0x000fe20000100800 */
[----:B0-----:R-:W-:Y:S02]  /*2bd30*/  F2FP.SATFINITE.E5M2.F32.PACK_AB_MERGE_C R2, R8, R16, RZ ;  /* 0x000000100802723e */ /* 0x001fe400048060ff */
[----:B------:R-:W-:Y:S01]  /*2bd40*/  F2FP.SATFINITE.E5M2.F32.PACK_AB_MERGE_C R8, R9, R15, RZ ;  /* 0x0000000f0908723e */ /* 0x000fe200048060ff */
[----:B------:R0:W-:Y:S04]  /*2bd50*/  STL [R1+0x12cc], R6 ;  /* 0x0012cc0601007387 */ /* 0x0001e80000100800 */
[----:B------:R1:W-:Y:S04]  /*2bd60*/  STL [R1+0x1230], R2 ;  /* 0x0012300201007387 */ /* 0x0003e80000100800 */
[----:B------:R2:W-:Y:S01]  /*2bd70*/  STL [R1+0x1268], R8 ;  /* 0x0012680801007387 */ /* 0x0005e20000100800 */
[----:B0-----:R-:W-:-:S02]  /*2bd80*/  F2FP.SATFINITE.E5M2.F32.PACK_AB_MERGE_C R6, R28, R29, RZ ;  /* 0x0000001d1c06723e */ /* 0x001fc400048060ff */
[----:B------:R-:W-:Y:S02]  /*2bd90*/  F2FP.SATFINITE.E5M2.F32.PACK_AB_MERGE_C R16, R20, R24, RZ ;  /* 0x000000181410723e */ /* 0x000fe400048060ff */
[----:B-1----:R-:W-:Y:S02]  /*2bda0*/  F2FP.SATFINITE.E5M2.F32.PACK_AB_MERGE_C R2, R4, R11, RZ ;  /* 0x0000000b0402723e */ /* 0x002fe400048060ff */
[----:B--2---:R-:W-:Y:S02]  /*2bdb0*/  F2FP.SATFINITE.E5M2.F32.PACK_AB_MERGE_C R8, R18, R13, RZ ;  /* 0x0000000d1208723e */ /* 0x004fe400048060ff */
[----:B------:R-:W-:Y:S01]  /*2bdc0*/  F2FP.SATFINITE.E5M2.F32.PACK_AB_MERGE_C R18, R0, R7, RZ ;  /* 0x000000070012723e */ /* 0x000fe200048060ff */
[----:B------:R-:W-:Y:S04]  /*2bdd0*/  STL [R1+0x121c], R6 ;  /* 0x00121c0601007387 */ /* 0x000fe80000100800 */
[----:B------:R-:W-:Y:S04]  /*2bde0*/  STL [R1+0x1710], R8 ;  /* 0x0017100801007387 */ /* 0x000fe80000100800 */
[----:B------:R-:W-:Y:S04]  /*2bdf0*/  STL [R1+0x1264], R2 ;  /* 0x0012640201007387 */ /* 0x000fe80000100800 */
[----:B------:R-:W-:Y:S04]  /*2be00*/  STL [R1+0x1688], R18 ;  /* 0x0016881201007387 */ /* 0x000fe80000100800 */
[----:B------:R-:W-:Y:S04]  /*2be10*/  STL [R1+0x1714], R16 ;  /* 0x0017141001007387 */ /* 0x000fe80000100800 */
[----:B------:R-:W2:Y:S04]  /*2be20*/  LDL.LU R10, [R1+0x434] ;  /* 0x00043400010a7983 */ /* 0x000ea80000300800 */
[----:B------:R-:W3:Y:S01]  /*2be30*/  LDL.LU R25, [R1+0x424] ;  /* 0x0004240001197983 */ /* 0x000ee20000300800 */
[----:B------:R-:W-:-:S05]  /*2be40*/  F2FP.SATFINITE.E5M2.F32.PACK_AB_MERGE_C R0, R3, R5, RZ ;  /* 0x000000050300723e */ /* 0x000fca00048060ff */
[----:B------:R-:W-:Y:S04]  /*2be50*/  STL [R1+0x1224], R0 ;  /* 0x0012240001007387 */ /* 0x000fe80000100800 */
        /* <DEDUP_REMOVED lines=11> */
[----:B------:R-:W2:Y:S04]  /*2bf10*/  LDL.LU R6, [R1+0x404] ;  /* 0x0004040001067983 */ /* 0x000ea80000300800 */
[----:B--2---:R0:W-:Y:S04]  /*2bf20*/  STL [R1+0x17f4], R6 ;  /* 0x0017f40601007387 */ /* 0x0041e80000100800 */
[----:B0-----:R-:W2:Y:S04]  /*2bf30*/  LDL.LU R6, [R1+0x41c] ;  /* 0x00041c0001067983 */ /* 0x001ea80000300800 */
[----:B--2---:R0:W-:Y:S04]  /*2bf40*/  STL [R1+0x17fc], R6 ;  /* 0x0017fc0601007387 */ /* 0x0041e80000100800 */
[----:B0-----:R-:W2:Y:S04]  /*2bf50*/  LDL.LU R6, [R1+0x410] ;  /* 0x0004100001067983 */ /* 0x001ea80000300800 */
[----:B--2---:R0:W-:Y:S04]  /*2bf60*/  STL [R1+0x1804], R6 ;  /* 0x0018040601007387 */ /* 0x0041e80000100800 */
[----:B0-----:R-:W2:Y:S04]  /*2bf70*/  LDL.LU R6, [R1+0x428] ;  /* 0x0004280001067983 */ /* 0x001ea80000300800 */
        /* <DEDUP_REMOVED lines=11> */
[----:B0-----:R-:W2:Y:S01]  /*2c030*/  LDL.LU R24, [R1+0x3f0] ;  /* 0x0003f00001187983 */ /* 0x001ea20000300800 */
        /* <DEDUP_REMOVED lines=32> */
[----:B0-----:R-:W3:Y:S02]  /*2c240*/  LDL.LU R25, [R1+0x180c] ;  /* 0x00180c0001197983 */ /* 0x001ee40000300800 */
[----:B---3--:R-:W-:-:S02]  /*2c250*/  F2FP.SATFINITE.E5M2.F32.PACK_AB_MERGE_C R25, R25, R27, RZ ;  /* 0x0000001b1919723e */ /* 0x008fc400048060ff */
        /* <DEDUP_REMOVED lines=28> */
[----:B------:R-:W3:Y:S01]  /*2c420*/  LDL.LU R24, [R1+0x17e0] ;  /* 0x0017e00001187983 */ /* 0x000ee20000300800 */
[----:B------:R-:W-:Y:S02]  /*2c430*/  F2FP.SATFINITE.E5M2.F32.PACK_AB_MERGE_C R29, R29, R10, RZ ;  /* 0x0000000a1d1d723e */ /* 0x000fe400048060ff */
[----:B------:R-:W-:Y:S02]  /*2c440*/  F2FP.SATFINITE.E5M2.F32.PACK_AB_MERGE_C R10, R18, R16, RZ ;  /* 0x00000010120a723e */ /* 0x000fe400048060ff */
[----:B------:R-:W-:Y:S02]  /*2c450*/  F2FP.SATFINITE.E5M2.F32.PACK_AB_MERGE_C R8, R26, R8, RZ ;  /* 0x000000081a08723e */ /* 0x000fe400048060ff */
[----:B------:R-:W-:Y:S02]  /*2c460*/  F2FP.SATFINITE.E5M2.F32.PACK_AB_MERGE_C R13, R13, R21, RZ ;  /* 0x000000150d0d723e */ /* 0x000fe400048060ff */
[----:B------:R-:W-:Y:S02]  /*2c470*/  F2FP.SATFINITE.E5M2.F32.PACK_AB_MERGE_C R11, R11, R22, RZ ;  /* 0x000000160b0b723e */ /* 0x000fe400048060ff */
[----:B------:R-:W-:-:S02]  /*2c480*/  F2FP.SATFINITE.E5M2.F32.PACK_AB_MERGE_C R4, R7, R4, RZ ;  /* 0x000000040704723e */ /* 0x000fc400048060ff */
[----:B---3--:R-:W-:Y:S02]  /*2c490*/  F2FP.SATFINITE.E5M2.F32.PACK_AB_MERGE_C R24, R24, R6, RZ ;  /* 0x000000061818723e */ /* 0x008fe400048060ff */
[----:B------:R-:W-:-:S03]  /*2c4a0*/  F2FP.SATFINITE.E5M2.F32.PACK_AB_MERGE_C R6, R25, R27, RZ ;  /* 0x0000001b1906723e */ /* 0x000fc600048060ff */
[----:B------:R-:W-:Y:S04]  /*2c4b0*/  STL [R1+0x172c], R24 ;  /* 0x00172c1801007387 */ /* 0x000fe80000100800 */
[----:B------:R-:W-:Y:S04]  /*2c4c0*/  STL [R1+0xbc], R14 ;  /* 0x0000bc0e01007387 */ /* 0x000fe80000100800 */
[----:B------:R-:W-:Y:S04]  /*2c4d0*/  STL [R1+0x167c], R29 ;  /* 0x00167c1d01007387 */ /* 0x000fe80000100800 */
[----:B------:R0:W-:Y:S04]  /*2c4e0*/  STL [R1+0x1234], R6 ;  /* 0x0012340601007387 */ /* 0x0001e80000100800 */
[----:B------:R-:W-:Y:S01]  /*2c4f0*/  STL [R1+0x290], R10 ;  /* 0x0002900a01007387 */ /* 0x000fe20000100800 */
[----:B0-----:R-:W-:-:S03]  /*2c500*/  F2FP.SATFINITE.E5M2.F32.PACK_AB_MERGE_C R6, R17, R12, RZ ;  /* 0x0000000c1106723e */ /* 0x001fc600048060ff */
[----:B------:R0:W-:Y:S04]  /*2c510*/  STL [R1+0x29c], R8 ;  /* 0x00029c0801007387 */ /* 0x0001e80000100800 */
[----:B------:R-:W-:Y:S04]  /*2c520*/  STL [R1+0x1668], R13 ;  /* 0x0016680d01007387 */ /* 0x000fe80000100800 */
[----:B------:R1:W-:Y:S01]  /*2c530*/  STL [R1+0x298], R6 ;  /* 0x0002980601007387 */ /* 0x0003e20000100800 */
[----:B0-----:R-:W-:Y:S02]  /*2c540*/  F2FP.SATFINITE.E5M2.F32.PACK_AB_MERGE_C R8, R19, R2, RZ ;  /* 0x000000021308723e */ /* 0x001fe400048060ff */
[----:B------:R-:W-:Y:S01]  /*2c550*/  F2FP.SATFINITE.E5M2.F32.PACK_AB_MERGE_C R2, R15, R23, RZ ;  /* 0x000000170f02723e */ /* 0x000fe200048060ff */
[----:B------:R0:W-:Y:S01]  /*2c560*/  STL [R1+0x165c], R11 ;  /* 0x00165c0b01007387 */ /* 0x0001e20000100800 */
[----:B-1----:R-:W-:-:S03]  /*2c570*/  F2FP.SATFINITE.E5M2.F32.PACK_AB_MERGE_C R6, R28, R9, RZ ;  /* 0x000000091c06723e */ /* 0x002fc600048060ff */
[----:B------:R-:W-:Y:S04]  /*2c580*/  STL [R1+0x1374], R8 ;  /* 0x0013740801007387 */ /* 0x000fe80000100800 */
[----:B------:R1:W-:Y:S04]  /*2c590*/  STL [R1+0x1370], R2 ;  /* 0x0013700201007387 */ /* 0x0003e80000100800 */
[----:B------:R-:W-:Y:S04]  /*2c5a0*/  STL [R1+0x1390], R6 ;  /* 0x0013900601007387 */ /* 0x000fe80000100800 */
[----:B------:R-:W-:Y:S04]  /*2c5b0*/  STL [R1+0x138c], R4 ;  /* 0x00138c0401007387 */ /* 0x000fe80000100800 */
[----:B0-----:R-:W2:Y:S01]  /*2c5c0*/  LDL.LU R11, [R1+0x32c] ;  /* 0x00032c00010b7983 */ /* 0x001ea20000300800 */
[----:B-1----:R-:W-:-:S02]  /*2c5d0*/  F2FP.SATFINITE.E5M2.F32.PACK_AB_MERGE_C R2, R20, R0, RZ ;  /* 0x000000001402723e */ /* 0x002fc400048060ff */
[----:B------:R-:W-:-:S03]  /*2c5e0*/  F2FP.SATFINITE.E5M2.F32.PACK_AB_MERGE_C R0, R3, R5, RZ ;  /* 0x000000050300723e */ /* 0x000fc600048060ff */
        /* <DEDUP_REMOVED lines=138> */
[----:B------:R2:W-:Y:S01]  /*2ce90*/  STL [R1+0x1430], R11 ;  /* 0x0014300b01007387 */ /* 0x0005e20000100800 */
[----:B---3--:R-:W-:Y:S02]  /*2cea0*/  F2FP.SATFINITE.E5M2.F32.PACK_AB_MERGE_C R6, R27, R6, RZ ;  /* 0x000000061b06723e */ /* 0x008fe400048060ff */
[----:B------:R-:W-:Y:S02]  /*2ceb0*/  F2FP.SATFINITE.E5M2.F32.PACK_AB_MERGE_C R4, R4, R12, RZ ;  /* 0x0000000c0404723e */ /* 0x000fe400048060ff */
[----:B------:R-:W-:Y:S02]  /*2cec0*/  F2FP.SATFINITE.E5M2.F32.PACK_AB_MERGE_C R9, R9, R15, RZ ;  /* 0x0000000f0909723e */ /* 0x000fe400048060ff */
[----:B------:R-:W-:-:S02]  /*2ced0*/  F2FP.SATFINITE.E5M2.F32.PACK_AB_MERGE_C R7, R7, R28, RZ ;  /* 0x0000001c0707723e */ /* 0x000fc400048060ff */
[----:B--2---:R-:W-:Y:S02]  /*2cee0*/  F2FP.SATFINITE.E5M2.F32.PACK_AB_MERGE_C R11, R29, R13, RZ ;  /* 0x0000000d1d0b723e */ /* 0x004fe400048060ff */
[----:B------:R-:W-:-:S03]  /*2cef0*/  F2FP.SATFINITE.E5M2.F32.PACK_AB_MERGE_C R13, R14, R24, RZ ;  /* 0x000000180e0d723e */ /* 0x000fc600048060ff */
[----:B------:R0:W-:Y:S04]  /*2cf00*/  STL [R1+0x144c], R11 ;  /* 0x00144c0b01007387 */ /* 0x0001e80000100800 */
[----:B------:R-:W-:Y:S04]  /*2cf10*/  STL [R1+0x1444], R13 ;  /* 0x0014440d01007387 */ /* 0x000fe80000100800 */
[----:B------:R1:W-:Y:S01]  /*2cf20*/  STL [R1+0x1458], R6 ;  /* 0x0014580601007387 */ /* 0x0003e20000100800 */
[----:B0-----:R-:W-:Y:S02]  /*2cf30*/  F2FP.SATFINITE.E5M2.F32.PACK_AB_MERGE_C R11, R10, R25, RZ ;  /* 0x000000190a0b723e */ /* 0x001fe400048060ff */
[----:B------:R-:W-:-:S03]  /*2cf40*/  F2FP.SATFINITE.E5M2.F32.PACK_AB_MERGE_C R10, R18, R16, RZ ;  /* 0x00000010120a723e */ /* 0x000fc600048060ff */
[----:B------:R-:W-:Y:S01]  /*2cf50*/  STL [R1+0x1454], R11 ;  /* 0x0014540b01007387 */ /* 0x000fe20000100800 */
[----:B-1----:R-:W-:-:S03]  /*2cf60*/  F2FP.SATFINITE.E5M2.F32.PACK_AB_MERGE_C R6, R26, R8, RZ ;  /* 0x000000081a06723e */ /* 0x002fc600048060ff */
[----:B------:R-:W-:Y:S04]  /*2cf70*/  STL [R1+0x1464], R10 ;  /* 0x0014640a01007387 */ /* 0x000fe80000100800 */
[----:B------:R0:W-:Y:S04]  /*2cf80*/  STL [R1+0x1680], R4 ;  /* 0x0016800401007387 */ /* 0x0001e80000100800 */
[----:B------:R1:W-:Y:S01]  /*2cf90*/  STL [R1+0x1460], R6 ;  /* 0x0014600601007387 */ /* 0x0003e20000100800 */
[----:B0-----:R-:W-:Y:S02]  /*2cfa0*/  F2FP.SATFINITE.E5M2.F32.PACK_AB_MERGE_C R4, R2, R22, RZ ;  /* 0x000000160204723e */ /* 0x001fe400048060ff */
[----:B-1----:R-:W-:-:S02]  /*2cfb0*/  F2FP.SATFINITE.E5M2.F32.PACK_AB_MERGE_C R6, R21, R17, RZ ;  /* 0x000000111506723e */ /* 0x002fc400048060ff */
[----:B------:R-:W-:-:S03]  /*2cfc0*/  F2FP.SATFINITE.E5M2.F32.PACK_AB_MERGE_C R2, R23, R19, RZ ;  /* 0x000000131702723e */ /* 0x000fc600048060ff */
[----:B------:R-:W-:Y:S04]  /*2cfd0*/  STL [R1+0x248], R6 ;  /* 0x0002480601007387 */ /* 0x000fe80000100800 */
[----:B------:R-:W-:Y:S04]  /*2cfe0*/  STL [R1+0x254], R4 ;  /* 0x0002540401007387 */ /* 0x000fe80000100800 */
[----:B------:R-:W-:Y:S04]  /*2cff0*/  STL [R1+0x1658], R9 ;  /* 0x0016580901007387 */ /* 0x000fe80000100800 */
[----:B------:R0:W-:Y:S04]  /*2d000*/  STL [R1+0x250], R2 ;  /* 0x0002500201007387 */ /* 0x0001e80000100800 */
[----:B------:R-:W-:Y:S04]  /*2d010*/  STL [R1+0x162c], R7 ;  /* 0x00162c0701007387 */ /* 0x000fe80000100800 */
[----:B------:R-:W2:Y:S01]  /*2d020*/  LDL.LU R12, [R1+0x1d8] ;  /* 0x0001d800010c7983 */ /* 0x000ea20000300800 */
[----:B0-----:R-:W-:-:S02]  /*2d030*/  F2FP.SATFINITE.E5M2.F32.PACK_AB_MERGE_C R2, R20, R0, RZ ;  /* 0x000000001402723e */ /* 0x001fc400048060ff */
        /* <DEDUP_REMOVED lines=37> */
[----:B0-----:R-:W2:Y:S01]  /*2d290*/  LDL.LU R14, [R1+0x1b8] ;  /* 0x0001b800010e7983 */ /* 0x001ea20000300800 */
[----:B------:R-:W-:-:S03]  /*2d2a0*/  F2FP.SATFINITE.E5M2.F32.PACK_AB_MERGE_C R12, R12, R17, RZ ;  /* 0x000000110c0c723e */ /* 0x000fc600048060ff */
[----:B--2---:R0:W-:Y:S04]  /*2d2b0*/  STL [R1+0x1758], R14 ;  /* 0x0017580e01007387 */ /* 0x0041e80000100800 */
[----:B0-----:R-:W3:Y:S04]  /*2d2c0*/  LDL.LU R14, [R1+0x1b0] ;  /* 0x0001b000010e7983 */ /* 0x001ee80000300800 */
        /* <DEDUP_REMOVED lines=37> */
[----:B--2---:R-:W-:-:S02]  /*2d520*/  F2FP.SATFINITE.E5M2.F32.PACK_AB_MERGE_C R17, R17, R12, RZ ;  /* 0x0000000c1111723e */ /* 0x004fc400048060ff */
[----:B------:R-:W2:Y:S04]  /*2d530*/  LDL.LU R12, [R1+0x78] ;  /* 0x00007800010c7983 */ /* 0x000ea80000300800 */
[----:B------:R0:W-:Y:S04]  /*2d540*/  STL [R1+0x1330], R17 ;  /* 0x0013301101007387 */ /* 0x0001e80000100800 */
[----:B0-----:R-:W2:Y:S04]  /*2d550*/  LDL.LU R17, [R1+0x7c] ;  /* 0x00007c0001117983 */ /* 0x001ea80000300800 */
[----:B------:R-:W3:Y:S04]  /*2d560*/  LDL.LU R14, [R1+0x1758] ;  /* 0x00175800010e7983 */ /* 0x000ee80000300800 */
[----:B------:R0:W-:Y:S04]  /*2d570*/  STL [R1+0x1360], R24 ;  /* 0x0013601801007387 */ /* 0x0001e80000100800 */
[----:B0-----:R-:W3:Y:S02]  /*2d580*/  LDL.LU R24, [R1+0x1754] ;  /* 0x0017540001187983 */ /* 0x001ee40000300800 */
[----:B---3--:R-:W-:-:S02]  /*2d590*/  F2FP.SATFINITE.E5M2.F32.PACK_AB_MERGE_C R24, R24, R14, RZ ;  /* 0x0000000e1818723e */ /* 0x008fc400048060ff */
        /* <DEDUP_REMOVED lines=17> */
[----:B------:R0:W-:Y:S01]  /*2d6b0*/  STL [R1+0x1378], R24 ;  /* 0x0013781801007387 */ /* 0x0001e20000100800 */
[----:B------:R-:W-:Y:S02]  /*2d6c0*/  F2FP.SATFINITE.E5M2.F32.PACK_AB_MERGE_C R19, R19, R6, RZ ;  /* 0x000000061313723e */ /* 0x000fe400048060ff */
[----:B------:R-:W-:Y:S02]  /*2d6d0*/  F2FP.SATFINITE.E5M2.F32.PACK_AB_MERGE_C R25, R25, R27, RZ ;  /* 0x0000001b1919723e */ /* 0x000fe400048060ff */
[----:B------:R-:W-:Y:S01]  /*2d6e0*/  F2FP.SATFINITE.E5M2.F32.PACK_AB_MERGE_C R16, R16, R10, RZ ;  /* 0x0000000a1010723e */ /* 0x000fe200048060ff */
[----:B0-----:R-:W2:Y:S01]  /*2d6f0*/  LDL.LU R24, [R1+0x172c] ;  /* 0x00172c0001187983 */ /* 0x001ea20000300800 */
[----:B------:R-:W-:-:S02]  /*2d700*/  F2FP.SATFINITE.E5M2.F32.PACK_AB_MERGE_C R21, R21, R8, RZ ;  /* 0x000000081515723e */ /* 0x000fc400048060ff */
[----:B------:R-:W-:Y:S02]  /*2d710*/  F2FP.SATFINITE.E5M2.F32.PACK_AB_MERGE_C R2, R2, R22, RZ ;  /* 0x000000160202723e */ /* 0x000fe400048060ff */
[----:B------:R-:W-:Y:S02]  /*2d720*/  F2FP.SATFINITE.E5M2.F32.PACK_AB_MERGE_C R15, R15, R23, RZ ;  /* 0x000000170f0f723e */ /* 0x000fe400048060ff */
[----:B------:R-:W-:Y:S02]  /*2d730*/  F2FP.SATFINITE.E5M2.F32.PACK_AB_MERGE_C R7, R7, R0, RZ ;  /* 0x000000000707723e */ /* 0x000fe400048060ff */
[----:B---3--:R-:W-:Y:S02]  /*2d740*/  F2FP.SATFINITE.E5M2.F32.PACK_AB_MERGE_C R28, R28, R14, RZ ;  /* 0x0000000e1c1c723e */ /* 0x008fe400048060ff */
[----:B------:R-:W3:Y:S04]  /*2d750*/  LDL.LU R14, [R1+0x1728] ;  /* 0x00172800010e7983 */ /* 0x000ee80000300800 */
[----:B------:R0:W-:Y:S04]  /*2d760*/  STL [R1+0x139c], R28 ;  /* 0x00139c1c01007387 */ /* 0x0001e80000100800 */
[----:B0-----:R-:W3:Y:S04]  /*2d770*/  LDL.LU R28, [R1+0x8c0] ;  /* 0x0008c000011c7983 */ /* 0x001ee80000300800 */
[----:B------:R-:W4:Y:S04]  /*2d780*/  LDL.LU R6, [R1+0x1724] ;  /* 0x0017240001067983 */ /* 0x000f280000300800 */
[----:B------:R0:W-:Y:S04]  /*2d790*/  STL [R1+0x1394], R19 ;  /* 0x0013941301007387 */ /* 0x0001e80000100800 */
[----:B0-----:R-:W4:Y:S04]  /*2d7a0*/  LDL.LU R19, [R1+0x1c] ;  /* 0x00001c0001137983 */ /* 0x001f280000300800 */
        /* <DEDUP_REMOVED lines=16> */
[----:B------:R0:W-:Y:S02]  /*2d8b0*/  STL [R1+0x13e0], R7 ;  /* 0x0013e00701007387 */ /* 0x0001e40000100800 */
[----:B0-----:R-:W-:-:S05]  /*2d8c0*/  F2FP.SATFINITE.E5M2.F32.PACK_AB_MERGE_C R7, R4, R9, RZ ;  /* 0x000000090407723e */ /* 0x001fca00048060ff */
[----:B------:R0:W-:Y:S04]  /*2d8d0*/  STL [R1+0x1400], R7 ;  /* 0x0014000701007387 */ /* 0x0001e80000100800 */
[----:B0-----:R-:W4:Y:S01]  /*2d8e0*/  LDL.LU R7, [R1+0x10] ;  /* 0x0000100001077983 */ /* 0x001f220000300800 */
[----:B------:R-:W-:Y:S02]  /*2d8f0*/  F2FP.SATFINITE.E5M2.F32.PACK_AB_MERGE_C R4, R13, R11, RZ ;  /* 0x0000000b0d04723e */ /* 0x000fe400048060ff */
[----:B------:R-:W-:-:S03]  /*2d900*/  F2FP.SATFINITE.E5M2.F32.PACK_AB_MERGE_C R9, R18, R29, RZ ;  /* 0x0000001d1209723e */ /* 0x000fc600048060ff */
[----:B------:R0:W-:Y:S01]  /*2d910*/  STL [R1+0x13fc], R4 ;  /* 0x0013fc0401007387 */ /* 0x0001e20000100800 */
[----:B------:R-:W-:-:S03]  /*2d920*/  F2FP.SATFINITE.E5M2.F32.PACK_AB_MERGE_C R3, R3, R5, RZ ;  /* 0x000000050303723e */ /* 0x000fc600048060ff */
[----:B------:R-:W-:Y:S01]  /*2d930*/  STL [R1+0x1410], R9 ;  /* 0x0014100901007387 */ /* 0x000fe20000100800 */
[----:B0-----:R-:W-:-:S05]  /*2d940*/  F2FP.SATFINITE.E5M2.F32.PACK_AB_MERGE_C R4, R20, R26, RZ ;  /* 0x0000001a1404723e */ /* 0x001fca00048060ff */
[----:B------:R2:W-:Y:S04]  /*2d950*/  STL [R1+0x140c], R4 ;  /* 0x00140c0401007387 */ /* 0x0005e80000100800 */
[----:B------:R0:W-:Y:S04]  /*2d960*/  STL [R1+0x1428], R3 ;  /* 0x0014280301007387 */ /* 0x0001e80000100800 */
[----:B------:R-:W4:Y:S04]  /*2d970*/  LDL.LU R13, [R1+0x4c] ;  /* 0x00004c00010d7983 */ /* 0x000f280000300800 */
[----:B------:R-:W4:Y:S01]  /*2d980*/  LDL.LU R29, [R1+0x3c] ;  /* 0x00003c00011d7983 */ /* 0x000f220000300800 */
[----:B--2---:R-:W-:-:S05]  /*2d990*/  F2FP.SATFINITE.E5M2.F32.PACK_AB_MERGE_C R4, R17, R12, RZ ;  /* 0x0000000c1104723e */ /* 0x004fca00048060ff */
[----:B------:R1:W-:Y:S04]  /*2d9a0*/  STL [R1+0x1424], R4 ;  /* 0x0014240401007387 */ /* 0x0003e80000100800 */
[----:B------:R-:W2:Y:S04]  /*2d9b0*/  LDL.LU R18, [R1+0x60] ;  /* 0x0000600001127983 */ /* 0x000ea80000300800 */
[----:B---3--:R3:W-:Y:S04]  /*2d9c0*/  STL [R1+0x1630], R28 ;  /* 0x0016301c01007387 */ /* 0x0087e80000100800 */
[----:B------:R-:W2:Y:S01]  /*2d9d0*/  LDL.LU R11, [R1+0x58] ;  /* 0x00005800010b7983 */ /* 0x000ea20000300800 */
[----:B0-----:R-:W-:-:S02]  /*2d9e0*/  VIADD R3, R28, 0x2 ;  /* 0x000000021c037836 */ /* 0x001fc40000000000 */
[----:B------:R-:W-:Y:S01]  /*2d9f0*/  VIADD R5, R28, 0x7d ;  /* 0x0000007d1c057836 */ /* 0x000fe20000000000 */
[----:B------:R-:W2:Y:S01]  /*2da00*/  LDL.LU R12, [R1+0x50] ;  /* 0x00005000010c7983 */ /* 0x000ea20000300800 */
[----:B----4-:R-:W-:Y:S02]  /*2da10*/  LOP3.LUT R9, R19, 0xffff, RZ, 0xc0, !PT ;  /* 0x0000ffff13097812 */ /* 0x010fe400078ec0ff */
[----:B------:R-:W-:-:S03]  /*2da20*/  ISETP.GE.AND P1, PT, R3, UR4, PT ;  /* 0x0000000403007c0c */ /* 0x000fc6000bf26270 */
[----:B------:R0:W-:Y:S04]  /*2da30*/  STL [R1+0x1c], R9 ;  /* 0x00001c0901007387 */ /* 0x0001e80000100800 */
[----:B------:R-:W4:Y:S01]  /*2da40*/  LDL.LU R19, [R1+0x44] ;  /* 0x0000440001137983 */ /* 0x000f220000300800 */
[----:B------:R-:W-:Y:S01]  /*2da50*/  ISETP.GE.AND P2, PT, R5, UR35, PT ;  /* 0x0000002305007c0c */ /* 0x000fe2000bf46270 */
[C---:B------:R-:W-:Y:S02]  /*2da60*/  VIADD R20, R28.reuse, 0x7f ;  /* 0x0000007f1c147836 */ /* 0x040fe40000000000 */
[C---:B------:R-:W-:Y:S02]  /*2da70*/  VIADD R3, R28.reuse, 0x7e ;  /* 0x0000007e1c037836 */ /* 0x040fe40000000000 */
[----:B------:R-:W-:Y:S01]  /*2da80*/  VIADD R5, R28, 0x7c ;  /* 0x0000007c1c057836 */ /* 0x000fe20000000000 */
[----:B------:R-:W0:Y:S01]  /*2da90*/  LDCU UR4, c[0x0][0x3b8] ;  /* 0x00007700ff0477ac */ /* 0x000e220008000800 */
[----:B------:R-:W0:Y:S01]  /*2daa0*/  LDCU UR35, c[0x0][0x3b8] ;  /* 0x00007700ff2377ac */ /* 0x000e220008000800 */
[----:B------:R-:W-:-:S02]  /*2dab0*/  LOP3.LUT R21, R21, 0xffff, RZ, 0xc0, !PT ;  /* 0x0000ffff15157812 */ /* 0x000fc400078ec0ff */
[----:B-1----:R-:W-:-:S05]  /*2dac0*/  LOP3.LUT R4, R15, 0xffff, RZ, 0xc0, !PT ;  /* 0x0000ffff0f047812 */ /* 0x002fca00078ec0ff */
[----:B------:R-:W-:Y:S04]  /*2dad0*/  STL [R1+0x48], R4 ;  /* 0x0000480401007387 */ /* 0x000fe80000100800 */
[----:B------:R-:W4:Y:S04]  /*2dae0*/  LDL.LU R26, [R1+0x18] ;  /* 0x00001800011a7983 */ /* 0x000f280000300800 */
[----:B------:R-:W4:Y:S04]  /*2daf0*/  LDL.LU R17, [R1+0xc] ;  /* 0x00000c0001117983 */ /* 0x000f280000300800 */
[----:B------:R1:W-:Y:S01]  /*2db00*/  STL [R1+0x30], R21 ;  /* 0x0000301501007387 */ /* 0x0003e20000100800 */
[----:B---3--:R-:W-:-:S02]  /*2db10*/  LOP3.LUT R28, R7, 0xffff, RZ, 0xc0, !PT ;  /* 0x0000ffff071c7812 */ /* 0x008fc400078ec0ff */
[----:B------:R-:W-:Y:S02]  /*2db20*/  LOP3.LUT R7, R23, 0xffff, RZ, 0xc0, !PT ;  /* 0x0000ffff17077812 */ /* 0x000fe400078ec0ff */
[----:B------:R-:W-:Y:S01]  /*2db30*/  PRMT R23, R9, 0x3340, R28 ;  /* 0x0000334009177816 */ /* 0x000fe2000000001c */
[----:B------:R-:W-:Y:S04]  /*2db40*/  STL [R1+0x20], R28 ;  /* 0x0000201c01007387 */ /* 0x000fe80000100800 */
[----:B------:R-:W-:Y:S04]  /*2db50*/  STL [R1+0x38], R7 ;  /* 0x0000380701007387 */ /* 0x000fe80000100800 */
[----:B0-----:R-:W3:Y:S01]  /*2db60*/  LDL.LU R9, [R1+0x28] ;  /* 0x0000280001097983 */ /* 0x001ee20000300800 */
[----:B------:R-:W-:-:S02]  /*2db70*/  ISETP.GE.AND P3, PT, R3, UR39, PT ;  /* 0x0000002703007c0c */ /* 0x000fc4000bf66270 */
[----:B------:R-:W-:Y:S02]  /*2db80*/  LOP3.LUT R0, R0, 0xfff7ffff, RZ, 0xc0, !PT ;  /* 0xfff7ffff00007812 */ /* 0x000fe400078ec0ff */
[----:B------:R-:W-:Y:S02]  /*2db90*/  LOP3.LUT R15, R22, 0xffff, RZ, 0xc0, !PT ;  /* 0x0000ffff160f7812 */ /* 0x000fe400078ec0ff */
[----:B------:R-:W-:Y:S02]  /*2dba0*/  ISETP.GE.AND P0, PT, R20, UR43, PT ;  /* 0x0000002b14007c0c */ /* 0x000fe4000bf06270 */
[----:B-1----:R-:W-:Y:S02]  /*2dbb0*/  PRMT R21, R21, 0x3340, R1 ;  /* 0x0000334015157816 */ /* 0x002fe40000000001 */
[----:B------:R-:W-:Y:S02]  /*2dbc0*/  @P2 LOP3.LUT R0, R0, 0x80000, RZ, 0xfc, !PT ;  /* 0x0008000000002812 */ /* 0x000fe400078efcff */
[----:B------:R-:W-:-:S02]  /*2dbd0*/  ISETP.GE.AND P2, PT, R5, UR37, PT ;  /* 0x0000002505007c0c */ /* 0x000fc4000bf46270 */
[----:B------:R-:W-:Y:S02]  /*2dbe0*/  PRMT R20, R15, 0x3340, R1 ;  /* 0x000033400f147816 */ /* 0x000fe40000000001 */
[----:B------:R-:W-:Y:S02]  /*2dbf0*/  PRMT R22, R4, 0x3340, R7 ;  /* 0x0000334004167816 */ /* 0x000fe40000000007 */
[----:B------:R-:W-:Y:S02]  /*2dc00*/  LOP3.LUT R0, R0, 0xffefffff, RZ, 0xc0, !PT ;  /* 0xffefffff00007812 */ /* 0x000fe400078ec0ff */
[----:B------:R-:W-:Y:S02]  /*2dc10*/  LOP3.LUT R5, R2, 0xffff, RZ, 0xc0, !PT ;  /* 0x0000ffff02057812 */ /* 0x000fe400078ec0ff */
[----:B------:R-:W-:Y:S01]  /*2dc20*/  PRMT R3, R23, 0x5410, R20 ;  /* 0x0000541017037816 */ /* 0x000fe20000000014 */
[----:B------:R-:W0:Y:S01]  /*2dc30*/  LDCU UR37, c[0x0][0x3b8] ;  /* 0x00007700ff2577ac */ /* 0x000e220008000800 */
[----:B------:R-:W-:Y:S01]  /*2dc40*/  @P3 LOP3.LUT R0, R0, 0x100000, RZ, 0xfc, !PT ;  /* 0x0010000000003812 */ /* 0x000fe200078efcff */
[----:B------:R-:W1:Y:S01]  /*2dc50*/  LDCU UR39, c[0x0][0x3b8] ;  /* 0x00007700ff2777ac */ /* 0x000e620008000800 */
[----:B------:R-:W0:Y:S02]  /*2dc60*/  LDCU UR43, c[0x0][0x3b8] ;  /* 0x00007700ff2b77ac */ /* 0x000e240008000800 */
[----:B------:R-:W-:Y:S01]  /*2dc70*/  LOP3.LUT R0, R0, 0xfffbffff, RZ, 0xc0, !PT ;  /* 0xfffbffff00007812 */ /* 0x000fe200078ec0ff */
[----:B------:R1:W-:Y:S01]  /*2dc80*/  STL [R1+0x14e0], R3 ;  /* 0x0014e00301007387 */ /* 0x0003e20000100800 */
[----:B------:R-:W-:-:S02]  /*2dc90*/  LOP3.LUT R23, R13, 0xffff, RZ, 0xc0, !PT ;  /* 0x0000ffff0d177812 */ /* 0x000fc400078ec0ff */
[----:B------:R-:W-:Y:S02]  /*2dca0*/  @P2 LOP3.LUT R0, R0, 0x40000, RZ, 0xfc, !PT ;  /* 0x0004000000002812 */ /* 0x000fe400078efcff */
[----:B-1----:R-:W-:Y:S02]  /*2dcb0*/  PRMT R3, R22, 0x5410, R21 ;  /* 0x0000541016037816 */ /* 0x002fe40000000015 */
[----:B------:R-:W-:Y:S02]  /*2dcc0*/  LOP3.LUT R22, R29, 0xffff, RZ, 0xc0, !PT ;  /* 0x0000ffff1d167812 */ /* 0x000fe400078ec0ff */
[----:B--2---:R-:W-:Y:S01]  /*2dcd0*/  LOP3.LUT R4, R18, 0xffff, RZ, 0xc0, !PT ;  /* 0x0000ffff12047812 */ /* 0x004fe200078ec0ff */
[----:B------:R1:W-:Y:S04]  /*2dce0*/  STL [R1+0x14dc], R3 ;  /* 0x0014dc0301007387 */ /* 0x0003e80000100800 */
[----:B------:R2:W-:Y:S04]  /*2dcf0*/  STL [R1+0x1640], R0 ;  /* 0x0016400001007387 */ /* 0x0005e80000100800 */
[----:B------:R-:W3:Y:S04]  /*2dd00*/  LDL.LU R13, [R1+0x20c] ;  /* 0x00020c00010d7983 */ /* 0x000ee80000300800 */
[----:B------:R0:W-:Y:S04]  /*2dd10*/  STL [R1+0x4c], R23 ;  /* 0x00004c1701007387 */ /* 0x0001e80000100800 */
[----:B------:R-:W3:Y:S04]  /*2dd20*/  LDL.LU R29, [R1+0x208] ;  /* 0x00020800011d7983 */ /* 0x000ee80000300800 */
[----:B------:R-:W-:Y:S04]  /*2dd30*/  STL [R1+0x3c], R22 ;  /* 0x00003c1601007387 */ /* 0x000fe80000100800 */
[----:B------:R-:W3:Y:S04]  /*2dd40*/  LDL.LU R18, [R1+0x12c] ;  /* 0x00012c0001127983 */ /* 0x000ee80000300800 */
[----:B------:R-:W-:Y:S01]  /*2dd50*/  STL [R1+0x74], R4 ;  /* 0x0000740401007387 */ /* 0x000fe20000100800 */
[----:B-1----:R-:W-:-:S02]  /*2dd60*/  LOP3.LUT R3, R24, 0xffff, RZ, 0xc0, !PT ;  /* 0x0000ffff18037812 */ /* 0x002fc400078ec0ff */
[----:B------:R-:W-:Y:S02]  /*2dd70*/  LOP3.LUT R21, R14, 0xffff, RZ, 0xc0, !PT ;  /* 0x0000ffff0e157812 */ /* 0x000fe400078ec0ff */
[----:B--2---:R-:W-:Y:S02]  /*2dd80*/  LOP3.LUT R0, R11, 0xffff, RZ, 0xc0, !PT ;  /* 0x0000ffff0b007812 */ /* 0x004fe400078ec0ff */
[----:B------:R-:W-:-:S03]  /*2dd90*/  LOP3.LUT R12, R12, 0xffff, RZ, 0xc0, !PT ;  /* 0x0000ffff0c0c7812 */ /* 0x000fc600078ec0ff */
[----:B------:R1:W-:Y:S04]  /*2dda0*/  STL [R1+0x10], R0 ;  /* 0x0000100001007387 */ /* 0x0003e80000100800 */
[----:B------:R-:W-:Y:S01]  /*2ddb0*/  STL [R1+0x50], R12 ;  /* 0x0000500c01007387 */ /* 0x000fe20000100800 */
[----:B----4-:R-:W-:-:S05]  /*2ddc0*/  LOP3.LUT R19, R19, 0xffff, RZ, 0xc0, !PT ;  /* 0x0000ffff13137812 */ /* 0x010fca00078ec0ff */
[----:B------:R-:W-:Y:S01]  /*2ddd0*/  STL [R1+0x44], R19 ;  /* 0x0000441301007387 */ /* 0x000fe20000100800 */
[----:B0-----:R-:W-:Y:S02]  /*2dde0*/  PRMT R23, R23, 0x3340, R12 ;  /* 0x0000334017177816 */ /* 0x001fe4000000000c */
[----:B------:R-:W-:Y:S02]  /*2ddf0*/  PRMT R24, R22, 0x3340, R19 ;  /* 0x0000334016187816 */ /* 0x000fe40000000013 */
[----:B------:R-:W-:Y:S02]  /*2de00*/  LOP3.LUT R11, R26, 0xffff, RZ, 0xc0, !PT ;  /* 0x0000ffff1a0b7812 */ /* 0x000fe400078ec0ff */
[----:B------:R-:W-:-:S05]  /*2de10*/  LOP3.LUT R26, R17, 0xffff, RZ, 0xc0, !PT ;  /* 0x0000ffff111a7812 */ /* 0x000fca00078ec0ff */
[----:B------:R-:W-:Y:S04]  /*2de20*/  STL [R1+0x18], R26 ;  /* 0x0000181a01007387 */ /* 0x000fe80000100800 */
[----:B------:R0:W-:Y:S04]  /*2de30*/  STL [R1+0xc], R3 ;  /* 0x00000c0301007387 */ /* 0x0001e80000100800 */
[----:B------:R-:W-:Y:S04]  /*2de40*/  STL [R1+0x78], R11 ;  /* 0x0000780b01007387 */ /* 0x000fe80000100800 */
[----:B------:R-:W2:Y:S04]  /*2de50*/  LDL.LU R17, [R1+0x88] ;  /* 0x0000880001117983 */ /* 0x000ea80000300800 */
[----:B------:R-:W4:Y:S04]  /*2de60*/  LDL.LU R2, [R1+0x64] ;  /* 0x0000640001027983 */ /* 0x000f280000300800 */
[----:B------:R0:W-:Y:S04]  /*2de70*/  STL [R1+0x40], R5 ;  /* 0x0000400501007387 */ /* 0x0001e80000100800 */
[----:B------:R-:W4:Y:S04]  /*2de80*/  LDL.LU R28, [R1+0x90] ;  /* 0x00009000011c7983 */ /* 0x000f280000300800 */
[----:B------:R-:W4:Y:S04]  /*2de90*/  LDL.LU R7, [R1+0x6c] ;  /* 0x00006c0001077983 */ /* 0x000f280000300800 */
[----:B------:R-:W4:Y:S01]  /*2dea0*/  LDL.LU R14, [R1+0x16f4] ;  /* 0x0016f400010e7983 */ /* 0x000f220000300800 */
[----:B-1----:R-:W-:-:S02]  /*2deb0*/  PRMT R0, R0, 0x3340, R26 ;  /* 0x0000334000007816 */ /* 0x002fc4000000001a */
[----:B0-----:R-:W-:Y:S02]  /*2dec0*/  PRMT R3, R3, 0x3340, R1 ;  /* 0x0000334003037816 */ /* 0x001fe40000000001 */
[----:B---3--:R-:W-:-:S05]  /*2ded0*/  LOP3.LUT R20, R9, 0xffff, RZ, 0xc0, !PT ;  /* 0x0000ffff09147812 */ /* 0x008fca00078ec0ff */
[----:B------:R-:W-:Y:S04]  /*2dee0*/  STL [R1+0x28], R20 ;  /* 0x0000281401007387 */ /* 0x000fe80000100800 */
[----:B------:R-:W3:Y:S04]  /*2def0*/  LDL.LU R9, [R1+0x5c] ;  /* 0x00005c0001097983 */ /* 0x000ee80000300800 */
[----:B------:R0:W-:Y:S04]  /*2df00*/  STL [R1+0x58], R21 ;  /* 0x0000581501007387 */ /* 0x0001e80000100800 */
[----:B------:R-:W3:Y:S04]  /*2df10*/  LDL.LU R26, [R1+0x16f0] ;  /* 0x0016f000011a7983 */ /* 0x000ee80000300800 */
[----:B------:R-:W3:Y:S04]  /*2df20*/  LDL.LU R12, [R1+0x16ec] ;  /* 0x0016ec00010c7983 */ /* 0x000ee80000300800 */
[----:B------:R-:W3:Y:S01]  /*2df30*/  LDL.LU R19, [R1+0x16e8] ;  /* 0x0016e80001137983 */ /* 0x000ee20000300800 */
[----:B------:R-:W-:-:S02]  /*2df40*/  PRMT R0, R0, 0x5410, R3 ;  /* 0x0000541000007816 */ /* 0x000fc40000000003 */
[----:B------:R-:W-:Y:S01]  /*2df50*/  PRMT R5, R5, 0x3340, R1 ;  /* 0x0000334005057816 */ /* 0x000fe20000000001 */
[----:B------:R-:W3:Y:S01]  /*2df60*/  LDL.LU R3, [R1+0xe8] ;  /* 0x0000e80001037983 */ /* 0x000ee20000300800 */
[----:B------:R-:W-:Y:S02]  /*2df70*/  PRMT R22, R4, 0x3340, R11 ;  /* 0x0000334004167816 */ /* 0x000fe4000000000b */
[----:B------:R-:W-:Y:S02]  /*2df80*/  PRMT R5, R23, 0x5410, R5 ;  /* 0x0000541017057816 */ /* 0x000fe40000000005 */
[----:B0-----:R-:W-:Y:S01]  /*2df90*/  PRMT R21, R21, 0x3340, R1 ;  /* 0x0000334015157816 */ /* 0x001fe20000000001 */
[----:B------:R0:W-:Y:S04]  /*2dfa0*/  STL [R1+0x14d8], R0 ;  /* 0x0014d80001007387 */ /* 0x0001e80000100800 */
[----:B------:R-:W-:Y:S01]  /*2dfb0*/  STL [R1+0x14d4], R5 ;  /* 0x0014d40501007387 */ /* 0x000fe20000100800 */
[----:B0-----:R-:W-:-:S03]  /*2dfc0*/  PRMT R0, R22, 0x5410, R21 ;  /* 0x0000541016007816 */ /* 0x001fc60000000015 */
[----:B------:R-:W3:Y:S01]  /*2dfd0*/  LDL.LU R21, [R1+0x80] ;  /* 0x0000800001157983 */ /* 0x000ee20000300800 */
[----:B------:R-:W-:-:S04]  /*2dfe0*/  PRMT R20, R20, 0x3340, R1 ;  /* 0x0000334014147816 */ /* 0x000fc80000000001 */
[----:B------:R-:W-:-:S05]  /*2dff0*/  PRMT R4, R24, 0x5410, R20 ;  /* 0x0000541018047816 */ /* 0x000fca0000000014 */
[----:B------:R0:W-:Y:S04]  /*2e000*/  STL [R1+0x14d0], R4 ;  /* 0x0014d00401007387 */ /* 0x0001e80000100800 */
[----:B------:R1:W-:Y:S01]  /*2e010*/  STL [R1+0x14cc], R0 ;  /* 0x0014cc0001007387 */ /* 0x0003e20000100800 */
[----:B------:R-:W-:-:S03]  /*2e020*/  LOP3.LUT R23, R18, 0xffff, RZ, 0xc0, !PT ;  /* 0x0000ffff12177812 */ /* 0x000fc600078ec0ff */
[----:B------:R-:W3:Y:S01]  /*2e030*/  LDL.LU R11, [R1+0x8a4] ;  /* 0x0008a400010b7983 */ /* 0x000ee20000300800 */
[----:B0-----:R-:W-:Y:S02]  /*2e040*/  LOP3.LUT R4, R13, 0xffff, RZ, 0xc0, !PT ;  /* 0x0000ffff0d047812 */ /* 0x001fe400078ec0ff */
[----:B-1----:R-:W-:-:S03]  /*2e050*/  LOP3.LUT R0, R29, 0xffff, RZ, 0xc0, !PT ;  /* 0x0000ffff1d007812 */ /* 0x002fc600078ec0ff */
[----:B------:R-:W-:Y:S04]  /*2e060*/  STL [R1+0xd4], R4 ;  /* 0x0000d40401007387 */ /* 0x000fe80000100800 */
[----:B------:R0:W-:Y:S04]  /*2e070*/  STL [R1+0x60], R0 ;  /* 0x0000600001007387 */ /* 0x0001e80000100800 */
[----:B------:R-:W3:Y:S04]  /*2e080*/  LDL.LU R13, [R1+0x8a0] ;  /* 0x0008a000010d7983 */ /* 0x000ee80000300800 */
[----:B------:R1:W-:Y:S04]  /*2e090*/  STL [R1+0xa0], R23 ;  /* 0x0000a01701007387 */ /* 0x0003e80000100800 */
[----:B------:R-:W3:Y:S04]  /*2e0a0*/  LDL.LU R18, [R1+0x240] ;  /* 0x0002400001127983 */ /* 0x000ee80000300800 */
[----:B------:R-:W3:Y:S01]  /*2e0b0*/  LDL.LU R29, [R1+0x1c0] ;  /* 0x0001c000011d7983 */ /* 0x000ee20000300800 */
[----:B------:R-:W-:-:S02]  /*2e0c0*/  LOP3.LUT R20, R6, 0xffff, RZ, 0xc0, !PT ;  /* 0x0000ffff06147812 */ /* 0x000fc400078ec0ff */
[----:B--2---:R-:W-:Y:S02]  /*2e0d0*/  LOP3.LUT R17, R17, 0xffff, RZ, 0xc0, !PT ;  /* 0x0000ffff11117812 */ /* 0x004fe400078ec0ff */
[----:B----4-:R-:W-:Y:S02]  /*2e0e0*/  LOP3.LUT R2, R2, 0xffff, RZ, 0xc0, !PT ;  /* 0x0000ffff02027812 */ /* 0x010fe400078ec0ff */
[----:B------:R-:W-:Y:S02]  /*2e0f0*/  LOP3.LUT R28, R28, 0xffff, RZ, 0xc0, !PT ;  /* 0x0000ffff1c1c7812 */ /* 0x000fe400078ec0ff */
[----:B------:R-:W-:Y:S01]  /*2e100*/  LOP3.LUT R24, R7, 0xffff, RZ, 0xc0, !PT ;  /* 0x0000ffff07187812 */ /* 0x000fe200078ec0ff */
[----:B------:R-:W-:Y:S04]  /*2e110*/  STL [R1+0x88], R17 ;  /* 0x0000881101007387 */ /* 0x000fe80000100800 */
[----:B------:R-:W-:Y:S01]  /*2e120*/  STL [R1+0x64], R2 ;  /* 0x0000640201007387 */ /* 0x000fe20000100800 */
[----:B0-----:R-:W-:-:S02]  /*2e130*/  PRMT R0, R0, 0x3340, R2 ;  /* 0x0000334000007816 */ /* 0x001fc40000000002 */
[----:B-1----:R-:W-:Y:S02]  /*2e140*/  PRMT R23, R23, 0x3340, R28 ;  /* 0x0000334017177816 */ /* 0x002fe4000000001c */
[----:B---3--:R-:W-:Y:S02]  /*2e150*/  LOP3.LUT R22, R3, 0xffff, RZ, 0xc0, !PT ;  /* 0x0000ffff03167812 */ /* 0x008fe400078ec0ff */
[----:B------:R-:W-:Y:S02]  /*2e160*/  LOP3.LUT R3, R9, 0xffff, RZ, 0xc0, !PT ;  /* 0x0000ffff09037812 */ /* 0x000fe400078ec0ff */
[----:B------:R-:W-:Y:S01]  /*2e170*/  LOP3.LUT R5, R19, 0xffff, RZ, 0xc0, !PT ;  /* 0x0000ffff13057812 */ /* 0x000fe200078ec0ff */
[----:B------:R-:W-:Y:S04]  /*2e180*/  STL [R1+0xd8], R22 ;  /* 0x0000d81601007387 */ /* 0x000fe80000100800 */
[----:B------:R-:W-:Y:S04]  /*2e190*/  STL [R1+0xa4], R28 ;  /* 0x0000a41c01007387 */ /* 0x000fe80000100800 */
[----:B------:R-:W-:Y:S04]  /*2e1a0*/  STL [R1+0x90], R24 ;  /* 0x0000901801007387 */ /* 0x000fe80000100800 */
[----:B------:R0:W-:Y:S04]  /*2e1b0*/  STL [R1+0x5c], R3 ;  /* 0x00005c0301007387 */ /* 0x0001e80000100800 */
[----:B------:R-:W2:Y:S04]  /*2e1c0*/  LDL.LU R7, [R1+0x16c] ;  /* 0x00016c0001077983 */ /* 0x000ea80000300800 */
[----:B------:R1:W-:Y:S04]  /*2e1d0*/  STL [R1+0x7c], R5 ;  /* 0x00007c0501007387 */ /* 0x0003e80000100800 */
[----:B------:R-:W3:Y:S04]  /*2e1e0*/  LDL.LU R9, [R1+0x168] ;  /* 0x0001680001097983 */ /* 0x000ee80000300800 */
[----:B------:R-:W4:Y:S04]  /*2e1f0*/  LDL.LU R6, [R1+0x164] ;  /* 0x0001640001067983 */ /* 0x000f280000300800 */
[----:B------:R-:W-:Y:S04]  /*2e200*/  STL [R1+0x6c], R20 ;  /* 0x00006c1401007387 */ /* 0x000fe80000100800 */
[----:B------:R-:W4:Y:S01]  /*2e210*/  LDL.LU R19, [R1+0xec] ;  /* 0x0000ec0001137983 */ /* 0x000f220000300800 */
[----:B------:R-:W-:-:S02]  /*2e220*/  LOP3.LUT R21, R21, 0xffff, RZ, 0xc0, !PT ;  /* 0x0000ffff15157812 */ /* 0x000fc400078ec0ff */
[--C-:B0-----:R-:W-:Y:S02]  /*2e230*/  PRMT R3, R3, 0x3340, R1.reuse ;  /* 0x0000334003037816 */ /* 0x101fe40000000001 */
[----:B-1----:R-:W-:Y:S02]  /*2e240*/  PRMT R5, R5, 0x3340, R1 ;  /* 0x0000334005057816 */ /* 0x002fe40000000001 */
[----:B------:R-:W-:Y:S01]  /*2e250*/  PRMT R22, R4, 0x3340, R22 ;  /* 0x0000334004167816 */ /* 0x000fe20000000016 */
[----:B------:R0:W-:Y:S01]  /*2e260*/  STL [R1+0xd0], R21 ;  /* 0x0000d01501007387 */ /* 0x0001e20000100800 */
[----:B------:R-:W-:Y:S02]  /*2e270*/  PRMT R3, R0, 0x5410, R3 ;  /* 0x0000541000037816 */ /* 0x000fe40000000003 */
[----:B------:R-:W-:Y:S01]  /*2e280*/  PRMT R4, R23, 0x5410, R5 ;  /* 0x0000541017047816 */ /* 0x000fe20000000005 */
[----:B------:R-:W4:Y:S01]  /*2e290*/  LDL.LU R2, [R1+0x16e4] ;  /* 0x0016e40001027983 */ /* 0x000f220000300800 */
[----:B------:R-:W-:-:S03]  /*2e2a0*/  PRMT R24, R17, 0x3340, R24 ;  /* 0x0000334011187816 */ /* 0x000fc60000000018 */
[----:B------:R-:W4:Y:S01]  /*2e2b0*/  LDL.LU R17, [R1+0x9c] ;  /* 0x00009c0001117983 */ /* 0x000f220000300800 */
[----:B0-----:R-:W-:-:S03]  /*2e2c0*/  PRMT R21, R21, 0x3340, R1 ;  /* 0x0000334015157816 */ /* 0x001fc60000000001 */
[----:B------:R0:W-:Y:S04]  /*2e2d0*/  STL [R1+0x14c8], R3 ;  /* 0x0014c80301007387 */ /* 0x0001e80000100800 */
[----:B------:R-:W-:Y:S01]  /*2e2e0*/  STL [R1+0x14c4], R4 ;  /* 0x0014c40401007387 */ /* 0x000fe20000100800 */
[----:B0-----:R-:W-:-:S03]  /*2e2f0*/  PRMT R3, R22, 0x5410, R21 ;  /* 0x0000541016037816 */ /* 0x001fc60000000015 */
[----:B------:R-:W4:Y:S01]  /*2e300*/  LDL.LU R21, [R1+0x98] ;  /* 0x0000980001157983 */ /* 0x000f220000300800 */
[----:B------:R-:W-:-:S04]  /*2e310*/  PRMT R20, R20, 0x3340, R1 ;  /* 0x0000334014147816 */ /* 0x000fc80000000001 */
[----:B------:R-:W-:Y:S02]  /*2e320*/  PRMT R0, R24, 0x5410, R20 ;  /* 0x0000541018007816 */ /* 0x000fe40000000014 */
[----:B------:R-:W-:-:S03]  /*2e330*/  LOP3.LUT R18, R18, 0xffff, RZ, 0xc0, !PT ;  /* 0x0000ffff12127812 */ /* 0x000fc600078ec0ff */
[----:B------:R0:W-:Y:S01]  /*2e340*/  STL [R1+0x14c0], R0 ;  /* 0x0014c00001007387 */ /* 0x0001e20000100800 */
[----:B------:R-:W-:-:S03]  /*2e350*/  LOP3.LUT R22, R13, 0xffff, RZ, 0xc0, !PT ;  /* 0x0000ffff0d167812 */ /* 0x000fc600078ec0ff */
[----:B------:R1:W-:Y:S01]  /*2e360*/  STL [R1+0x14bc], R3 ;  /* 0x0014bc0301007387 */ /* 0x0003e20000100800 */
[----:B------:R-:W-:Y:S02]  /*2e370*/  LOP3.LUT R23, R29, 0xffff, RZ, 0xc0, !PT ;  /* 0x0000ffff1d177812 */ /* 0x000fe400078ec0ff */
[----:B0-----:R-:W-:-:S05]  /*2e380*/  LOP3.LUT R0, R11, 0xffff, RZ, 0xc0, !PT ;  /* 0x0000ffff0b007812 */ /* 0x001fca00078ec0ff */
[----:B------:R-:W-:Y:S04]  /*2e390*/  STL [R1+0xdc], R0 ;  /* 0x0000dc0001007387 */ /* 0x000fe80000100800 */
[----:B------:R-:W4:Y:S04]  /*2e3a0*/  LDL.LU R4, [R1+0x8ac] ;  /* 0x0008ac0001047983 */ /* 0x000f280000300800 */
[----:B------:R0:W-:Y:S04]  /*2e3b0*/  STL [R1+0x68], R18 ;  /* 0x0000681201007387 */ /* 0x0001e80000100800 */
[----:B------:R-:W-:Y:S04]  /*2e3c0*/  STL [R1+0x12c], R22 ;  /* 0x00012c1601007387 */ /* 0x000fe80000100800 */
[----:B------:R-:W-:Y:S04]  /*2e3d0*/  STL [R1+0xa8], R23 ;  /* 0x0000a81701007387 */ /* 0x000fe80000100800 */
[----:B------:R-:W4:Y:S04]  /*2e3e0*/  LDL.LU R11, [R1+0x8a8] ;  /* 0x0008a800010b7983 */ /* 0x000f280000300800 */
[----:B------:R-:W4:Y:S04]  /*2e3f0*/  LDL.LU R13, [R1+0x200] ;  /* 0x00020000010d7983 */ /* 0x000f280000300800 */
[----:B------:R-:W4:Y:S01]  /*2e400*/  LDL.LU R29, [R1+0x1e8] ;  /* 0x0001e800011d7983 */ /* 0x000f220000300800 */
[----:B------:R-:W-:-:S02]  /*2e410*/  LOP3.LUT R5, R27, 0xffff, RZ, 0xc0, !PT ;  /* 0x0000ffff1b057812 */ /* 0x000fc400078ec0ff */
[----:B--2---:R-:W-:Y:S02]  /*2e420*/  LOP3.LUT R7, R7, 0xffff, RZ, 0xc0, !PT ;  /* 0x0000ffff07077812 */ /* 0x004fe400078ec0ff */
[----:B---3--:R-:W-:Y:S02]  /*2e430*/  LOP3.LUT R28, R9, 0xffff, RZ, 0xc0, !PT ;  /* 0x0000ffff091c7812 */ /* 0x008fe400078ec0ff */
[----:B----4-:R-:W-:Y:S02]  /*2e440*/  LOP3.LUT R6, R6, 0xffff, RZ, 0xc0, !PT ;  /* 0x0000ffff06067812 */ /* 0x010fe400078ec0ff */
[----:B------:R-:W-:Y:S01]  /*2e450*/  LOP3.LUT R24, R19, 0xffff, RZ, 0xc0, !PT ;  /* 0x0000ffff13187812 */ /* 0x000fe200078ec0ff */
[----:B------:R-:W-:Y:S04]  /*2e460*/  STL [R1+0xe8], R7 ;  /* 0x0000e80701007387 */ /* 0x000fe80000100800 */
[----:B------:R-:W2:Y:S04]  /*2e470*/  LDL.LU R19, [R1+0x188] ;  /* 0x0001880001137983 */ /* 0x000ea80000300800 */
[----:B------:R-:W-:Y:S04]  /*2e480*/  STL [R1+0x70], R6 ;  /* 0x0000700601007387 */ /* 0x000fe80000100800 */
[----:B------:R-:W-:Y:S04]  /*2e490*/  STL [R1+0x130], R28 ;  /* 0x0001301c01007387 */ /* 0x000fe80000100800 */
[----:B------:R3:W-:Y:S01]  /*2e4a0*/  STL [R1+0xac], R24 ;  /* 0x0000ac1801007387 */ /* 0x0007e20000100800 */
[----:B-1----:R-:W-:-:S03]  /*2e4b0*/  LOP3.LUT R3, R2, 0xffff, RZ, 0xc0, !PT ;  /* 0x0000ffff02037812 */ /* 0x002fc600078ec0ff */
[----:B------:R-:W4:Y:S04]  /*2e4c0*/  LDL.LU R2, [R1+0x184] ;  /* 0x0001840001027983 */ /* 0x000f280000300800 */
[----:B------:R-:W4:Y:S01]  /*2e4d0*/  LDL.LU R27, [R1+0x16e0] ;  /* 0x0016e000011b7983 */ /* 0x000f220000300800 */
[----:B------:R-:W-:-:S03]  /*2e4e0*/  LOP3.LUT R20, R17, 0xffff, RZ, 0xc0, !PT ;  /* 0x0000ffff11147812 */ /* 0x000fc600078ec0ff */
[----:B------:R1:W-:Y:S04]  /*2e4f0*/  STL [R1+0x14], R3 ;  /* 0x0000140301007387 */ /* 0x0003e80000100800 */
[----:B------:R-:W4:Y:S04]  /*2e500*/  LDL.LU R9, [R1+0x128] ;  /* 0x0001280001097983 */ /* 0x000f280000300800 */
[----:B------:R-:W4:Y:S04]  /*2e510*/  LDL.LU R17, [R1+0x120] ;  /* 0x0001200001117983 */ /* 0x000f280000300800 */
[----:B------:R1:W-:Y:S04]  /*2e520*/  STL [R1+0x80], R5 ;  /* 0x0000800501007387 */ /* 0x0003e80000100800 */
[----:B------:R1:W-:Y:S01]  /*2e530*/  STL [R1+0x9c], R20 ;  /* 0x00009c1401007387 */ /* 0x0003e20000100800 */
[----:B0-----:R-:W-:-:S02]  /*2e540*/  PRMT R18, R18, 0x3340, R6 ;  /* 0x0000334012127816 */ /* 0x001fc40000000006 */
[----:B---3--:R-:W-:Y:S02]  /*2e550*/  PRMT R24, R23, 0x3340, R24 ;  /* 0x0000334017187816 */ /* 0x008fe40000000018 */
[----:B------:R-:W-:Y:S02]  /*2e560*/  PRMT R23, R0, 0x3340, R7 ;  /* 0x0000334000177816 */ /* 0x000fe40000000007 */
[----:B------:R-:W-:-:S05]  /*2e570*/  LOP3.LUT R21, R21, 0xffff, RZ, 0xc0, !PT ;  /* 0x0000ffff15157812 */ /* 0x000fca00078ec0ff */
[----:B------:R0:W-:Y:S04]  /*2e580*/  STL [R1+0xfc], R21 ;  /* 0x0000fc1501007387 */ /* 0x0001e80000100800 */
[----:B------:R-:W3:Y:S04]  /*2e590*/  LDL.LU R6, [R1+0x16dc] ;  /* 0x0016dc0001067983 */ /* 0x000ee80000300800 */
[----:B------:R-:W3:Y:S04]  /*2e5a0*/  LDL.LU R0, [R1+0xc4] ;  /* 0x0000c40001007983 */ /* 0x000ee80000300800 */
[----:B------:R-:W3:Y:S01]  /*2e5b0*/  LDL.LU R7, [R1+0xc0] ;  /* 0x0000c00001077983 */ /* 0x000ee20000300800 */
[----:B-1----:R-:W-:-:S02]  /*2e5c0*/  PRMT R3, R3, 0x3340, R1 ;  /* 0x0000334003037816 */ /* 0x002fc40000000001 */
[--C-:B------:R-:W-:Y:S02]  /*2e5d0*/  PRMT R5, R5, 0x3340, R1.reuse ;  /* 0x0000334005057816 */ /* 0x100fe40000000001 */
[----:B------:R-:W-:Y:S02]  /*2e5e0*/  PRMT R20, R20, 0x3340, R1 ;  /* 0x0000334014147816 */ /* 0x000fe40000000001 */
[----:B------:R-:W-:Y:S02]  /*2e5f0*/  PRMT R3, R18, 0x5410, R3 ;  /* 0x0000541012037816 */ /* 0x000fe40000000003 */
[----:B------:R-:W-:Y:S02]  /*2e600*/  PRMT R22, R22, 0x3340, R28 ;  /* 0x0000334016167816 */ /* 0x000fe4000000001c */
[----:B0-----:R-:W-:Y:S02]  /*2e610*/  PRMT R21, R21, 0x3340, R1 ;  /* 0x0000334015157816 */ /* 0x001fe40000000001 */
[----:B------:R-:W-:-:S02]  /*2e620*/  PRMT R18, R24, 0x5410, R5 ;  /* 0x0000541018127816 */ /* 0x000fc40000000005 */
[----:B------:R-:W-:Y:S01]  /*2e630*/  PRMT R5, R23, 0x5410, R20 ;  /* 0x0000541017057816 */ /* 0x000fe20000000014 */
[----:B------:R0:W-:Y:S04]  /*2e640*/  STL [R1+0x14b8], R3 ;  /* 0x0014b80301007387 */ /* 0x0001e80000100800 */
[----:B------:R-:W-:Y:S04]  /*2e650*/  STL [R1+0x14b4], R18 ;  /* 0x0014b41201007387 */ /* 0x000fe80000100800 */
[----:B------:R-:W-:Y:S01]  /*2e660*/  STL [R1+0x14b0], R5 ;  /* 0x0014b00501007387 */ /* 0x000fe20000100800 */
[----:B------:R-:W-:-:S02]  /*2e670*/  LOP3.LUT R23, R4, 0xffff, RZ, 0xc0, !PT ;  /* 0x0000ffff04177812 */ /* 0x000fc400078ec0ff */
[----:B0-----:R-:W-:Y:S02]  /*2e680*/  PRMT R3, R22, 0x5410, R21 ;  /* 0x0000541016037816 */ /* 0x001fe40000000015 */
[----:B------:R-:W-:Y:S02]  /*2e690*/  LOP3.LUT R24, R11, 0xffff, RZ, 0xc0, !PT ;  /* 0x0000ffff0b187812 */ /* 0x000fe400078ec0ff */
[----:B------:R-:W-:Y:S02]  /*2e6a0*/  LOP3.LUT R11, R13, 0xffff, RZ, 0xc0, !PT ;  /* 0x0000ffff0d0b7812 */ /* 0x000fe400078ec0ff */
[----:B------:R-:W-:Y:S01]  /*2e6b0*/  LOP3.LUT R4, R29, 0xffff, RZ, 0xc0, !PT ;  /* 0x0000ffff1d047812 */ /* 0x000fe200078ec0ff */
[----:B------:R0:W-:Y:S04]  /*2e6c0*/  STL [R1+0x14ac], R3 ;  /* 0x0014ac0301007387 */ /* 0x0001e80000100800 */
[----:B------:R-:W-:Y:S04]  /*2e6d0*/  STL [R1+0x114], R23 ;  /* 0x0001141701007387 */ /* 0x000fe80000100800 */
[----:B------:R-:W3:Y:S04]  /*2e6e0*/  LDL.LU R13, [R1+0x8bc] ;  /* 0x0008bc00010d7983 */ /* 0x000ee80000300800 */
[----:B------:R-:W-:Y:S04]  /*2e6f0*/  STL [R1+0xec], R24 ;  /* 0x0000ec1801007387 */ /* 0x000fe80000100800 */
[----:B------:R1:W-:Y:S04]  /*2e700*/  STL [R1+0x8c], R4 ;  /* 0x00008c0401007387 */ /* 0x0003e80000100800 */
[----:B------:R-:W-:Y:S04]  /*2e710*/  STL [R1+0x134], R11 ;  /* 0x0001340b01007387 */ /* 0x000fe80000100800 */
[----:B------:R-:W3:Y:S01]  /*2e720*/  LDL.LU R29, [R1+0x8b8] ;  /* 0x0008b800011d7983 */ /* 0x000ee20000300800 */
[----:B0-----:R-:W-:-:S02]  /*2e730*/  LOP3.LUT R3, R25, 0xffff, RZ, 0xc0, !PT ;  /* 0x0000ffff19037812 */ /* 0x001fc400078ec0ff */
[----:B------:R-:W-:Y:S02]  /*2e740*/  LOP3.LUT R21, R10, 0xffff, RZ, 0xc0, !PT ;  /* 0x0000ffff0a157812 */ /* 0x000fe400078ec0ff */
[----:B--2---:R-:W-:-:S05]  /*2e750*/  LOP3.LUT R19, R19, 0xffff, RZ, 0xc0, !PT ;  /* 0x0000ffff13137812 */ /* 0x004fca00078ec0ff */
[----:B------:R-:W-:Y:S01]  /*2e760*/  STL [R1+0x118], R19 ;  /* 0x0001181301007387 */ /* 0x000fe20000100800 */
[----:B----4-:R-:W-:Y:S02]  /*2e770*/  LOP3.LUT R2, R2, 0xffff, RZ, 0xc0, !PT ;  /* 0x0000ffff02027812 */ /* 0x010fe400078ec0ff */
[----:B------:R-:W-:Y:S02]  /*2e780*/  LOP3.LUT R22, R9, 0xffff, RZ, 0xc0, !PT ;  /* 0x0000ffff09167812 */ /* 0x000fe400078ec0ff */
[----:B------:R-:W-:Y:S01]  /*2e790*/  LOP3.LUT R17, R17, 0xffff, RZ, 0xc0, !PT ;  /* 0x0000ffff11117812 */ /* 0x000fe200078ec0ff */
[----:B------:R-:W-:Y:S04]  /*2e7a0*/  STL [R1+0xf0], R2 ;  /* 0x0000f00201007387 */ /* 0x000fe80000100800 */
[----:B------:R-:W2:Y:S04]  /*2e7b0*/  LDL.LU R9, [R1+0x264] ;  /* 0x0002640001097983 */ /* 0x000ea80000300800 */
[----:B------:R-:W-:Y:S04]  /*2e7c0*/  STL [R1+0x98], R17 ;  /* 0x0000981101007387 */ /* 0x000fe80000100800 */
[----:B------:R-:W-:Y:S04]  /*2e7d0*/  STL [R1+0x128], R22 ;  /* 0x0001281601007387 */ /* 0x000fe80000100800 */
[----:B------:R-:W4:Y:S04]  /*2e7e0*/  LDL.LU R28, [R1+0x1ec] ;  /* 0x0001ec00011c7983 */ /* 0x000f280000300800 */
[----:B------:R0:W-:Y:S04]  /*2e7f0*/  STL [R1+0x2c], R3 ;  /* 0x00002c0301007387 */ /* 0x0001e80000100800 */
[----:B------:R-:W4:Y:S01]  /*2e800*/  LDL.LU R25, [R1+0x1e4] ;  /* 0x0001e40001197983 */ /* 0x000f220000300800 */
[----:B-1----:R-:W-:-:S02]  /*2e810*/  PRMT R4, R4, 0x3340, R17 ;  /* 0x0000334004047816 */ /* 0x002fc40000000011 */
[----:B------:R-:W-:Y:S02]  /*2e820*/  PRMT R23, R23, 0x3340, R19 ;  /* 0x0000334017177816 */ /* 0x000fe40000000013 */
[----:B---3--:R-:W-:Y:S02]  /*2e830*/  LOP3.LUT R5, R0, 0xffff, RZ, 0xc0, !PT ;  /* 0x0000ffff00057812 */ /* 0x008fe400078ec0ff */
[----:B------:R-:W-:Y:S02]  /*2e840*/  LOP3.LUT R0, R7, 0xffff, RZ, 0xc0, !PT ;  /* 0x0000ffff07007812 */ /* 0x000fe400078ec0ff */
[--C-:B0-----:R-:W-:Y:S01]  /*2e850*/  PRMT R3, R3, 0x3340, R1.reuse ;  /* 0x0000334003037816 */ /* 0x101fe20000000001 */
[----:B------:R0:W-:Y:S04]  /*2e860*/  STL [R1+0xc4], R5 ;  /* 0x0000c40501007387 */ /* 0x0001e80000100800 */
[----:B------:R-:W3:Y:S04]  /*2e870*/  LDL.LU R7, [R1+0x10e8] ;  /* 0x0010e80001077983 */ /* 0x000ee80000300800 */
[----:B------:R1:W-:Y:S04]  /*2e880*/  STL [R1+0xc0], R0 ;  /* 0x0000c00001007387 */ /* 0x0003e80000100800 */
[----:B------:R-:W3:Y:S04]  /*2e890*/  LDL.LU R10, [R1+0x108] ;  /* 0x00010800010a7983 */ /* 0x000ee80000300800 */
[----:B------:R1:W-:Y:S01]  /*2e8a0*/  STL [R1+0x110], R21 ;  /* 0x0001101501007387 */ /* 0x0003e20000100800 */
[----:B------:R-:W-:-:S02]  /*2e8b0*/  PRMT R20, R0, 0x3340, R1 ;  /* 0x0000334000147816 */ /* 0x000fc40000000001 */
[----:B------:R-:W-:Y:S02]  /*2e8c0*/  PRMT R24, R24, 0x3340, R2 ;  /* 0x0000334018187816 */ /* 0x000fe40000000002 */
[----:B0-----:R-:W-:Y:S01]  /*2e8d0*/  PRMT R5, R5, 0x3340, R1 ;  /* 0x0000334005057816 */ /* 0x001fe20000000001 */
[----:B-1----:R-:W3:Y:S04]  /*2e8e0*/  LDL.LU R0, [R1+0x10c] ;  /* 0x00010c0001007983 */ /* 0x002ee80000300800 */
[----:B------:R-:W3:Y:S04]  /*2e8f0*/  LDL.LU R17, [R1+0x16d8] ;  /* 0x0016d80001117983 */ /* 0x000ee80000300800 */
[----:B------:R-:W3:Y:S01]  /*2e900*/  LDL.LU R19, [R1+0x16d4] ;  /* 0x0016d40001137983 */ /* 0x000ee20000300800 */
[----:B------:R-:W-:-:S03]  /*2e910*/  PRMT R4, R4, 0x5410, R3 ;  /* 0x0000541004047816 */ /* 0x000fc60000000003 */
[----:B------:R-:W3:Y:S01]  /*2e920*/  LDL.LU R2, [R1+0x16d0] ;  /* 0x0016d00001027983 */ /* 0x000ee20000300800 */
[----:B------:R-:W-:-:S03]  /*2e930*/  PRMT R3, R23, 0x5410, R5 ;  /* 0x0000541017037816 */ /* 0x000fc60000000005 */
[----:B------:R-:W3:Y:S01]  /*2e940*/  LDL.LU R5, [R1+0x180] ;  /* 0x0001800001057983 */ /* 0x000ee20000300800 */
[----:B------:R-:W0:Y:S01]  /*2e950*/  S2R R18, SR_TID.X ;  /* 0x0000000000127919 */ /* 0x000e220000002100 */
[----:B------:R-:W-:Y:S02]  /*2e960*/  PRMT R21, R21, 0x3340, R1 ;  /* 0x0000334015157816 */ /* 0x000fe40000000001 */
[----:B------:R-:W-:Y:S01]  /*2e970*/  PRMT R22, R11, 0x3340, R22 ;  /* 0x000033400b167816 */ /* 0x000fe20000000016 */
[----:B------:R1:W-:Y:S04]  /*2e980*/  STL [R1+0x14a8], R4 ;  /* 0x0014a80401007387 */ /* 0x0003e80000100800 */
[----:B-1----:R-:W3:Y:S04]  /*2e990*/  LDL.LU R4, [R1+0x8b4] ;  /* 0x0008b40001047983 */ /* 0x002ee80000300800 */
[----:B------:R1:W-:Y:S04]  /*2e9a0*/  STL [R1+0x14a4], R3 ;  /* 0x0014a40301007387 */ /* 0x0003e80000100800 */
[----:B------:R-:W3:Y:S01]  /*2e9b0*/  LDL.LU R11, [R1+0x8b0] ;  /* 0x0008b000010b7983 */ /* 0x000ee20000300800 */
[----:B------:R-:W-:-:S02]  /*2e9c0*/  LOP3.LUT R23, R29, 0xffff, RZ, 0xc0, !PT ;  /* 0x0000ffff1d177812 */ /* 0x000fc400078ec0ff */
[----:B-1----:R-:W-:Y:S02]  /*2e9d0*/  PRMT R3, R24, 0x5410, R20 ;  /* 0x0000541018037816 */ /* 0x002fe40000000014 */
[----:B------:R-:W-:Y:S02]  /*2e9e0*/  PRMT R20, R22, 0x5410, R21 ;  /* 0x0000541016147816 */ /* 0x000fe40000000015 */
[----:B------:R-:W-:Y:S01]  /*2e9f0*/  LOP3.LUT R24, R13, 0xffff, RZ, 0xc0, !PT ;  /* 0x0000ffff0d187812 */ /* 0x000fe200078ec0ff */
[----:B------:R3:W-:Y:S04]  /*2ea00*/  STL [R1+0x14a0], R3 ;  /* 0x0014a00301007387 */ /* 0x0007e80000100800 */
[----:B------:R1:W-:Y:S01]  /*2ea10*/  STL [R1+0x149c], R20 ;  /* 0x00149c1401007387 */ /* 0x0003e20000100800 */
[----:B------:R-:W-:-:S02]  /*2ea20*/  LOP3.LUT R21, R6, 0xffff, RZ, 0xc0, !PT ;  /* 0x0000ffff06157812 */ /* 0x000fc400078ec0ff */
[----:B--2---:R-:W-:Y:S02]  /*2ea30*/  LOP3.LUT R9, R9, 0xffff, RZ, 0xc0, !PT ;  /* 0x0000ffff09097812 */ /* 0x004fe400078ec0ff */
[----:B----4-:R-:W-:Y:S02]  /*2ea40*/  LOP3.LUT R28, R28, 0xffff, RZ, 0xc0, !PT ;  /* 0x0000ffff1c1c7812 */ /* 0x010fe400078ec0ff */
[----:B------:R-:W-:Y:S02]  /*2ea50*/  LOP3.LUT R25, R25, 0xffff, RZ, 0xc0, !PT ;  /* 0x0000ffff19197812 */ /* 0x000fe400078ec0ff */
[----:B---3--:R-:W-:Y:S02]  /*2ea60*/  LOP3.LUT R3, R7, 0xf0, RZ, 0xc0, !PT ;  /* 0x000000f007037812 */ /* 0x008fe400078ec0ff */
[----:B------:R-:W2:Y:S04]  /*2ea70*/  LDL.LU R7, [R1+0x2e0] ;  /* 0x0002e00001077983 */ /* 0x000ea80000300800 */
[----:B------:R-:W3:Y:S04]  /*2ea80*/  LDL.LU R13, [R1+0x244] ;  /* 0x00024400010d7983 */ /* 0x000ee80000300800 */
[----:B------:R-:W-:Y:S04]  /*2ea90*/  STL [R1+0x168], R24 ;  /* 0x0001681801007387 */ /* 0x000fe80000100800 */
[----:B------:R-:W4:Y:S04]  /*2eaa0*/  LDL.LU R29, [R1+0x1c8] ;  /* 0x0001c800011d7983 */ /* 0x000f280000300800 */
[----:B------:R0:W-:Y:S04]  /*2eab0*/  STL [R1+0x138], R23 ;  /* 0x0001381701007387 */ /* 0x0001e80000100800 */
[----:B------:R-:W-:Y:S01]  /*2eac0*/  STL [R1+0x184], R9 ;  /* 0x0001840901007387 */ /* 0x000fe20000100800 */
[----:B------:R-:W-:-:S03]  /*2ead0*/  LOP3.LUT R10, R10, 0xffff, RZ, 0xc0, !PT ;  /* 0x0000ffff0a0a7812 */ /* 0x000fc600078ec0ff */
[----:B------:R-:W-:Y:S04]  /*2eae0*/  STL [R1+0x170], R28 ;  /* 0x0001701c01007387 */ /* 0x000fe80000100800 */
[----:B------:R-:W-:Y:S01]  /*2eaf0*/  STL [R1+0x150], R25 ;  /* 0x0001501901007387 */ /* 0x000fe20000100800 */
[----:B-1----:R-:W-:Y:S02]  /*2eb00*/  LOP3.LUT R20, R0, 0xffff, RZ, 0xc0, !PT ;  /* 0x0000ffff00147812 */ /* 0x002fe400078ec0ff */
[----:B------:R-:W-:Y:S01]  /*2eb10*/  LOP3.LUT R22, R5, 0xffff, RZ, 0xc0, !PT ;  /* 0x0000ffff05167812 */ /* 0x000fe200078ec0ff */
[----:B0-----:R-:W-:-:S04]  /*2eb20*/  IMAD.SHL.U32 R5, R18, 0x20, RZ ;  /* 0x0000002012057824 */ /* 0x001fc800078e00ff */
[----:B------:R-:W-:Y:S04]  /*2eb30*/  STL [R1+0x1b0], R22 ;  /* 0x0001b01601007387 */ /* 0x000fe80000100800 */
[----:B------:R-:W4:Y:S04]  /*2eb40*/  LDL.LU R18, [R1+0x160] ;  /* 0x0001600001127983 */ /* 0x000f280000300800 */
[----:B------:R0:W-:Y:S01]  /*2eb50*/  STL [R1+0x16c], R10 ;  /* 0x00016c0a01007387 */ /* 0x0001e20000100800 */
[----:B------:R-:W-:-:S03]  /*2eb60*/  LOP3.LUT R0, R5, 0x200, RZ, 0xc0, !PT ;  /* 0x0000020005007812 */ /* 0x000fc600078ec0ff */
[----:B------:R-:W4:Y:S01]  /*2eb70*/  LDL.LU R6, [R1+0x16cc] ;  /* 0x0016cc0001067983 */ /* 0x000f220000300800 */
[----:B------:R-:W-:Y:S02]  /*2eb80*/  PRMT R5, R10, 0x3340, R1 ;  /* 0x000033400a057816 */ /* 0x000fe40000000001 */
[----:B------:R-:W-:Y:S02]  /*2eb90*/  PRMT R23, R23, 0x3340, R25 ;  /* 0x0000334017177816 */ /* 0x000fe40000000019 */
[----:B------:R-:W-:Y:S01]  /*2eba0*/  IADD3 R0, PT, PT, R0, UR46, R3 ;  /* 0x0000002e00007c10 */ /* 0x000fe2000fffe003 */
[----:B0-----:R-:W4:Y:S04]  /*2ebb0*/  LDL.LU R10, [R1+0x16c8] ;  /* 0x0016c800010a7983 */ /* 0x001f280000300800 */
[----:B------:R0:W-:Y:S04]  /*2ebc0*/  STL [R1+0x15c], R20 ;  /* 0x00015c1401007387 */ /* 0x0001e80000100800 */
[----:B------:R1:W-:Y:S04]  /*2ebd0*/  STL [R1+0x1d0], R21 ;  /* 0x0001d01501007387 */ /* 0x0003e80000100800 */
[----:B------:R-:W4:Y:S04]  /*2ebe0*/  LDL.LU R25, [R1+0x16c4] ;  /* 0x0016c40001197983 */ /* 0x000f280000300800 */
[----:B------:R-:W4:Y:S01]  /*2ebf0*/  LDL.LU R3, [R1+0x1c4] ;  /* 0x0001c40001037983 */ /* 0x000f220000300800 */
[----:B------:R-:W-:-:S02]  /*2ec00*/  PRMT R24, R24, 0x3340, R28 ;  /* 0x0000334018187816 */ /* 0x000fc4000000001c */
[----:B------:R-:W-:Y:S02]  /*2ec10*/  PRMT R22, R9, 0x3340, R22 ;  /* 0x0000334009167816 */ /* 0x000fe40000000016 */
[----:B------:R-:W-:Y:S02]  /*2ec20*/  PRMT R9, R23, 0x5410, R5 ;  /* 0x0000541017097816 */ /* 0x000fe40000000005 */
[--C-:B0-----:R-:W-:Y:S02]  /*2ec30*/  PRMT R20, R20, 0x3340, R1.reuse ;  /* 0x0000334014147816 */ /* 0x101fe40000000001 */
[----:B-1----:R-:W-:Y:S01]  /*2ec40*/  PRMT R21, R21, 0x3340, R1 ;  /* 0x0000334015157816 */ /* 0x002fe20000000001 */
[----:B------:R0:W-:Y:S01]  /*2ec50*/  STL [R1+0x24], R0 ;  /* 0x0000240001007387 */ /* 0x0001e20000100800 */
[----:B------:R-:W-:-:S03]  /*2ec60*/  PRMT R5, R24, 0x5410, R20 ;  /* 0x0000541018057816 */ /* 0x000fc60000000014 */
[----:B------:R1:W-:Y:S01]  /*2ec70*/  STL [R1+0x19c], R9 ;  /* 0x00019c0901007387 */ /* 0x0003e20000100800 */
[----:B------:R-:W-:-:S03]  /*2ec80*/  LOP3.LUT R24, R4, 0xffff, RZ, 0xc0, !PT ;  /* 0x0000ffff04187812 */ /* 0x000fc600078ec0ff */
[----:B------:R-:W-:Y:S01]  /*2ec90*/  STL [R1+0x188], R5 ;  /* 0x0001880501007387 */ /* 0x000fe20000100800 */
[----:B0-----:R-:W-:Y:S02]  /*2eca0*/  PRMT R0, R22, 0x5410, R21 ;  /* 0x0000541016007816 */ /* 0x001fe40000000015 */
[----:B------:R-:W-:Y:S01]  /*2ecb0*/  LOP3.LUT R22, R11, 0xffff, RZ, 0xc0, !PT ;  /* 0x0000ffff0b167812 */ /* 0x000fe200078ec0ff */
[----:B-1----:R-:W4:Y:S04]  /*2ecc0*/  LDL.LU R9, [R1+0x8d4] ;  /* 0x0008d40001097983 */ /* 0x002f280000300800 */
[----:B------:R2:W-:Y:S04]  /*2ecd0*/  STL [R1+0x194], R0 ;  /* 0x0001940001007387 */ /* 0x0005e80000100800 */
[----:B------:R-:W4:Y:S04]  /*2ece0*/  LDL.LU R4, [R1+0x8cc] ;  /* 0x0008cc0001047983 */ /* 0x000f280000300800 */
[----:B------:R-:W-:Y:S04]  /*2ecf0*/  STL [R1+0xf4], R24 ;  /* 0x0000f41801007387 */ /* 0x000fe80000100800 */
[----:B------:R-:W4:Y:S04]  /*2ed00*/  LDL.LU R11, [R1+0x2e8] ;  /* 0x0002e800010b7983 */ /* 0x000f280000300800 */
[----:B------:R-:W-:Y:S01]  /*2ed10*/  STL [R1+0x108], R22 ;  /* 0x0001081601007387 */ /* 0x000fe20000100800 */
[----:B------:R-:W-:-:S02]  /*2ed20*/  LOP3.LUT R17, R17, 0xffff, RZ, 0xc0, !PT ;  /* 0x0000ffff11117812 */ /* 0x000fc400078ec0ff */
[----:B------:R-:W-:Y:S02]  /*2ed30*/  LOP3.LUT R20, R19, 0xffff, RZ, 0xc0, !PT ;  /* 0x0000ffff13147812 */ /* 0x000fe400078ec0ff */
[----:B------:R-:W-:Y:S02]  /*2ed40*/  LOP3.LUT R21, R16, 0xffff, RZ, 0xc0, !PT ;  /* 0x0000ffff10157812 */ /* 0x000fe400078ec0ff */
[----:B--2---:R-:W-:Y:S02]  /*2ed50*/  LOP3.LUT R0, R7, 0xffff, RZ, 0xc0, !PT ;  /* 0x0000ffff07007812 */ /* 0x004fe400078ec0ff */
[----:B---3--:R-:W-:Y:S02]  /*2ed60*/  LOP3.LUT R7, R13, 0xffff, RZ, 0xc0, !PT ;  /* 0x0000ffff0d077812 */ /* 0x008fe400078ec0ff */
[----:B----4-:R-:W-:Y:S01]  /*2ed70*/  LOP3.LUT R28, R29, 0xffff, RZ, 0xc0, !PT ;  /* 0x0000ffff1d1c7812 */ /* 0x010fe200078ec0ff */
[----:B------:R-:W-:Y:S04]  /*2ed80*/  STL [R1+0x154], R0 ;  /* 0x0001540001007387 */ /* 0x000fe80000100800 */
[----:B------:R-:W2:Y:S04]  /*2ed90*/  LDL.LU R13, [R1+0x228] ;  /* 0x00022800010d7983 */ /* 0x000ea80000300800 */
[----:B------:R-:W3:Y:S04]  /*2eda0*/  LDL.LU R29, [R1+0x1ac] ;  /* 0x0001ac00011d7983 */ /* 0x000ee80000300800 */
[----:B------:R-:W-:Y:S04]  /*2edb0*/  STL [R1+0x11c], R7 ;  /* 0x00011c0701007387 */ /* 0x000fe80000100800 */
[----:B------:R-:W-:Y:S01]  /*2edc0*/  STL [R1+0xf8], R28 ;  /* 0x0000f81c01007387 */ /* 0x000fe20000100800 */
[----:B------:R-:W-:-:S02]  /*2edd0*/  LOP3.LUT R23, R3, 0xffff, RZ, 0xc0, !PT ;  /* 0x0000ffff03177812 */ /* 0x000fc400078ec0ff */
[----:B------:R-:W-:Y:S02]  /*2ede0*/  LOP3.LUT R3, R18, 0xffff, RZ, 0xc0, !PT ;  /* 0x0000ffff12037812 */ /* 0x000fe400078ec0ff */
[----:B------:R-:W-:Y:S01]  /*2edf0*/  LOP3.LUT R25, R25, 0xffff, RZ, 0xc0, !PT ;  /* 0x0000ffff19197812 */ /* 0x000fe200078ec0ff */
[----:B------:R-:W-:Y:S04]  /*2ee00*/  STL [R1+0x10c], R23 ;  /* 0x00010c1701007387 */ /* 0x000fe80000100800 */
[----:B------:R0:W-:Y:S04]  /*2ee10*/  STL [R1+0x120], R3 ;  /* 0x0001200301007387 */ /* 0x0001e80000100800 */
[----:B------:R-:W-:Y:S04]  /*2ee20*/  STL [R1+0x164], R25 ;  /* 0x0001641901007387 */ /* 0x000fe80000100800 */
[----:B------:R-:W4:Y:S04]  /*2ee30*/  LDL.LU R18, [R1+0x140] ;  /* 0x0001400001127983 */ /* 0x000f280000300800 */
[----:B------:R-:W2:Y:S04]  /*2ee40*/  LDL.LU R19, [R1+0x16c0] ;  /* 0x0016c00001137983 */ /* 0x000ea80000300800 */
[----:B------:R-:W2:Y:S04]  /*2ee50*/  LDL.LU R16, [R1+0x16bc] ;  /* 0x0016bc0001107983 */ /* 0x000ea80000300800 */
[----:B------:R1:W-:Y:S04]  /*2ee60*/  STL [R1+0x16a4], R17 ;  /* 0x0016a41101007387 */ /* 0x0003e80000100800 */
[----:B------:R1:W-:Y:S01]  /*2ee70*/  STL [R1+0x94], R20 ;  /* 0x0000941401007387 */ /* 0x0003e20000100800 */
[----:B0-----:R-:W-:-:S03]  /*2ee80*/  PRMT R3, R17, 0x3340, R1 ;  /* 0x0000334011037816 */ /* 0x001fc60000000001 */
[----:B-1----:R-:W3:Y:S01]  /*2ee90*/  LDL.LU R17, [R1+0x120] ;  /* 0x0001200001117983 */ /* 0x002ee20000300800 */
[----:B------:R-:W-:Y:S02]  /*2eea0*/  LOP3.LUT R2, R2, 0xffff, RZ, 0xc0, !PT ;  /* 0x0000ffff02027812 */ /* 0x000fe400078ec0ff */
[----:B------:R-:W-:Y:S02]  /*2eeb0*/  PRMT R0, R0, 0x3340, R25 ;  /* 0x0000334000007816 */ /* 0x000fe40000000019 */
[----:B------:R-:W-:Y:S02]  /*2eec0*/  PRMT R24, R24, 0x3340, R28 ;  /* 0x0000334018187816 */ /* 0x000fe4000000001c */
[----:B------:R-:W-:Y:S02]  /*2eed0*/  PRMT R5, R2, 0x3340, R1 ;  /* 0x0000334002057816 */ /* 0x000fe40000000001 */
[----:B------:R-:W-:Y:S01]  /*2eee0*/  PRMT R3, R0, 0x5410, R3 ;  /* 0x0000541000037816 */ /* 0x000fe20000000003 */
[----:B------:R0:W-:Y:S01]  /*2eef0*/  STL [R1+0x54], R21 ;  /* 0x0000541501007387 */ /* 0x0001e20000100800 */
[----:B------:R-:W-:-:S02]  /*2ef00*/  PRMT R20, R20, 0x3340, R1 ;  /* 0x0000334014147816 */ /* 0x000fc40000000001 */
[----:B------:R-:W-:Y:S02]  /*2ef10*/  PRMT R23, R22, 0x3340, R23 ;  /* 0x0000334016177816 */ /* 0x000fe40000000017 */
[----:B------:R-:W-:Y:S01]  /*2ef20*/  PRMT R0, R24, 0x5410, R5 ;  /* 0x0000541018007816 */ /* 0x000fe20000000005 */
[----:B------:R-:W4:Y:S04]  /*2ef30*/  LDL.LU R25, [R1+0x16b8] ;  /* 0x0016b80001197983 */ /* 0x000f280000300800 */
[----:B------:R-:W-:Y:S01]  /*2ef40*/  STL [R1+0x178], R3 ;  /* 0x0001780301007387 */ /* 0x000fe20000100800 */
[----:B------:R-:W-:Y:S02]  /*2ef50*/  PRMT R5, R23, 0x5410, R20 ;  /* 0x0000541017057816 */ /* 0x000fe40000000014 */
[----:B0-----:R-:W-:Y:S01]  /*2ef60*/  PRMT R21, R21, 0x3340, R1 ;  /* 0x0000334015157816 */ /* 0x001fe20000000001 */
[----:B------:R0:W-:Y:S04]  /*2ef70*/  STL [R1+0x1498], R0 ;  /* 0x0014980001007387 */ /* 0x0001e80000100800 */
[----:B------:R-:W-:Y:S01]  /*2ef80*/  STL [R1+0x1494], R5 ;  /* 0x0014940501007387 */ /* 0x000fe20000100800 */
[----:B0-----:R-:W-:-:S02]  /*2ef90*/  LOP3.LUT R0, R9, 0xffff, RZ, 0xc0, !PT ;  /* 0x0000ffff09007812 */ /* 0x001fc400078ec0ff */
[----:B------:R-:W-:Y:S02]  /*2efa0*/  LOP3.LUT R9, R4, 0xffff, RZ, 0xc0, !PT ;  /* 0x0000ffff04097812 */ /* 0x000fe400078ec0ff */
[----:B------:R-:W-:Y:S02]  /*2efb0*/  LOP3.LUT R4, R11, 0xffff, RZ, 0xc0, !PT ;  /* 0x0000ffff0b047812 */ /* 0x000fe400078ec0ff */
[----:B------:R-:W-:Y:S02]  /*2efc0*/  LOP3.LUT R11, R12, 0xffff, RZ, 0xc0, !PT ;  /* 0x0000ffff0c0b7812 */ /* 0x000fe400078ec0ff */
[----:B--2---:R-:W-:Y:S02]  /*2efd0*/  LOP3.LUT R16, R16, 0xffff, RZ, 0xc0, !PT ;  /* 0x0000ffff10107812 */ /* 0x004fe400078ec0ff */
[----:B---3--:R-:W-:-:S04]  /*2efe0*/  PRMT R22, R7, 0x3340, R17 ;  /* 0x0000334007167816 */ /* 0x008fc80000000011 */
[----:B------:R-:W-:-:S05]  /*2eff0*/  PRMT R3, R22, 0x5410, R21 ;  /* 0x0000541016037816 */ /* 0x000fca0000000015 */
[----:B------:R0:W-:Y:S04]  /*2f000*/  STL [R1+0x1490], R3 ;  /* 0x0014900301007387 */ /* 0x0001e80000100800 */
[----:B------:R-:W-:Y:S04]  /*2f010*/  STL [R1+0x160], R0 ;  /* 0x0001600001007387 */ /* 0x000fe80000100800 */
[----:B------:R-:W-:Y:S04]  /*2f020*/  STL [R1+0x198], R9 ;  /* 0x0001980901007387 */ /* 0x000fe80000100800 */
[----:B------:R-:W-:Y:S01]  /*2f030*/  STL [R1+0x174], R16 ;  /* 0x0001741001007387 */ /* 0x000fe20000100800 */
[----:B0-----:R-:W-:-:S02]  /*2f040*/  LOP3.LUT R3, R13, 0xffff, RZ, 0xc0, !PT ;  /* 0x0000ffff0d037812 */ /* 0x001fc400078ec0ff */
[----:B----4-:R-:W-:-:S03]  /*2f050*/  LOP3.LUT R5, R18, 0xffff, RZ, 0xc0, !PT ;  /* 0x0000ffff12057812 */ /* 0x010fc600078ec0ff */
[----:B------:R0:W-:Y:S04]  /*2f060*/  STL [R1+0x1b4], R3 ;  /* 0x0001b40301007387 */ /* 0x0001e80000100800 */
[----:B------:R-:W-:Y:S01]  /*2f070*/  STL [R1+0x1ec], R4 ;  /* 0x0001ec0401007387 */ /* 0x000fe20000100800 */
[----:B------:R-:W-:Y:S02]  /*2f080*/  LOP3.LUT R13, R27, 0xffff, RZ, 0xc0, !PT ;  /* 0x0000ffff1b0d7812 */ /* 0x000fe400078ec0ff */
[----:B------:R-:W-:Y:S02]  /*2f090*/  LOP3.LUT R7, R29, 0xffff, RZ, 0xc0, !PT ;  /* 0x0000ffff1d077812 */ /* 0x000fe400078ec0ff */
[----:B0-----:R-:W-:Y:S02]  /*2f0a0*/  LOP3.LUT R3, R10, 0xffff, RZ, 0xc0, !PT ;  /* 0x0000ffff0a037812 */ /* 0x001fe400078ec0ff */
[----:B------:R-:W2:Y:S04]  /*2f0b0*/  LDL.LU R10, [R1+0x8d8] ;  /* 0x0008d800010a7983 */ /* 0x000ea80000300800 */
[----:B------:R-:W3:Y:S04]  /*2f0c0*/  LDL.LU R27, [R1+0x16b4] ;  /* 0x0016b400011b7983 */ /* 0x000ee80000300800 */
[----:B------:R-:W-:Y:S04]  /*2f0d0*/  STL [R1+0x144], R3 ;  /* 0x0001440301007387 */ /* 0x000fe80000100800 */
[----:B------:R-:W4:Y:S04]  /*2f0e0*/  LDL.LU R29, [R1+0x8c8] ;  /* 0x0008c800011d7983 */ /* 0x000f280000300800 */
[----:B------:R-:W2:Y:S04]  /*2f0f0*/  LDL.LU R12, [R1+0x16b0] ;  /* 0x0016b000010c7983 */ /* 0x000ea80000300800 */
[----:B------:R-:W-:Y:S04]  /*2f100*/  STL [R1+0x1c0], R5 ;  /* 0x0001c00501007387 */ /* 0x000fe80000100800 */
[----:B------:R0:W-:Y:S04]  /*2f110*/  STL [R1+0x1bc], R13 ;  /* 0x0001bc0d01007387 */ /* 0x0001e80000100800 */
[----:B------:R-:W2:Y:S01]  /*2f120*/  LDL.LU R28, [R1+0x220] ;  /* 0x00022000011c7983 */ /* 0x000ea20000300800 */
[----:B------:R-:W-:-:S03]  /*2f130*/  PRMT R20, R13, 0x3340, R1 ;  /* 0x000033400d147816 */ /* 0x000fc60000000001 */
[----:B------:R-:W2:Y:S01]  /*2f140*/  LDL.LU R18, [R1+0x18c] ;  /* 0x00018c0001127983 */ /* 0x000ea20000300800 */
[----:B------:R-:W-:-:S03]  /*2f150*/  PRMT R21, R11, 0x3340, R1 ;  /* 0x000033400b157816 */ /* 0x000fc60000000001 */
[----:B0-----:R-:W2:Y:S04]  /*2f160*/  LDL.LU R13, [R1+0x104] ;  /* 0x00010400010d7983 */ /* 0x001ea80000300800 */
[----:B------:R0:W-:Y:S04]  /*2f170*/  STL [R1+0x1690], R11 ;  /* 0x0016900b01007387 */ /* 0x0001e80000100800 */
[----:B0-----:R-:W2:Y:S01]  /*2f180*/  LDL.LU R11, [R1+0x1b4] ;  /* 0x0001b400010b7983 */ /* 0x001ea20000300800 */
[----:B------:R-:W-:Y:S02]  /*2f190*/  LOP3.LUT R25, R25, 0xffff, RZ, 0xc0, !PT ;  /* 0x0000ffff19197812 */ /* 0x000fe400078ec0ff */
[----:B------:R-:W-:-:S02]  /*2f1a0*/  LOP3.LUT R19, R19, 0xffff, RZ, 0xc0, !PT ;  /* 0x0000ffff13137812 */ /* 0x000fc400078ec0ff */
[----:B------:R-:W-:Y:S02]  /*2f1b0*/  PRMT R23, R25, 0x3340, R7 ;  /* 0x0000334019177816 */ /* 0x000fe40000000007 */
[----:B------:R-:W-:Y:S02]  /*2f1c0*/  PRMT R22, R4, 0x3340, R19 ;  /* 0x0000334004167816 */ /* 0x000fe40000000013 */
[----:B------:R-:W-:Y:S02]  /*2f1d0*/  PRMT R3, R3, 0x3340, R1 ;  /* 0x0000334003037816 */ /* 0x000fe40000000001 */
[----:B--2---:R-:W-:Y:S01]  /*2f1e0*/  PRMT R24, R9, 0x3340, R11 ;  /* 0x0000334009187816 */ /* 0x004fe2000000000b */
[----:B------:R0:W-:Y:S04]  /*2f1f0*/  STL [R1+0x1694], R11 ;  /* 0x0016940b01007387 */ /* 0x0001e80000100800 */
[----:B0-----:R-:W2:Y:S04]  /*2f200*/  LDL.LU R11, [R1+0x8c4] ;  /* 0x0008c400010b7983 */ /* 0x001ea80000300800 */
[----:B------:R-:W-:Y:S04]  /*2f210*/  STL [R1+0x169c], R25 ;  /* 0x00169c1901007387 */ /* 0x000fe80000100800 */
[----:B------:R0:W-:Y:S04]  /*2f220*/  STL [R1+0x1698], R7 ;  /* 0x0016980701007387 */ /* 0x0001e80000100800 */
[----:B0-----:R-:W2:Y:S04]  /*2f230*/  LDL.LU R7, [R1+0x224] ;  /* 0x0002240001077983 */ /* 0x001ea80000300800 */
[----:B------:R0:W-:Y:S04]  /*2f240*/  STL [R1+0x16a0], R19 ;  /* 0x0016a01301007387 */ /* 0x0001e80000100800 */
[----:B0-----:R-:W3:Y:S01]  /*2f250*/  LDL.LU R19, [R1+0x2e4] ;  /* 0x0002e40001137983 */ /* 0x001ee20000300800 */
[----:B------:R-:W-:-:S02]  /*2f260*/  PRMT R0, R0, 0x3340, R16 ;  /* 0x0000334000007816 */ /* 0x000fc40000000010 */
[----:B------:R-:W-:Y:S02]  /*2f270*/  PRMT R5, R5, 0x3340, R1 ;  /* 0x0000334005057816 */ /* 0x000fe40000000001 */
[----:B------:R-:W-:Y:S02]  /*2f280*/  PRMT R4, R0, 0x5410, R3 ;  /* 0x0000541000047816 */ /* 0x000fe40000000003 */
[----:B------:R-:W-:Y:S02]  /*2f290*/  PRMT R0, R23, 0x5410, R20 ;  /* 0x0000541017007816 */ /* 0x000fe40000000014 */
[----:B------:R-:W-:Y:S02]  /*2f2a0*/  PRMT R3, R24, 0x5410, R5 ;  /* 0x0000541018037816 */ /* 0x000fe40000000005 */
[----:B------:R-:W-:Y:S02]  /*2f2b0*/  PRMT R16, R22, 0x5410, R21 ;  /* 0x0000541016107816 */ /* 0x000fe40000000015 */
[----:B------:R-:W-:Y:S01]  /*2f2c0*/  LOP3.LUT R22, R10, 0xffff, RZ, 0xc0, !PT ;  /* 0x0000ffff0a167812 */ /* 0x000fe200078ec0ff */
[----:B------:R0:W-:Y:S04]  /*2f2d0*/  STL [R1+0x190], R4 ;  /* 0x0001900401007387 */ /* 0x0001e80000100800 */
[----:B------:R-:W-:Y:S04]  /*2f2e0*/  STL [R1+0x1654], R0 ;  /* 0x0016540001007387 */ /* 0x000fe80000100800 */
[----:B------:R-:W-:Y:S04]  /*2f2f0*/  STL [R1+0x180], R3 ;  /* 0x0001800301007387 */ /* 0x000fe80000100800 */
[----:B------:R2:W-:Y:S04]  /*2f300*/  STL [R1+0x1674], R16 ;  /* 0x0016741001007387 */ /* 0x0005e80000100800 */
[----:B------:R-:W3:Y:S01]  /*2f310*/  LDL.LU R10, [R1+0x8dc] ;  /* 0x0008dc00010a7983 */ /* 0x000ee20000300800 */
[----:B----4-:R-:W-:-:S03]  /*2f320*/  LOP3.LUT R25, R29, 0xffff, RZ, 0xc0, !PT ;  /* 0x0000ffff1d197812 */ /* 0x010fc600078ec0ff */
[----:B0-----:R-:W4:Y:S04]  /*2f330*/  LDL.LU R4, [R1+0x2f4] ;  /* 0x0002f40001047983 */ /* 0x001f280000300800 */
[----:B------:R-:W-:Y:S04]  /*2f340*/  STL [R1+0x1f0], R22 ;  /* 0x0001f01601007387 */ /* 0x000fe80000100800 */
[----:B------:R-:W4:Y:S04]  /*2f350*/  LDL.LU R9, [R1+0x26c] ;  /* 0x00026c0001097983 */ /* 0x000f280000300800 */
[----:B------:R-:W4:Y:S01]  /*2f360*/  LDL.LU R29, [R1+0x204] ;  /* 0x00020400011d7983 */ /* 0x000f220000300800 */
[----:B--2---:R-:W-:-:S02]  /*2f370*/  LOP3.LUT R16, R7, 0xffff, RZ, 0xc0, !PT ;  /* 0x0000ffff07107812 */ /* 0x004fc400078ec0ff */
[----:B------:R-:W-:Y:S02]  /*2f380*/  LOP3.LUT R7, R6, 0xffff, RZ, 0xc0, !PT ;  /* 0x0000ffff06077812 */ /* 0x000fe400078ec0ff */
[----:B---3--:R-:W-:Y:S02]  /*2f390*/  LOP3.LUT R0, R19, 0xffff, RZ, 0xc0, !PT ;  /* 0x0000ffff13007812 */ /* 0x008fe400078ec0ff */
[----:B------:R-:W-:-:S03]  /*2f3a0*/  LOP3.LUT R19, R13, 0xffff, RZ, 0xc0, !PT ;  /* 0x0000ffff0d137812 */ /* 0x000fc600078ec0ff */
[----:B------:R0:W-:Y:S04]  /*2f3b0*/  STL [R1+0x1a8], R0 ;  /* 0x0001a80001007387 */ /* 0x0001e80000100800 */
[----:B------:R-:W2:Y:S01]  /*2f3c0*/  LDL.LU R6, [R1+0x16ac] ;  /* 0x0016ac0001067983 */ /* 0x000ea20000300800 */
[----:B------:R-:W-:Y:S02]  /*2f3d0*/  LOP3.LUT R13, R8, 0xffff, RZ, 0xc0, !PT ;  /* 0x0000ffff080d7812 */ /* 0x000fe400078ec0ff */
[----:B------:R-:W-:Y:S01]  /*2f3e0*/  PRMT R3, R19, 0x3340, R1 ;  /* 0x0000334013037816 */ /* 0x000fe20000000001 */
[----:B------:R-:W3:Y:S01]  /*2f3f0*/  LDL.LU R8, [R1+0x16a8] ;  /* 0x0016a80001087983 */ /* 0x000ee20000300800 */
[----:B0-----:R-:W-:Y:S02]  /*2f400*/  LOP3.LUT R0, R27, 0xffff, RZ, 0xc0, !PT ;  /* 0x0000ffff1b007812 */ /* 0x001fe400078ec0ff */
[----:B------:R-:W-:-:S02]  /*2f410*/  PRMT R27, R25, 0x3340, R16 ;  /* 0x00003340191b7816 */ /* 0x000fc40000000010 */
[----:B------:R-:W-:Y:S01]  /*2f420*/  PRMT R21, R0, 0x3340, R1 ;  /* 0x0000334000157816 */ /* 0x000fe20000000001 */
[----:B------:R0:W-:Y:S01]  /*2f430*/  STL [R1+0x168c], R0 ;  /* 0x00168c0001007387 */ /* 0x0001e20000100800 */
[----:B------:R-:W-:-:S03]  /*2f440*/  PRMT R27, R27, 0x5410, R3 ;  /* 0x000054101b1b7816 */ /* 0x000fc60000000003 */
[----:B0-----:R-:W2:Y:S04]  /*2f450*/  LDL.LU R0, [R1+0x1a8] ;  /* 0x0001a80001007983 */ /* 0x001ea80000300800 */
[----:B------:R-:W3:Y:S01]  /*2f460*/  LDL.LU R3, [R1+0x14c] ;  /* 0x00014c0001037983 */ /* 0x000ee20000300800 */
[----:B------:R-:W-:Y:S02]  /*2f470*/  LOP3.LUT R11, R11, 0xffff, RZ, 0xc0, !PT ;  /* 0x0000ffff0b0b7812 */ /* 0x000fe400078ec0ff */
[----:B------:R-:W-:Y:S02]  /*2f480*/  LOP3.LUT R28, R28, 0xffff, RZ, 0xc0, !PT ;  /* 0x0000ffff1c1c7812 */ /* 0x000fe400078ec0ff */
[----:B------:R-:W-:Y:S02]  /*2f490*/  LOP3.LUT R12, R12, 0xffff, RZ, 0xc0, !PT ;  /* 0x0000ffff0c0c7812 */ /* 0x000fe400078ec0ff */
[----:B------:R-:W-:-:S02]  /*2f4a0*/  LOP3.LUT R18, R18, 0xffff, RZ, 0xc0, !PT ;  /* 0x0000ffff12127812 */ /* 0x000fc400078ec0ff */
[--C-:B------:R-:W-:Y:S02]  /*2f4b0*/  PRMT R5, R7, 0x3340, R1.reuse ;  /* 0x0000334007057816 */ /* 0x100fe40000000001 */
[----:B------:R-:W-:Y:S02]  /*2f4c0*/  PRMT R24, R11, 0x3340, R28 ;  /* 0x000033400b187816 */ /* 0x000fe4000000001c */
[----:B------:R-:W-:Y:S02]  /*2f4d0*/  PRMT R22, R22, 0x3340, R12 ;  /* 0x0000334016167816 */ /* 0x000fe4000000000c */
[----:B------:R-:W-:Y:S01]  /*2f4e0*/  PRMT R20, R13, 0x3340, R1 ;  /* 0x000033400d147816 */ /* 0x000fe20000000001 */
[----:B------:R0:W-:Y:S01]  /*2f4f0*/  STL [R1+0x1480], R27 ;  /* 0x0014801b01007387 */ /* 0x0001e20000100800 */
[----:B------:R-:W-:Y:S02]  /*2f500*/  PRMT R24, R24, 0x5410, R5 ;  /* 0x0000541018187816 */ /* 0x000fe40000000005 */
[----:B------:R-:W-:-:S02]  /*2f510*/  LOP3.LUT R10, R10, 0xffff, RZ, 0xc0, !PT ;  /* 0x0000ffff0a0a7812 */ /* 0x000fc400078ec0ff */
[----:B----4-:R-:W-:Y:S01]  /*2f520*/  LOP3.LUT R9, R9, 0xffff, RZ, 0xc0, !PT ;  /* 0x0000ffff09097812 */ /* 0x010fe200078ec0ff */
[----:B------:R1:W-:Y:S01]  /*2f530*/  STL [R1+0x1488], R24 ;  /* 0x0014881801007387 */ /* 0x0003e20000100800 */
[----:B0-----:R-:W-:Y:S02]  /*2f540*/  PRMT R27, R22, 0x5410, R21 ;  /* 0x00005410161b7816 */ /* 0x001fe40000000015 */
[----:B------:R-:W-:-:S03]  /*2f550*/  LOP3.LUT R14, R14, 0xffff, RZ, 0xc0, !PT ;  /* 0x0000ffff0e0e7812 */ /* 0x000fc600078ec0ff */
[----:B------:R-:W-:Y:S01]  /*2f560*/  STL [R1+0x1660], R27 ;  /* 0x0016601b01007387 */ /* 0x000fe20000100800 */
[----:B------:R-:W-:Y:S02]  /*2f570*/  LOP3.LUT R4, R4, 0xffff, RZ, 0xc0, !PT ;  /* 0x0000ffff04047812 */ /* 0x000fe400078ec0ff */
[----:B------:R-:W-:Y:S02]  /*2f580*/  LOP3.LUT R29, R29, 0xffff, RZ, 0xc0, !PT ;  /* 0x0000ffff1d1d7812 */ /* 0x000fe400078ec0ff */
[----:B-1----:R-:W-:Y:S02]  /*2f590*/  SHF.R.U32.HI R24, RZ, 0x8, R15 ;  /* 0x00000008ff187819 */ /* 0x002fe4000001160f */
[----:B------:R-:W-:Y:S02]  /*2f5a0*/  PRMT R22, R4, 0x3340, R29 ;  /* 0x0000334004167816 */ /* 0x000fe4000000001d */
[----:B--2---:R-:W-:Y:S02]  /*2f5b0*/  PRMT R23, R0, 0x3340, R18 ;  /* 0x0000334000177816 */ /* 0x004fe40000000012 */
[----:B---3--:R-:W-:-:S02]  /*2f5c0*/  LOP3.LUT R3, R3, 0xffff, RZ, 0xc0, !PT ;  /* 0x0000ffff03037812 */ /* 0x008fc400078ec0ff */
[----:B------:R-:W-:Y:S02]  /*2f5d0*/  PRMT R5, R23, 0x5410, R20 ;  /* 0x0000541017057816 */ /* 0x000fe40000000014 */
[----:B------:R-:W-:-:S03]  /*2f5e0*/  PRMT R23, R10, 0x3340, R9 ;  /* 0x000033400a177816 */ /* 0x000fc60000000009 */
[----:B------:R0:W-:Y:S04]  /*2f5f0*/  STL [R1+0x1484], R5 ;  /* 0x0014840501007387 */ /* 0x0001e80000100800 */
[----:B------:R1:W-:Y:S01]  /*2f600*/  STL [R1+0x14c], R3 ;  /* 0x00014c0301007387 */ /* 0x0003e20000100800 */
[----:B0-----:R-:W-:Y:S02]  /*2f610*/  LOP3.LUT R5, R26, 0xffff, RZ, 0xc0, !PT ;  /* 0x0000ffff1a057812 */ /* 0x001fe400078ec0ff */
[----:B-1----:R-:W-:-:S03]  /*2f620*/  PRMT R3, R3, 0x3340, R1 ;  /* 0x0000334003037816 */ /* 0x002fc60000000001 */
[----:B------:R0:W-:Y:S01]  /*2f630*/  STL [R1+0x1f8], R5 ;  /* 0x0001f80501007387 */ /* 0x0001e20000100800 */
[----:B------:R-:W-:-:S03]  /*2f640*/  PRMT R26, R23, 0x5410, R3 ;  /* 0x00005410171a7816 */ /* 0x000fc60000000003 */
[----:B------:R-:W-:Y:S04]  /*2f650*/  STL [R1+0x1e0], R14 ;  /* 0x0001e00e01007387 */ /* 0x000fe80000100800 */
[----:B------:R-:W2:Y:S04]  /*2f660*/  LDL.LU R27, [R1+0x28] ;  /* 0x00002800011b7983 */ /* 0x000ea80000300800 */
[----:B------:R-:W3:Y:S04]  /*2f670*/  LDL.LU R3, [R1+0x20] ;  /* 0x0000200001037983 */ /* 0x000ee80000300800 */
[----:B------:R-:W4:Y:S04]  /*2f680*/  LDL.LU R23, [R1+0x10] ;  /* 0x0000100001177983 */ /* 0x000f280000300800 */
[----:B------:R1:W-:Y:S01]  /*2f690*/  STL [R1+0x1664], R26 ;  /* 0x0016641a01007387 */ /* 0x0003e20000100800 */
[----:B0-----:R-:W-:-:S04]  /*2f6a0*/  PRMT R5, R5, 0x3340, R1 ;  /* 0x0000334005057816 */ /* 0x001fc80000000001 */
[----:B------:R-:W-:Y:S01]  /*2f6b0*/  PRMT R15, R22, 0x5410, R5 ;  /* 0x00005410160f7816 */ /* 0x000fe20000000005 */
[----:B-1----:R-:W2:Y:S04]  /*2f6c0*/  LDL.LU R26, [R1+0x18] ;  /* 0x00001800011a7983 */ /* 0x002ea80000300800 */
[----:B------:R-:W2:Y:S04]  /*2f6d0*/  LDL.LU R5, [R1+0x1c] ;  /* 0x00001c0001057983 */ /* 0x000ea80000300800 */
[----:B------:R-:W2:Y:S01]  /*2f6e0*/  LDL.LU R22, [R1+0xc] ;  /* 0x00000c0001167983 */ /* 0x000ea20000300800 */
[----:B------:R-:W-:-:S02]  /*2f6f0*/  LOP3.LUT R8, R8, 0xffff, RZ, 0xc0, !PT ;  /* 0x0000ffff08087812 */ /* 0x000fc400078ec0ff */
[----:B------:R-:W-:Y:S02]  /*2f700*/  LOP3.LUT R6, R6, 0xffff, RZ, 0xc0, !PT ;  /* 0x0000ffff06067812 */ /* 0x000fe400078ec0ff */
[----:B------:R-:W-:Y:S02]  /*2f710*/  PRMT R20, R14, 0x3340, R1 ;  /* 0x000033400e147816 */ /* 0x000fe40000000001 */
[----:B------:R-:W-:Y:S02]  /*2f720*/  LOP3.LUT R24, R24, 0xffff, RZ, 0xc0, !PT ;  /* 0x0000ffff18187812 */ /* 0x000fe400078ec0ff */
[----:B------:R-:W-:Y:S01]  /*2f730*/  PRMT R21, R8, 0x3340, R6 ;  /* 0x0000334008157816 */ /* 0x000fe20000000006 */
[----:B------:R0:W-:Y:S03]  /*2f740*/  STL [R1+0x166c], R15 ;  /* 0x00166c0f01007387 */ /* 0x0001e60000100800 */
[----:B------:R-:W-:-:S02]  /*2f750*/  PRMT R14, R21, 0x5410, R20 ;  /* 0x00005410150e7816 */ /* 0x000fc40000000014 */
[----:B------:R-:W-:Y:S01]  /*2f760*/  PRMT R20, R24, 0x3340, R1 ;  /* 0x0000334018147816 */ /* 0x000fe20000000001 */
[----:B0-----:R-:W2:Y:S04]  /*2f770*/  LDL.LU R15, [R1+0x38] ;  /* 0x00003800010f7983 */ /* 0x001ea80000300800 */
[----:B------:R0:W-:Y:S04]  /*2f780*/  STL [R1+0x1678], R14 ;  /* 0x0016780e01007387 */ /* 0x0001e80000100800 */
[----:B0-----:R-:W2:Y:S04]  /*2f790*/  LDL.LU R14, [R1+0x48] ;  /* 0x00004800010e7983 */ /* 0x001ea80000300800 */
[----:B------:R0:W-:Y:S01]  /*2f7a0*/  STL [R1+0x91c], R20 ;  /* 0x00091c1401007387 */ /* 0x0001e20000100800 */
[----:B---3--:R-:W-:-:S02]  /*2f7b0*/  SHF.R.U32.HI R3, RZ, 0x8, R3 ;  /* 0x00000008ff037819 */ /* 0x008fc40000011603 */
[----:B----4-:R-:W-:Y:S02]  /*2f7c0*/  SHF.R.U32.HI R23, RZ, 0x8, R23 ;  /* 0x00000008ff177819 */ /* 0x010fe40000011617 */
[----:B------:R-:W-:Y:S02]  /*2f7d0*/  LOP3.LUT R21, R3, 0xffff, RZ, 0xc0, !PT ;  /* 0x0000ffff03157812 */ /* 0x000fe400078ec0ff */
[----:B--2---:R-:W-:Y:S02]  /*2f7e0*/  SHF.R.U32.HI R5, RZ, 0x8, R5 ;  /* 0x00000008ff057819 */ /* 0x004fe40000011605 */
[----:B0-----:R-:W-:Y:S02]  /*2f7f0*/  SHF.R.U32.HI R20, RZ, 0x8, R22 ;  /* 0x00000008ff147819 */ /* 0x001fe40000011616 */
[----:B------:R-:W-:Y:S02]  /*2f800*/  SHF.R.U32.HI R24, RZ, 0x8, R26 ;  /* 0x00000008ff187819 */ /* 0x000fe4000001161a */
[----:B------:R-:W-:-:S02]  /*2f810*/  LOP3.LUT R22, R5, 0xffff, RZ, 0xc0, !PT ;  /* 0x0000ffff05167812 */ /* 0x000fc400078ec0ff */
[----:B------:R-:W-:Y:S01]  /*2f820*/  LOP3.LUT R3, R20, 0xffff, RZ, 0xc0, !PT ;  /* 0x0000ffff14037812 */ /* 0x000fe200078ec0ff */
[----:B------:R-:W2:Y:S01]  /*2f830*/  LDL.LU R26, [R1+0x50] ;  /* 0x00005000011a7983 */ /* 0x000ea20000300800 */
[----:B------:R-:W-:-:S03]  /*2f840*/  LOP3.LUT R20, R23, 0xffff, RZ, 0xc0, !PT ;  /* 0x0000ffff17147812 */ /* 0x000fc600078ec0ff */
[----:B------:R-:W3:Y:S01]  /*2f850*/  LDL.LU R23, [R1+0x4c] ;  /* 0x00004c0001177983 */ /* 0x000ee20000300800 */
[----:B------:R-:W-:Y:S02]  /*2f860*/  LOP3.LUT R5, R24, 0xffff, RZ, 0xc0, !PT ;  /* 0x0000ffff18057812 */ /* 0x000fe400078ec0ff */
[----:B------:R-:W-:Y:S01]  /*2f870*/  PRMT R22, R22, 0x3340, R21 ;  /* 0x0000334016167816 */ /* 0x000fe20000000015 */
[----:B------:R-:W4:Y:S04]  /*2f880*/  LDL.LU R24, [R1+0x40] ;  /* 0x0000400001187983 */ /* 0x000f280000300800 */
[----:B------:R-:W2:Y:S01]  /*2f890*/  LDL.LU R21, [R1+0x30] ;  /* 0x0000300001157983 */ /* 0x000ea20000300800 */
[----:B------:R-:W-:-:S03]  /*2f8a0*/  PRMT R3, R3, 0x3340, R1 ;  /* 0x0000334003037816 */ /* 0x000fc60000000001 */
[----:B------:R0:W-:Y:S04]  /*2f8b0*/  STL [R1+0x12e8], R22 ;  /* 0x0012e81601007387 */ /* 0x0001e80000100800 */
[----:B------:R-:W-:Y:S01]  /*2f8c0*/  STL [R1+0x8c4], R3 ;  /* 0x0008c40301007387 */ /* 0x000fe20000100800 */
[----:B------:R-:W-:-:S05]  /*2f8d0*/  PRMT R5, R20, 0x3340, R5 ;  /* 0x0000334014057816 */ /* 0x000fca0000000005 */
[----:B------:R1:W-:Y:S01]  /*2f8e0*/  STL [R1+0x12dc], R5 ;  /* 0x0012dc0501007387 */ /* 0x0003e20000100800 */
[----:B0-----:R-:W-:Y:S02]  /*2f8f0*/  SHF.R.U32.HI R22, RZ, 0x8, R27 ;  /* 0x00000008ff167819 */ /* 0x001fe4000001161b */
[----:B------:R-:W-:Y:S02]  /*2f900*/  SHF.R.U32.HI R20, RZ, 0x8, R14 ;  /* 0x00000008ff147819 */ /* 0x000fe4000001160e */
[----:B------:R-:W3:Y:S01]  /*2f910*/  LDL.LU R14, [R1+0x74] ;  /* 0x00007400010e7983 */ /* 0x000ee20000300800 */
[----:B-1----:R-:W-:-:S03]  /*2f920*/  SHF.R.U32.HI R5, RZ, 0x8, R15 ;  /* 0x00000008ff057819 */ /* 0x002fc6000001160f */
[----:B------:R-:W3:Y:S04]  /*2f930*/  LDL.LU R15, [R1+0x78] ;  /* 0x00007800010f7983 */ /* 0x000ee80000300800 */
[----:B------:R-:W3:Y:S01]  /*2f940*/  LDL.LU R27, [R1+0xbc] ;  /* 0x0000bc00011b7983 */ /* 0x000ee20000300800 */
[----:B--2---:R-:W-:-:S04]  /*2f950*/  SHF.R.U32.HI R3, RZ, 0x8, R21 ;  /* 0x00000008ff037819 */ /* 0x004fc80000011615 */
[----:B------:R-:W-:Y:S02]  /*2f960*/  LOP3.LUT R21, R3, 0xffff, RZ, 0xc0, !PT ;  /* 0x0000ffff03157812 */ /* 0x000fe400078ec0ff */
[----:B------:R-:W-:Y:S02]  /*2f970*/  LOP3.LUT R3, R22, 0xffff, RZ, 0xc0, !PT ;  /* 0x0000ffff16037812 */ /* 0x000fe400078ec0ff */
[----:B------:R-:W2:Y:S01]  /*2f980*/  LDL.LU R22, [R1+0x44] ;  /* 0x0000440001167983 */ /* 0x000ea20000300800 */
[----:B------:R-:W-:-:S05]  /*2f990*/  PRMT R21, R21, 0x3340, R1 ;  /* 0x0000334015157816 */ /* 0x000fca0000000001 */
[----:B------:R0:W-:Y:S04]  /*2f9a0*/  STL [R1+0x8d4], R21 ;  /* 0x0008d41501007387 */ /* 0x0001e80000100800 */
[----:B0-----:R-:W2:Y:S01]  /*2f9b0*/  LDL.LU R21, [R1+0x3c] ;  /* 0x00003c0001157983 */ /* 0x001ea20000300800 */
[----:B------:R-:W-:Y:S02]  /*2f9c0*/  LOP3.LUT R20, R20, 0xffff, RZ, 0xc0, !PT ;  /* 0x0000ffff14147812 */ /* 0x000fe400078ec0ff */
[----:B------:R-:W-:Y:S02]  /*2f9d0*/  LOP3.LUT R5, R5, 0xffff, RZ, 0xc0, !PT ;  /* 0x0000ffff05057812 */ /* 0x000fe400078ec0ff */
[----:B------:R-:W-:Y:S02]  /*2f9e0*/  PRMT R3, R3, 0x3340, R1 ;  /* 0x0000334003037816 */ /* 0x000fe40000000001 */
[----:B------:R-:W-:-:S02]  /*2f9f0*/  PRMT R5, R20, 0x3340, R5 ;  /* 0x0000334014057816 */ /* 0x000fc40000000005 */
[----:B----4-:R-:W-:-:S03]  /*2fa00*/  SHF.R.U32.HI R20, RZ, 0x8, R24 ;  /* 0x00000008ff147819 */ /* 0x010fc60000011618 */
[----:B------:R-:W-:Y:S04]  /*2fa10*/  STL [R1+0x12e4], R5 ;  /* 0x0012e40501007387 */ /* 0x000fe80000100800 */
[----:B------:R2:W-:Y:S01]  /*2fa20*/  STL [R1+0x1214], R3 ;  /* 0x0012140301007387 */ /* 0x0005e20000100800 */
[----:B---3--:R-:W-:Y:S02]  /*2fa30*/  SHF.R.U32.HI R23, RZ, 0x8, R23 ;  /* 0x00000008ff177819 */ /* 0x008fe40000011617 */
[----:B------:R-:W-:Y:S02]  /*2fa40*/  SHF.R.U32.HI R24, RZ, 0x8, R26 ;  /* 0x00000008ff187819 */ /* 0x000fe4000001161a */
[----:B------:R-:W3:Y:S01]  /*2fa50*/  LDL.LU R26, [R1+0x64] ;  /* 0x00006400011a7983 */ /* 0x000ee20000300800 */
[----:B--2---:R-:W-:-:S02]  /*2fa60*/  SHF.R.U32.HI R3, RZ, 0x8, R22 ;  /* 0x00000008ff037819 */ /* 0x004fc40000011616 */
[----:B------:R-:W-:Y:S02]  /*2fa70*/  SHF.R.U32.HI R5, RZ, 0x8, R21 ;  /* 0x00000008ff057819 */ /* 0x000fe40000011615 */
[----:B------:R-:W-:Y:S02]  /*2fa80*/  LOP3.LUT R21, R3, 0xffff, RZ, 0xc0, !PT ;  /* 0x0000ffff03157812 */ /* 0x000fe400078ec0ff */
[----:B------:R-:W-:Y:S02]  /*2fa90*/  LOP3.LUT R3, R20, 0xffff, RZ, 0xc0, !PT ;  /* 0x0000ffff14037812 */ /* 0x000fe400078ec0ff */
[----:B------:R-:W-:Y:S02]  /*2faa0*/  LOP3.LUT R22, R5, 0xffff, RZ, 0xc0, !PT ;  /* 0x0000ffff05167812 */ /* 0x000fe400078ec0ff */
[----:B------:R-:W-:Y:S02]  /*2fab0*/  LOP3.LUT R20, R23, 0xffff, RZ, 0xc0, !PT ;  /* 0x0000ffff17147812 */ /* 0x000fe400078ec0ff */
[----:B------:R-:W-:Y:S01]  /*2fac0*/  LOP3.LUT R5, R24, 0xffff, RZ, 0xc0, !PT ;  /* 0x0000ffff18057812 */ /* 0x000fe200078ec0ff */
[----:B------:R-:W2:Y:S04]  /*2fad0*/  LDL.LU R23, [R1+0x60] ;  /* 0x0000600001177983 */ /* 0x000ea80000300800 */
[----:B------:R-:W4:Y:S01]  /*2fae0*/  LDL.LU R24, [R1+0x5c] ;  /* 0x00005c0001187983 */ /* 0x000f220000300800 */
[----:B------:R-:W-:-:S03]  /*2faf0*/  PRMT R22, R22, 0x3340, R21 ;  /* 0x0000334016167816 */ /* 0x000fc60000000015 */
[----:B------:R-:W2:Y:S01]  /*2fb00*/  LDL.LU R21, [R1+0x58] ;  /* 0x0000580001157983 */ /* 0x000ea20000300800 */
[----:B------:R-:W-:-:S03]  /*2fb10*/  PRMT R3, R3, 0x3340, R1 ;  /* 0x0000334003037816 */ /* 0x000fc60000000001 */
[----:B------:R0:W-:Y:S01]  /*2fb20*/  STL [R1+0x1340], R22 ;  /* 0x0013401601007387 */ /* 0x0001e20000100800 */
[----:B------:R-:W-:Y:S02]  /*2fb30*/  PRMT R5, R20, 0x3340, R5 ;  /* 0x0000334014057816 */ /* 0x000fe40000000005 */
[----:B------:R-:W-:Y:S02]  /*2fb40*/  SHF.R.U32.HI R20, RZ, 0x8, R14 ;  /* 0x00000008ff147819 */ /* 0x000fe4000001160e */
[----:B------:R-:W-:Y:S01]  /*2fb50*/  LOP3.LUT R14, R27, 0xffff, RZ, 0xc0, !PT ;  /* 0x0000ffff1b0e7812 */ /* 0x000fe200078ec0ff */
[----:B0-----:R-:W3:Y:S04]  /*2fb60*/  LDL.LU R22, [R1+0x1cc] ;  /* 0x0001cc0001167983 */ /* 0x001ee80000300800 */
[----:B------:R-:W-:Y:S04]  /*2fb70*/  STL [R1+0x1260], R3 ;  /* 0x0012600301007387 */ /* 0x000fe80000100800 */
[----:B------:R0:W-:Y:S04]  /*2fb80*/  STL [R1+0x1364], R5 ;  /* 0x0013640501007387 */ /* 0x0001e80000100800 */
[----:B------:R1:W-:Y:S01]  /*2fb90*/  STL [R1+0x1228], R14 ;  /* 0x0012280e01007387 */ /* 0x0003e20000100800 */
[----:B0-----:R-:W-:-:S02]  /*2fba0*/  SHF.R.U32.HI R5, RZ, 0x8, R15 ;  /* 0x00000008ff057819 */ /* 0x001fc4000001160f */
[----:B--2---:R-:W-:-:S04]  /*2fbb0*/  SHF.R.U32.HI R3, RZ, 0x8, R21 ;  /* 0x00000008ff037819 */ /* 0x004fc80000011615 */
[----:B------:R-:W-:Y:S02]  /*2fbc0*/  LOP3.LUT R3, R3, 0xffff, RZ, 0xc0, !PT ;  /* 0x0000ffff03037812 */ /* 0x000fe400078ec0ff */
[----:B------:R-:W-:Y:S02]  /*2fbd0*/  SHF.R.U32.HI R21, RZ, 0x8, R14 ;  /* 0x00000008ff157819 */ /* 0x000fe4000001160e */
[----:B-1----:R-:W2:Y:S01]  /*2fbe0*/  LDL.LU R14, [R1+0x88] ;  /* 0x00008800010e7983 */ /* 0x002ea20000300800 */
[----:B------:R-:W-:-:S03]  /*2fbf0*/  PRMT R3, R3, 0x3340, R1 ;  /* 0x0000334003037816 */ /* 0x000fc60000000001 */
[----:B------:R-:W2:Y:S04]  /*2fc00*/  LDL.LU R15, [R1+0x90] ;  /* 0x00009000010f7983 */ /* 0x000ea80000300800 */
[----:B------:R-:W2:Y:S04]  /*2fc10*/  LDL.LU R27, [R1+0x7c] ;  /* 0x00007c00011b7983 */ /* 0x000ea80000300800 */
[----:B------:R0:W-:Y:S04]  /*2fc20*/  STL [R1+0x1210], R3 ;  /* 0x0012100301007387 */ /* 0x0001e80000100800 */
[----:B0-----:R-:W2:Y:S01]  /*2fc30*/  LDL.LU R3, [R1+0x2f8] ;  /* 0x0002f80001037983 */ /* 0x001ea20000300800 */
[----:B------:R-:W-:-:S02]  /*2fc40*/  LOP3.LUT R20, R20, 0xffff, RZ, 0xc0, !PT ;  /* 0x0000ffff14147812 */ /* 0x000fc400078ec0ff */
[----:B------:R-:W-:-:S04]  /*2fc50*/  LOP3.LUT R5, R5, 0xffff, RZ, 0xc0, !PT ;  /* 0x0000ffff05057812 */ /* 0x000fc800078ec0ff */
[----:B------:R-:W-:Y:S02]  /*2fc60*/  PRMT R5, R20, 0x3340, R5 ;  /* 0x0000334014057816 */ /* 0x000fe40000000005 */
[----:B------:R-:W-:-:S03]  /*2fc70*/  LOP3.LUT R20, R21, 0xffff, RZ, 0xc0, !PT ;  /* 0x0000ffff15147812 */ /* 0x000fc600078ec0ff */
[----:B------:R2:W-:Y:S01]  /*2fc80*/  STL [R1+0x1344], R5 ;  /* 0x0013440501007387 */ /* 0x0005e20000100800 */
[----:B------:R-:W-:-:S05]  /*2fc90*/  PRMT R21, R20, 0x3340, R1 ;  /* 0x0000334014157816 */ /* 0x000fca0000000001 */
[----:B------:R0:W-:Y:S01]  /*2fca0*/  STL [R1+0x125c], R21 ;  /* 0x00125c1501007387 */ /* 0x0001e20000100800 */
[----:B------:R-:W-:Y:S02]  /*2fcb0*/  SHF.R.U32.HI R23, RZ, 0x8, R23 ;  /* 0x00000008ff177819 */ /* 0x000fe40000011617 */
[----:B--2---:R-:W-:Y:S02]  /*2fcc0*/  LOP3.LUT R5, R3, 0xffff, RZ, 0xc0, !PT ;  /* 0x0000ffff03057812 */ /* 0x004fe400078ec0ff */
[----:B---3--:R-:W-:Y:S02]  /*2fcd0*/  LOP3.LUT R3, R22, 0xffff, RZ, 0xc0, !PT ;  /* 0x0000ffff16037812 */ /* 0x008fe400078ec0ff */
[----:B------:R-:W-:Y:S02]  /*2fce0*/  SHF.R.U32.HI R20, RZ, 0x8, R5 ;  /* 0x00000008ff147819 */ /* 0x000fe40000011605 */
[--C-:B0-----:R-:W-:Y:S02]  /*2fcf0*/  PRMT R21, R5, 0x3340, R3.reuse ;  /* 0x0000334005157816 */ /* 0x101fe40000000003 */
[----:B------:R-:W-:-:S02]  /*2fd00*/  SHF.R.U32.HI R5, RZ, 0x8, R3 ;  /* 0x00000008ff057819 */ /* 0x000fc40000011603 */
[----:B----4-:R-:W-:Y:S02]  /*2fd10*/  SHF.R.U32.HI R3, RZ, 0x8, R24 ;  /* 0x00000008ff037819 */ /* 0x010fe40000011618 */
[----:B------:R-:W-:Y:S01]  /*2fd20*/  SHF.R.U32.HI R24, RZ, 0x8, R26 ;  /* 0x00000008ff187819 */ /* 0x000fe2000001161a */
[----:B------:R0:W-:Y:S01]  /*2fd30*/  STL [R1+0x148c], R21 ;  /* 0x00148c1501007387 */ /* 0x0001e20000100800 */
[----:B------:R-:W-:-:S03]  /*2fd40*/  LOP3.LUT R22, R20, 0xffff, RZ, 0xc0, !PT ;  /* 0x0000ffff14167812 */ /* 0x000fc600078ec0ff */
[----:B------:R-:W2:Y:S01]  /*2fd50*/  LDL.LU R26, [R1+0x70] ;  /* 0x00007000011a7983 */ /* 0x000ea20000300800 */
[----:B------:R-:W-:-:S03]  /*2fd60*/  LOP3.LUT R20, R23, 0xffff, RZ, 0xc0, !PT ;  /* 0x0000ffff17147812 */ /* 0x000fc600078ec0ff */
[----:B------:R-:W3:Y:S01]  /*2fd70*/  LDL.LU R23, [R1+0x68] ;  /* 0x0000680001177983 */ /* 0x000ee20000300800 */
[----:B0-----:R-:W-:Y:S02]  /*2fd80*/  LOP3.LUT R21, R5, 0xffff, RZ, 0xc0, !PT ;  /* 0x0000ffff05157812 */ /* 0x001fe400078ec0ff */
[----:B------:R-:W-:Y:S02]  /*2fd90*/  LOP3.LUT R5, R24, 0xffff, RZ, 0xc0, !PT ;  /* 0x0000ffff18057812 */ /* 0x000fe400078ec0ff */
[----:B------:R-:W4:Y:S01]  /*2fda0*/  LDL.LU R24, [R1+0x14] ;  /* 0x0000140001187983 */ /* 0x000f220000300800 */
[----:B------:R-:W-:-:S03]  /*2fdb0*/  PRMT R22, R22, 0x3340, R21 ;  /* 0x0000334016167816 */ /* 0x000fc60000000015 */
[----:B------:R-:W2:Y:S01]  /*2fdc0*/  LDL.LU R21, [R1+0x6c] ;  /* 0x00006c0001157983 */ /* 0x000ea20000300800 */
[----:B------:R-:W-:-:S04]  /*2fdd0*/  LOP3.LUT R3, R3, 0xffff, RZ, 0xc0, !PT ;  /* 0x0000ffff03037812 */ /* 0x000fc800078ec0ff */
[----:B------:R-:W-:Y:S01]  /*2fde0*/  PRMT R3, R3, 0x3340, R1 ;  /* 0x0000334003037816 */ /* 0x000fe20000000001 */
[----:B------:R0:W-:Y:S04]  /*2fdf0*/  STL [R1+0x133c], R22 ;  /* 0x00133c1601007387 */ /* 0x0001e80000100800 */
[----:B------:R-:W-:Y:S01]  /*2fe00*/  STL [R1+0x1258], R3 ;  /* 0x0012580301007387 */ /* 0x000fe20000100800 */
[----:B------:R-:W-:Y:S02]  /*2fe10*/  PRMT R5, R20, 0x3340, R5 ;  /* 0x0000334014057816 */ /* 0x000fe40000000005 */
[----:B------:R-:W-:Y:S02]  /*2fe20*/  SHF.R.U32.HI R20, RZ, 0x8, R14 ;  /* 0x00000008ff147819 */ /* 0x000fe4000001160e */
[----:B0-----:R-:W-:Y:S01]  /*2fe30*/  SHF.R.U32.HI R22, RZ, 0x8, R27 ;  /* 0x00000008ff167819 */ /* 0x001fe2000001161b */
[----:B------:R0:W-:Y:S04]  /*2fe40*/  STL [R1+0x132c], R5 ;  /* 0x00132c0501007387 */ /* 0x0001e80000100800 */
[----:B------:R-:W3:Y:S01]  /*2fe50*/  LDL.LU R14, [R1+0xd4] ;  /* 0x0000d400010e7983 */ /* 0x000ee20000300800 */
[----:B0-----:R-:W-:-:S03]  /*2fe60*/  SHF.R.U32.HI R5, RZ, 0x8, R15 ;  /* 0x00000008ff057819 */ /* 0x001fc6000001160f */
        /* <DEDUP_REMOVED lines=47> */
[----:B0-----:R-:W3:Y:S01]  /*30160*/  LDL.LU R21, [R1+0x2fc] ;  /* 0x0002fc0001157983 */ /* 0x001ee20000300800 */
[----:B------:R-:W-:Y:S02]  /*30170*/  LOP3.LUT R20, R20, 0xffff, RZ, 0xc0, !PT ;  /* 0x0000ffff14147812 */ /* 0x000fe400078ec0ff */
[----:B------:R-:W-:Y:S02]  /*30180*/  LOP3.LUT R5, R5, 0xffff, RZ, 0xc0, !PT ;  /* 0x0000ffff05057812 */ /* 0x000fe400078ec0ff */
[----:B------:R-:W-:Y:S02]  /*30190*/  PRMT R3, R3, 0x3340, R1 ;  /* 0x0000334003037816 */ /* 0x000fe40000000001 */
[----:B------:R-:W-:-:S05]  /*301a0*/  PRMT R5, R20, 0x3340, R5 ;  /* 0x0000334014057816 */ /* 0x000fca0000000005 */
[----:B------:R-:W-:Y:S04]  /*301b0*/  STL [R1+0x12f0], R5 ;  /* 0x0012f00501007387 */ /* 0x000fe80000100800 */
[----:B------:R2:W-:Y:S01]  /*301c0*/  STL [R1+0x124c], R3 ;  /* 0x00124c0301007387 */ /* 0x0005e20000100800 */
[----:B------:R-:W-:Y:S02]  /*301d0*/  SHF.R.U32.HI R20, RZ, 0x8, R23 ;  /* 0x00000008ff147819 */ /* 0x000fe40000011617 */
[----:B--2---:R-:W-:Y:S02]  /*301e0*/  LOP3.LUT R3, R22, 0xffff, RZ, 0xc0, !PT ;  /* 0x0000ffff16037812 */ /* 0x004fe400078ec0ff */
[----:B----4-:R-:W-:-:S05]  /*301f0*/  LOP3.LUT R22, R24, 0xffff, RZ, 0xc0, !PT ;  /* 0x0000ffff18167812 */ /* 0x010fca00078ec0ff */
[----:B------:R0:W-:Y:S01]  /*30200*/  STL [R1+0xbc], R22 ;  /* 0x0000bc1601007387 */ /* 0x0001e20000100800 */
[----:B---3--:R-:W-:Y:S02]  /*30210*/  LOP3.LUT R5, R21, 0xffff, RZ, 0xc0, !PT ;  /* 0x0000ffff15057812 */ /* 0x008fe400078ec0ff */
[----:B------:R-:W-:Y:S02]  /*30220*/  SHF.R.U32.HI R21, RZ, 0x8, R26 ;  /* 0x00000008ff157819 */ /* 0x000fe4000001161a */
[----:B------:R-:W2:Y:S01]  /*30230*/  LDL.LU R26, [R1+0x130] ;  /* 0x00013000011a7983 */ /* 0x000ea20000300800 */
[----:B------:R-:W-:Y:S02]  /*30240*/  PRMT R23, R5, 0x3340, R3 ;  /* 0x0000334005177816 */ /* 0x000fe40000000003 */
[----:B------:R-:W-:Y:S02]  /*30250*/  SHF.R.U32.HI R24, RZ, 0x8, R5 ;  /* 0x00000008ff187819 */ /* 0x000fe40000011605 */
[----:B------:R-:W-:-:S02]  /*30260*/  SHF.R.U32.HI R5, RZ, 0x8, R22 ;  /* 0x00000008ff057819 */ /* 0x000fc40000011616 */
[----:B------:R-:W-:Y:S01]  /*30270*/  LOP3.LUT R21, R21, 0xffff, RZ, 0xc0, !PT ;  /* 0x0000ffff15157812 */ /* 0x000fe200078ec0ff */
[----:B------:R1:W-:Y:S01]  /*30280*/  STL [R1+0xa0], R23 ;  /* 0x0000a01701007387 */ /* 0x0003e20000100800 */
[----:B0-----:R-:W-:Y:S02]  /*30290*/  LOP3.LUT R22, R20, 0xffff, RZ, 0xc0, !PT ;  /* 0x0000ffff14167812 */ /* 0x001fe400078ec0ff */
[----:B------:R-:W-:Y:S02]  /*302a0*/  LOP3.LUT R20, R24, 0xffff, RZ, 0xc0, !PT ;  /* 0x0000ffff18147812 */ /* 0x000fe400078ec0ff */
[----:B------:R-:W3:Y:S01]  /*302b0*/  LDL.LU R24, [R1+0x12c] ;  /* 0x00012c0001187983 */ /* 0x000ee20000300800 */
[----:B-1----:R-:W-:Y:S02]  /*302c0*/  SHF.R.U32.HI R23, RZ, 0x8, R3 ;  /* 0x00000008ff177819 */ /* 0x002fe40000011603 */
[----:B------:R-:W-:Y:S02]  /*302d0*/  LOP3.LUT R3, R5, 0xffff, RZ, 0xc0, !PT ;  /* 0x0000ffff05037812 */ /* 0x000fe400078ec0ff */
[----:B------:R-:W-:-:S02]  /*302e0*/  PRMT R22, R22, 0x3340, R21 ;  /* 0x0000334016167816 */ /* 0x000fc40000000015 */
[----:B------:R-:W-:Y:S02]  /*302f0*/  LOP3.LUT R5, R23, 0xffff, RZ, 0xc0, !PT ;  /* 0x0000ffff17057812 */ /* 0x000fe400078ec0ff */
[----:B------:R-:W4:Y:S04]  /*30300*/  LDL.LU R23, [R1+0xfc] ;  /* 0x0000fc0001177983 */ /* 0x000f280000300800 */
        /* <DEDUP_REMOVED lines=41> */
[----:B------:R-:W-:Y:S04]  /*305a0*/  STL [R1+0x12c0], R22 ;  /* 0x0012c01601007387 */ /* 0x000fe80000100800 */
[----:B------:R0:W-:Y:S01]  /*305b0*/  STL [R1+0xd0], R3 ;  /* 0x0000d00301007387 */ /* 0x0001e20000100800 */
[----:B------:R-:W-:Y:S02]  /*305c0*/  PRMT R5, R20, 0x3340, R5 ;  /* 0x0000334014057816 */ /* 0x000fe40000000005 */
[----:B0-----:R-:W-:-:S03]  /*305d0*/  SHF.R.U32.HI R3, RZ, 0x8, R14 ;  /* 0x00000008ff037819 */ /* 0x001fc6000001160e */
[----:B------:R0:W-:Y:S01]  /*305e0*/  STL [R1+0x12bc], R5 ;  /* 0x0012bc0501007387 */ /* 0x0001e20000100800 */
[----:B------:R-:W-:-:S03]  /*305f0*/  SHF.R.U32.HI R20, RZ, 0x8, R15 ;  /* 0x00000008ff147819 */ /* 0x000fc6000001160f */
[----:B------:R-:W3:Y:S04]  /*30600*/  LDL.LU R14, [R1+0x1a0] ;  /* 0x0001a000010e7983 */ /* 0x000ee80000300800 */
[----:B------:R-:W3:Y:S01]  /*30610*/  LDL.LU R15, [R1+0x7f0] ;  /* 0x0007f000010f7983 */ /* 0x000ee20000300800 */
[----:B0-----:R-:W-:-:S03]  /*30620*/  SHF.R.U32.HI R5, RZ, 0x8, R27 ;  /* 0x00000008ff057819 */ /* 0x001fc6000001161b */
[----:B------:R-:W3:Y:S01]  /*30630*/  LDL.LU R27, [R1+0x2c0] ;  /* 0x0002c000011b7983 */ /* 0x000ee20000300800 */
[----:B--2---:R-:W-:Y:S02]  /*30640*/  SHF.R.U32.HI R22, RZ, 0x8, R21 ;  /* 0x00000008ff167819 */ /* 0x004fe40000011615 */
[----:B------:R-:W-:-:S04]  /*30650*/  LOP3.LUT R21, R3, 0xffff, RZ, 0xc0, !PT ;  /* 0x0000ffff03157812 */ /* 0x000fc800078ec0ff */
[----:B------:R-:W-:Y:S02]  /*30660*/  PRMT R21, R21, 0x3340, R1 ;  /* 0x0000334015157816 */ /* 0x000fe40000000001 */
[----:B------:R-:W-:Y:S02]  /*30670*/  LOP3.LUT R3, R22, 0xffff, RZ, 0xc0, !PT ;  /* 0x0000ffff16037812 */ /* 0x000fe400078ec0ff */
[----:B------:R-:W2:Y:S04]  /*30680*/  LDL.LU R22, [R1+0x118] ;  /* 0x0001180001167983 */ /* 0x000ea80000300800 */
[----:B------:R0:W-:Y:S04]  /*30690*/  STL [R1+0xc4], R21 ;  /* 0x0000c41501007387 */ /* 0x0001e80000100800 */
[----:B0-----:R-:W2:Y:S01]  /*306a0*/  LDL.LU R21, [R1+0x114] ;  /* 0x0001140001157983 */ /* 0x001ea20000300800 */
[----:B------:R-:W-:-:S02]  /*306b0*/  LOP3.LUT R20, R20, 0xffff, RZ, 0xc0, !PT ;  /* 0x0000ffff14147812 */ /* 0x000fc400078ec0ff */
[----:B------:R-:W-:Y:S02]  /*306c0*/  LOP3.LUT R5, R5, 0xffff, RZ, 0xc0, !PT ;  /* 0x0000ffff05057812 */ /* 0x000fe400078ec0ff */
[----:B------:R-:W-:Y:S02]  /*306d0*/  PRMT R3, R3, 0x3340, R1 ;  /* 0x0000334003037816 */ /* 0x000fe40000000001 */
[----:B------:R-:W-:-:S05]  /*306e0*/  PRMT R5, R20, 0x3340, R5 ;  /* 0x0000334014057816 */ /* 0x000fca0000000005 */
[----:B------:R-:W-:Y:S04]  /*306f0*/  STL [R1+0x12a8], R5 ;  /* 0x0012a80501007387 */ /* 0x000fe80000100800 */
[----:B------:R2:W-:Y:S01]  /*30700*/  STL [R1+0x9c], R3 ;  /* 0x00009c0301007387 */ /* 0x0005e20000100800 */
[----:B----4-:R-:W-:Y:S02]  /*30710*/  SHF.R.U32.HI R20, RZ, 0x8, R24 ;  /* 0x00000008ff147819 */ /* 0x010fe40000011618 */
[----:B---3--:R-:W-:Y:S02]  /*30720*/  SHF.R.U32.HI R24, RZ, 0x8, R26 ;  /* 0x00000008ff187819 */ /* 0x008fe4000001161a */
[----:B------:R-:W-:Y:S02]  /*30730*/  SHF.R.U32.HI R23, RZ, 0x8, R23 ;  /* 0x00000008ff177819 */ /* 0x000fe40000011617 */
[----:B------:R-:W-:-:S02]  /*30740*/  LOP3.LUT R14, R14, 0xffff, RZ, 0xc0, !PT ;  /* 0x0000ffff0e0e7812 */ /* 0x000fc400078ec0ff */
[----:B--2---:R-:W-:Y:S02]  /*30750*/  SHF.R.U32.HI R3, RZ, 0x8, R22 ;  /* 0x00000008ff037819 */ /* 0x004fe40000011616 */
[----:B------:R-:W-:Y:S02]  /*30760*/  SHF.R.U32.HI R5, RZ, 0x8, R21 ;  /* 0x00000008ff057819 */ /* 0x000fe40000011615 */
[----:B------:R-:W-:Y:S02]  /*30770*/  LOP3.LUT R21, R3, 0xffff, RZ, 0xc0, !PT ;  /* 0x0000ffff03157812 */ /* 0x000fe400078ec0ff */
[----:B------:R-:W-:Y:S02]  /*30780*/  LOP3.LUT R22, R5, 0xffff, RZ, 0xc0, !PT ;  /* 0x0000ffff05167812 */ /* 0x000fe400078ec0ff */
[----:B------:R-:W-:Y:S02]  /*30790*/  LOP3.LUT R3, R20, 0xffff, RZ, 0xc0, !PT ;  /* 0x0000ffff14037812 */ /* 0x000fe400078ec0ff */
[----:B------:R-:W-:-:S02]  /*307a0*/  LOP3.LUT R5, R24, 0xffff, RZ, 0xc0, !PT ;  /* 0x0000ffff18057812 */ /* 0x000fc400078ec0ff */
[----:B------:R-:W-:Y:S02]  /*307b0*/  PRMT R21, R22, 0x3340, R21 ;  /* 0x0000334016157816 */ /* 0x000fe40000000015 */
[----:B------:R-:W-:Y:S01]  /*307c0*/  LOP3.LUT R20, R23, 0xffff, RZ, 0xc0, !PT ;  /* 0x0000ffff17147812 */ /* 0x000fe200078ec0ff */
[----:B------:R-:W2:Y:S04]  /*307d0*/  LDL.LU R24, [R1+0x94] ;  /* 0x0000940001187983 */ /* 0x000ea80000300800 */
[----:B------:R-:W3:Y:S04]  /*307e0*/  LDL.LU R23, [R1+0x108] ;  /* 0x0001080001177983 */ /* 0x000ee80000300800 */
[----:B------:R0:W-:Y:S04]  /*307f0*/  STL [R1+0x1298], R21 ;  /* 0x0012981501007387 */ /* 0x0001e80000100800 */
[----:B------:R-:W4:Y:S01]  /*30800*/  LDL.LU R26, [R1+0x10c] ;  /* 0x00010c00011a7983 */ /* 0x000f220000300800 */
[----:B0-----:R-:W-:-:S02]  /*30810*/  PRMT R21, R3, 0x3340, R1 ;  /* 0x0000334003157816 */ /* 0x001fc40000000001 */
[----:B------:R-:W-:Y:S02]  /*30820*/  PRMT R3, R20, 0x3340, R5 ;  /* 0x0000334014037816 */ /* 0x000fe40000000005 */
[----:B------:R-:W-:Y:S01]  /*30830*/  LOP3.LUT R5, R15, 0xffff, RZ, 0xc0, !PT ;  /* 0x0000ffff0f057812 */ /* 0x000fe200078ec0ff */
[----:B------:R-:W-:Y:S04]  /*30840*/  STL [R1+0x114], R21 ;  /* 0x0001141501007387 */ /* 0x000fe80000100800 */
[----:B------:R0:W-:Y:S01]  /*30850*/  STL [R1+0x12b0], R3 ;  /* 0x0012b00301007387 */ /* 0x0001e20000100800 */
[----:B------:R-:W-:-:S03]  /*30860*/  SHF.R.U32.HI R20, RZ, 0x8, R14 ;  /* 0x00000008ff147819 */ /* 0x000fc6000001160e */
[----:B------:R1:W-:Y:S01]  /*30870*/  STL [R1+0xa4], R14 ;  /* 0x0000a40e01007387 */ /* 0x0003e20000100800 */
[----:B------:R-:W-:Y:S02]  /*30880*/  SHF.R.U32.HI R22, RZ, 0x8, R5 ;  /* 0x00000008ff167819 */ /* 0x000fe40000011605 */
[----:B0-----:R-:W-:Y:S02]  /*30890*/  LOP3.LUT R3, R27, 0xffff, RZ, 0xc0, !PT ;  /* 0x0000ffff1b037812 */ /* 0x001fe400078ec0ff */
[----:B------:R-:W-:Y:S01]  /*308a0*/  SHF.R.U32.HI R21, RZ, 0x8, R2 ;  /* 0x00000008ff157819 */ /* 0x000fe20000011602 */
[----:B------:R-:W4:Y:S01]  /*308b0*/  LDL.LU R27, [R1+0x54] ;  /* 0x00005400011b7983 */ /* 0x000f220000300800 */
[--C-:B-1----:R-:W-:Y:S02]  /*308c0*/  PRMT R14, R5, 0x3340, R3.reuse ;  /* 0x00003340050e7816 */ /* 0x102fe40000000003 */
[----:B------:R-:W-:Y:S02]  /*308d0*/  SHF.R.U32.HI R5, RZ, 0x8, R3 ;  /* 0x00000008ff057819 */ /* 0x000fe40000011603 */
[----:B------:R-:W-:-:S02]  /*308e0*/  LOP3.LUT R3, R20, 0xffff, RZ, 0xc0, !PT ;  /* 0x0000ffff14037812 */ /* 0x000fc400078ec0ff */
[----:B------:R-:W-:Y:S01]  /*308f0*/  LOP3.LUT R20, R22, 0xffff, RZ, 0xc0, !PT ;  /* 0x0000ffff16147812 */ /* 0x000fe200078ec0ff */
[----:B------:R0:W-:Y:S01]  /*30900*/  STL [R1+0x78], R14 ;  /* 0x0000780e01007387 */ /* 0x0001e20000100800 */
[----:B------:R-:W-:Y:S02]  /*30910*/  PRMT R3, R3, 0x3340, R1 ;  /* 0x0000334003037816 */ /* 0x000fe40000000001 */
[----:B------:R-:W-:Y:S01]  /*30920*/  LOP3.LUT R5, R5, 0xffff, RZ, 0xc0, !PT ;  /* 0x0000ffff05057812 */ /* 0x000fe200078ec0ff */
[----:B0-----:R-:W4:Y:S04]  /*30930*/  LDL.LU R14, [R1+0x11c] ;  /* 0x00011c00010e7983 */ /* 0x001f280000300800 */
[----:B------:R-:W4:Y:S04]  /*30940*/  LDL.LU R15, [R1+0x150] ;  /* 0x00015000010f7983 */ /* 0x000f280000300800 */
[----:B------:R-:W4:Y:S04]  /*30950*/  LDL.LU R22, [R1+0xf8] ;  /* 0x0000f80001167983 */ /* 0x000f280000300800 */
[----:B------:R0:W-:Y:S01]  /*30960*/  STL [R1+0x90], R3 ;  /* 0x0000900301007387 */ /* 0x0001e20000100800 */
[----:B------:R-:W-:-:S02]  /*30970*/  PRMT R20, R20, 0x3340, R5 ;  /* 0x0000334014147816 */ /* 0x000fc40000000005 */
[----:B0-----:R-:W-:Y:S02]  /*30980*/  LOP3.LUT R3, R21, 0xffff, RZ, 0xc0, !PT ;  /* 0x0000ffff15037812 */ /* 0x001fe400078ec0ff */
[----:B------:R-:W4:Y:S04]  /*30990*/  LDL.LU R21, [R1+0xf4] ;  /* 0x0000f40001157983 */ /* 0x000f280000300800 */
[----:B------:R-:W4:Y:S01]  /*309a0*/  LDL.LU R5, [R1+0x24] ;  /* 0x0000240001057983 */ /* 0x000f220000300800 */
[----:B------:R-:W0:Y:S01]  /*309b0*/  S2R R2, SR_TID.X ;  /* 0x0000000000027919 */ /* 0x000e220000002100 */
[----:B------:R-:W-:Y:S02]  /*309c0*/  PRMT R3, R3, 0x3340, R1 ;  /* 0x0000334003037816 */ /* 0x000fe40000000001 */
[----:B------:R2:W-:Y:S04]  /*309d0*/  STL [R1+0x12a0], R20 ;  /* 0x0012a01401007387 */ /* 0x0005e80000100800 */
[----:B------:R1:W-:Y:S01]  /*309e0*/  STL [R1+0x98], R3 ;  /* 0x0000980301007387 */ /* 0x0003e20000100800 */
[----:B0-----:R-:W-:-:S02]  /*309f0*/  LOP3.LUT R2, R2, 0x20, RZ, 0xc0, !PT ;  /* 0x0000002002027812 */ /* 0x001fc400078ec0ff */
[----:B--2---:R-:W-:Y:S02]  /*30a00*/  SHF.R.U32.HI R20, RZ, 0x8, R24 ;  /* 0x00000008ff147819 */ /* 0x004fe40000011618 */
[----:B---3--:R-:W-:Y:S02]  /*30a10*/  SHF.R.U32.HI R23, RZ, 0x8, R23 ;  /* 0x00000008ff177819 */ /* 0x008fe40000011617 */
[----:B----4-:R-:W-:Y:S02]  /*30a20*/  SHF.R.U32.HI R24, RZ, 0x8, R26 ;  /* 0x00000008ff187819 */ /* 0x010fe4000001161a */
[----:B-1----:R-:W-:Y:S01]  /*30a30*/  SHF.R.U32.HI R3, RZ, 0x8, R22 ;  /* 0x00000008ff037819 */ /* 0x002fe20000011616 */
[----:B------:R-:W-:Y:S01]  /*30a40*/  IMAD R2, R2, 0x8, R5 ;  /* 0x0000000802027824 */ /* 0x000fe200078e0205 */
[----:B------:R-:W-:Y:S02]  /*30a50*/  SHF.R.U32.HI R5, RZ, 0x8, R21 ;  /* 0x00000008ff057819 */ /* 0x000fe40000011615 */
[----:B------:R-:W-:-:S02]  /*30a60*/  LOP3.LUT R21, R3, 0xffff, RZ, 0xc0, !PT ;  /* 0x0000ffff03157812 */ /* 0x000fc400078ec0ff */
[----:B------:R-:W-:Y:S02]  /*30a70*/  LOP3.LUT R3, R20, 0xffff, RZ, 0xc0, !PT ;  /* 0x0000ffff14037812 */ /* 0x000fe400078ec0ff */
[----:B------:R-:W-:Y:S01]  /*30a80*/  LOP3.LUT R20, R23, 0xffff, RZ, 0xc0, !PT ;  /* 0x0000ffff17147812 */ /* 0x000fe200078ec0ff */
[----:B------:R-:W-:Y:S04]  /*30a90*/  STL [R1+0x1a4], R2 ;  /* 0x0001a40201007387 */ /* 0x000fe80000100800 */
[----:B------:R-:W2:Y:S04]  /*30aa0*/  LDL.LU R26, [R1+0x16c] ;  /* 0x00016c00011a7983 */ /* 0x000ea80000300800 */
[----:B------:R-:W3:Y:S01]  /*30ab0*/  LDL.LU R23, [R1+0x138] ;  /* 0x0001380001177983 */ /* 0x000ee20000300800 */
[----:B------:R-:W-:-:S02]  /*30ac0*/  LOP3.LUT R22, R5, 0xffff, RZ, 0xc0, !PT ;  /* 0x0000ffff05167812 */ /* 0x000fc400078ec0ff */
[----:B------:R-:W-:Y:S02]  /*30ad0*/  LOP3.LUT R5, R24, 0xffff, RZ, 0xc0, !PT ;  /* 0x0000ffff18057812 */ /* 0x000fe400078ec0ff */
[----:B------:R-:W-:Y:S02]  /*30ae0*/  PRMT R22, R22, 0x3340, R21 ;  /* 0x0000334016167816 */ /* 0x000fe40000000015 */
[----:B------:R-:W-:Y:S02]  /*30af0*/  PRMT R21, R3, 0x3340, R1 ;  /* 0x0000334003157816 */ /* 0x000fe40000000001 */
[----:B------:R-:W-:Y:S01]  /*30b00*/  PRMT R3, R20, 0x3340, R5 ;  /* 0x0000334014037816 */ /* 0x000fe20000000005 */
[----:B------:R-:W-:Y:S04]  /*30b10*/  STL [R1+0x1294], R22 ;  /* 0x0012941601007387 */ /* 0x000fe80000100800 */
[----:B------:R-:W-:Y:S04]  /*30b20*/  STL [R1+0x94], R21 ;  /* 0x0000941501007387 */ /* 0x000fe80000100800 */
[----:B------:R0:W-:Y:S01]  /*30b30*/  STL [R1+0x1290], R3 ;  /* 0x0012900301007387 */ /* 0x0001e20000100800 */
[----:B------:R-:W-:-:S02]  /*30b40*/  SHF.R.U32.HI R5, RZ, 0x8, R14 ;  /* 0x00000008ff057819 */ /* 0x000fc4000001160e */
[----:B------:R-:W-:Y:S02]  /*30b50*/  SHF.R.U32.HI R20, RZ, 0x8, R17 ;  /* 0x00000008ff147819 */ /* 0x000fe40000011611 */
[----:B------:R-:W-:Y:S02]  /*30b60*/  SHF.R.U32.HI R24, RZ, 0x8, R15 ;  /* 0x00000008ff187819 */ /* 0x000fe4000001160f */
[----:B0-----:R-:W-:Y:S02]  /*30b70*/  SHF.R.U32.HI R3, RZ, 0x8, R27 ;  /* 0x00000008ff037819 */ /* 0x001fe4000001161b */
[----:B------:R-:W-:Y:S01]  /*30b80*/  LOP3.LUT R21, R5, 0xffff, RZ, 0xc0, !PT ;  /* 0x0000ffff05157812 */ /* 0x000fe200078ec0ff */
[----:B------:R-:W4:Y:S04]  /*30b90*/  LDL.LU R27, [R1+0x184] ;  /* 0x00018400011b7983 */ /* 0x000f280000300800 */
[----:B------:R-:W2:Y:S01]  /*30ba0*/  LDL.LU R17, [R1+0x16a4] ;  /* 0x0016a40001117983 */ /* 0x000ea20000300800 */
[----:B------:R-:W-:-:S03]  /*30bb0*/  LOP3.LUT R22, R3, 0xffff, RZ, 0xc0, !PT ;  /* 0x0000ffff03167812 */ /* 0x000fc600078ec0ff */
[----:B------:R-:W2:Y:S01]  /*30bc0*/  LDL.LU R14, [R1+0x164] ;  /* 0x00016400010e7983 */ /* 0x000ea20000300800 */
[----:B------:R-:W-:Y:S02]  /*30bd0*/  LOP3.LUT R20, R20, 0xffff, RZ, 0xc0, !PT ;  /* 0x0000ffff14147812 */ /* 0x000fe400078ec0ff */
[----:B------:R-:W-:Y:S02]  /*30be0*/  PRMT R15, R22, 0x3340, R1 ;  /* 0x00003340160f7816 */ /* 0x000fe40000000001 */
[----:B------:R-:W-:Y:S02]  /*30bf0*/  LOP3.LUT R3, R24, 0xffff, RZ, 0xc0, !PT ;  /* 0x0000ffff18037812 */ /* 0x000fe400078ec0ff */
[----:B---3--:R-:W-:-:S04]  /*30c00*/  SHF.R.U32.HI R23, RZ, 0x8, R23 ;  /* 0x00000008ff177819 */ /* 0x008fc80000011617 */
[----:B------:R-:W-:Y:S02]  /*30c10*/  LOP3.LUT R5, R23, 0xffff, RZ, 0xc0, !PT ;  /* 0x0000ffff17057812 */ /* 0x000fe400078ec0ff */
[----:B------:R-:W3:Y:S04]  /*30c20*/  LDL.LU R23, [R1+0x15c] ;  /* 0x00015c0001177983 */ /* 0x000ee80000300800 */
[----:B------:R-:W2:Y:S04]  /*30c30*/  LDL.LU R24, [R1+0x1b0] ;  /* 0x0001b00001187983 */ /* 0x000ea80000300800 */
[----:B------:R-:W2:Y:S04]  /*30c40*/  LDL.LU R22, [R1+0x170] ;  /* 0x0001700001167983 */ /* 0x000ea80000300800 */
[----:B------:R0:W-:Y:S02]  /*30c50*/  STL [R1+0x8c], R15 ;  /* 0x00008c0f01007387 */ /* 0x0001e40000100800 */
[----:B0-----:R-:W-:-:S02]  /*30c60*/  PRMT R15, R21, 0x3340, R20 ;  /* 0x00003340150f7816 */ /* 0x001fc40000000014 */
[----:B------:R-:W4:Y:S01]  /*30c70*/  LDL.LU R20, [R1+0x168] ;  /* 0x0001680001147983 */ /* 0x000f220000300800 */
[----:B------:R-:W-:-:S03]  /*30c80*/  PRMT R3, R5, 0x3340, R3 ;  /* 0x0000334005037816 */ /* 0x000fc60000000003 */
[----:B------:R0:W-:Y:S04]  /*30c90*/  STL [R1+0x150], R15 ;  /* 0x0001500f01007387 */ /* 0x0001e80000100800 */
[----:B0-----:R-:W4:Y:S04]  /*30ca0*/  LDL.LU R15, [R1+0x1d0] ;  /* 0x0001d000010f7983 */ /* 0x001f280000300800 */
[----:B------:R2:W-:Y:S02]  /*30cb0*/  STL [R1+0x64], R3 ;  /* 0x0000640301007387 */ /* 0x0005e40000100800 */
[----:B--2---:R-:W-:-:S02]  /*30cc0*/  SHF.R.U32.HI R3, RZ, 0x8, R22 ;  /* 0x00000008ff037819 */ /* 0x004fc40000011616 */
[----:B---3--:R-:W-:Y:S02]  /*30cd0*/  SHF.R.U32.HI R22, RZ, 0x8, R23 ;  /* 0x00000008ff167819 */ /* 0x008fe40000011617 */
[----:B----4-:R-:W-:-:S04]  /*30ce0*/  SHF.R.U32.HI R5, RZ, 0x8, R20 ;  /* 0x00000008ff057819 */ /* 0x010fc80000011614 */
[----:B------:R-:W-:Y:S02]  /*30cf0*/  LOP3.LUT R21, R5, 0xffff, RZ, 0xc0, !PT ;  /* 0x0000ffff05157812 */ /* 0x000fe400078ec0ff */
[----:B------:R-:W-:Y:S02]  /*30d00*/  LOP3.LUT R5, R22, 0xffff, RZ, 0xc0, !PT ;  /* 0x0000ffff16057812 */ /* 0x000fe400078ec0ff */
[----:B------:R-:W2:Y:S01]  /*30d10*/  LDL.LU R22, [R1+0x154] ;  /* 0x0001540001167983 */ /* 0x000ea20000300800 */
[----:B------:R-:W-:Y:S02]  /*30d20*/  SHF.R.U32.HI R23, RZ, 0x8, R26 ;  /* 0x00000008ff177819 */ /* 0x000fe4000001161a */
[----:B------:R-:W-:Y:S02]  /*30d30*/  LOP3.LUT R20, R3, 0xffff, RZ, 0xc0, !PT ;  /* 0x0000ffff03147812 */ /* 0x000fe400078ec0ff */
[----:B------:R-:W-:Y:S02]  /*30d40*/  LOP3.LUT R3, R23, 0xffff, RZ, 0xc0, !PT ;  /* 0x0000ffff17037812 */ /* 0x000fe400078ec0ff */
[----:B------:R-:W-:-:S02]  /*30d50*/  PRMT R21, R21, 0x3340, R20 ;  /* 0x0000334015157816 */ /* 0x000fc40000000014 */
[--C-:B------:R-:W-:Y:S02]  /*30d60*/  PRMT R20, R5, 0x3340, R1.reuse ;  /* 0x0000334005147816 */ /* 0x100fe40000000001 */
[----:B------:R-:W-:Y:S01]  /*30d70*/  PRMT R5, R3, 0x3340, R1 ;  /* 0x0000334003057816 */ /* 0x000fe20000000001 */
[----:B------:R-:W-:Y:S04]  /*30d80*/  STL [R1+0x60], R21 ;  /* 0x0000601501007387 */ /* 0x000fe80000100800 */
[----:B------:R0:W-:Y:S04]  /*30d90*/  STL [R1+0x50], R20 ;  /* 0x0000501401007387 */ /* 0x0001e80000100800 */
[----:B------:R2:W-:Y:S04]  /*30da0*/  STL [R1+0x4c], R5 ;  /* 0x00004c0501007387 */ /* 0x0005e80000100800 */
[----:B------:R-:W3:Y:S01]  /*30db0*/  LDL.LU R26, [R1+0x160] ;  /* 0x00016000011a7983 */ /* 0x000ee20000300800 */
[----:B------:R-:W-:-:S02]  /*30dc0*/  SHF.R.U32.HI R3, RZ, 0x8, R27 ;  /* 0x00000008ff037819 */ /* 0x000fc4000001161b */
[----:B------:R-:W-:Y:S01]  /*30dd0*/  SHF.R.U32.HI R23, RZ, 0x8, R14 ;  /* 0x00000008ff177819 */ /* 0x000fe2000001160e */
[----:B------:R-:W4:Y:S01]  /*30de0*/  LDL.LU R27, [R1+0x174] ;  /* 0x00017400011b7983 */ /* 0x000f220000300800 */
[----:B0-----:R-:W-:Y:S02]  /*30df0*/  SHF.R.U32.HI R20, RZ, 0x8, R24 ;  /* 0x00000008ff147819 */ /* 0x001fe40000011618 */
[----:B------:R-:W-:Y:S02]  /*30e00*/  SHF.R.U32.HI R24, RZ, 0x8, R17 ;  /* 0x00000008ff187819 */ /* 0x000fe40000011611 */
[----:B------:R-:W-:Y:S02]  /*30e10*/  LOP3.LUT R21, R3, 0xffff, RZ, 0xc0, !PT ;  /* 0x0000ffff03157812 */ /* 0x000fe400078ec0ff */
[----:B------:R-:W-:Y:S02]  /*30e20*/  LOP3.LUT R3, R24, 0xffff, RZ, 0xc0, !PT ;  /* 0x0000ffff18037812 */ /* 0x000fe400078ec0ff */
[----:B------:R-:W-:-:S04]  /*30e30*/  LOP3.LUT R20, R20, 0xffff, RZ, 0xc0, !PT ;  /* 0x0000ffff14147812 */ /* 0x000fc800078ec0ff */
[----:B------:R-:W-:Y:S02]  /*30e40*/  PRMT R17, R21, 0x3340, R20 ;  /* 0x0000334015117816 */ /* 0x000fe40000000014 */
[----:B------:R-:W-:-:S04]  /*30e50*/  SHF.R.U32.HI R20, RZ, 0x8, R25 ;  /* 0x00000008ff147819 */ /* 0x000fc80000011619 */
[----:B------:R-:W-:Y:S02]  /*30e60*/  LOP3.LUT R20, R20, 0xffff, RZ, 0xc0, !PT ;  /* 0x0000ffff14147812 */ /* 0x000fe400078ec0ff */
[----:B--2---:R-:W-:-:S04]  /*30e70*/  SHF.R.U32.HI R5, RZ, 0x8, R22 ;  /* 0x00000008ff057819 */ /* 0x004fc80000011616 */
[----:B------:R-:W-:Y:S02]  /*30e80*/  LOP3.LUT R22, R5, 0xffff, RZ, 0xc0, !PT ;  /* 0x0000ffff05167812 */ /* 0x000fe400078ec0ff */
[----:B------:R-:W-:-:S04]  /*30e90*/  LOP3.LUT R5, R23, 0xffff, RZ, 0xc0, !PT ;  /* 0x0000ffff17057812 */ /* 0x000fc800078ec0ff */
[----:B------:R-:W-:Y:S02]  /*30ea0*/  PRMT R14, R22, 0x3340, R5 ;  /* 0x00003340160e7816 */ /* 0x000fe40000000005 */
[----:B------:R-:W-:Y:S02]  /*30eb0*/  PRMT R5, R3, 0x3340, R1 ;  /* 0x0000334003057816 */ /* 0x000fe40000000001 */
[----:B------:R-:W-:Y:S02]  /*30ec0*/  SHF.R.U32.HI R3, RZ, 0x8, R15 ;  /* 0x00000008ff037819 */ /* 0x000fe4000001160f */
[----:B------:R-:W-:Y:S01]  /*30ed0*/  SHF.R.U32.HI R22, RZ, 0x8, R16 ;  /* 0x00000008ff167819 */ /* 0x000fe20000011610 */
[----:B------:R0:W-:Y:S01]  /*30ee0*/  STL [R1+0x40], R5 ;  /* 0x0000400501007387 */ /* 0x0001e20000100800 */
[----:B------:R-:W-:-:S03]  /*30ef0*/  LOP3.LUT R21, R3, 0xffff, RZ, 0xc0, !PT ;  /* 0x0000ffff03157812 */ /* 0x000fc600078ec0ff */
[----:B------:R-:W2:Y:S04]  /*30f00*/  LDL.LU R24, [R1+0x144] ;  /* 0x0001440001187983 */ /* 0x000ea80000300800 */
[----:B------:R-:W2:Y:S01]  /*30f10*/  LDL.LU R15, [R1+0x198] ;  /* 0x00019800010f7983 */ /* 0x000ea20000300800 */
[----:B0-----:R-:W-:Y:S02]  /*30f20*/  SHF.R.U32.HI R5, RZ, 0x8, R19 ;  /* 0x00000008ff057819 */ /* 0x001fe40000011613 */
[----:B------:R-:W-:Y:S01]  /*30f30*/  PRMT R16, R21, 0x3340, R1 ;  /* 0x0000334015107816 */ /* 0x000fe20000000001 */
[----:B------:R-:W2:Y:S04]  /*30f40*/  LDL.LU R19, [R1+0x16a0] ;  /* 0x0016a00001137983 */ /* 0x000ea80000300800 */
[----:B------:R-:W2:Y:S01]  /*30f50*/  LDL.LU R25, [R1+0x169c] ;  /* 0x00169c0001197983 */ /* 0x000ea20000300800 */
[----:B------:R-:W-:-:S02]  /*30f60*/  LOP3.LUT R3, R5, 0xffff, RZ, 0xc0, !PT ;  /* 0x0000ffff05037812 */ /* 0x000fc400078ec0ff */
[----:B------:R-:W-:Y:S02]  /*30f70*/  LOP3.LUT R5, R22, 0xffff, RZ, 0xc0, !PT ;  /* 0x0000ffff16057812 */ /* 0x000fe400078ec0ff */
[----:B------:R-:W-:Y:S02]  /*30f80*/  PRMT R21, R3, 0x3340, R1 ;  /* 0x0000334003157816 */ /* 0x000fe40000000001 */
[----:B------:R-:W-:Y:S02]  /*30f90*/  PRMT R3, R20, 0x3340, R5 ;  /* 0x0000334014037816 */ /* 0x000fe40000000005 */
[----:B---3--:R-:W-:Y:S02]  /*30fa0*/  SHF.R.U32.HI R5, RZ, 0x8, R26 ;  /* 0x00000008ff057819 */ /* 0x008fe4000001161a */
[----:B------:R-:W-:Y:S01]  /*30fb0*/  SHF.R.U32.HI R20, RZ, 0x8, R7 ;  /* 0x00000008ff147819 */ /* 0x000fe20000011607 */
[----:B------:R0:W-:Y:S04]  /*30fc0*/  STL [R1+0x7c], R21 ;  /* 0x00007c1501007387 */ /* 0x0001e80000100800 */
[----:B------:R4:W-:Y:S04]  /*30fd0*/  STL [R1+0x138], R3 ;  /* 0x0001380301007387 */ /* 0x0009e80000100800 */
[----:B------:R-:W3:Y:S04]  /*30fe0*/  LDL.LU R26, [R1+0x1bc] ;  /* 0x0001bc00011a7983 */ /* 0x000ee80000300800 */
[----:B------:R-:W3:Y:S01]  /*30ff0*/  LDL.LU R7, [R1+0x1698] ;  /* 0x0016980001077983 */ /* 0x000ee20000300800 */
[----:B0-----:R-:W-:-:S03]  /*31000*/  SHF.R.U32.HI R21, RZ, 0x8, R11 ;  /* 0x00000008ff157819 */ /* 0x001fc6000001160b */
[----:B------:R-:W3:Y:S01]  /*31010*/  LDL.LU R11, [R1+0x1694] ;  /* 0x00169400010b7983 */ /* 0x000ee20000300800 */
[----:B----4-:R-:W-:Y:S02]  /*31020*/  SHF.R.U32.HI R3, RZ, 0x8, R27 ;  /* 0x00000008ff037819 */ /* 0x010fe4000001161b */
[----:B------:R-:W-:Y:S02]  /*31030*/  SHF.R.U32.HI R23, RZ, 0x8, R28 ;  /* 0x00000008ff177819 */ /* 0x000fe4000001161c */
[----:B------:R-:W-:Y:S02]  /*31040*/  LOP3.LUT R22, R5, 0xffff, RZ, 0xc0, !PT ;  /* 0x0000ffff05167812 */ /* 0x000fe400078ec0ff */
[----:B------:R-:W-:Y:S02]  /*31050*/  LOP3.LUT R5, R20, 0xffff, RZ, 0xc0, !PT ;  /* 0x0000ffff14057812 */ /* 0x000fe400078ec0ff */
[----:B------:R-:W-:Y:S02]  /*31060*/  LOP3.LUT R3, R3, 0xffff, RZ, 0xc0, !PT ;  /* 0x0000ffff03037812 */ /* 0x000fe400078ec0ff */
[----:B------:R-:W-:-:S02]  /*31070*/  LOP3.LUT R21, R21, 0xffff, RZ, 0xc0, !PT ;  /* 0x0000ffff15157812 */ /* 0x000fc400078ec0ff */
[----:B------:R-:W-:Y:S01]  /*31080*/  LOP3.LUT R20, R23, 0xffff, RZ, 0xc0, !PT ;  /* 0x0000ffff17147812 */ /* 0x000fe200078ec0ff */
[----:B------:R-:W4:Y:S01]  /*31090*/  LDL.LU R27, [R1+0x1ec] ;  /* 0x0001ec00011b7983 */ /* 0x000f220000300800 */
[----:B------:R-:W-:Y:S02]  /*310a0*/  PRMT R28, R22, 0x3340, R3 ;  /* 0x00003340161c7816 */ /* 0x000fe40000000003 */
[----:B------:R-:W-:Y:S02]  /*310b0*/  PRMT R3, R5, 0x3340, R1 ;  /* 0x0000334005037816 */ /* 0x000fe40000000001 */
[----:B------:R-:W-:-:S03]  /*310c0*/  PRMT R5, R21, 0x3340, R20 ;  /* 0x0000334015057816 */ /* 0x000fc60000000014 */
[----:B------:R-:W-:Y:S04]  /*310d0*/  STL [R1+0x110], R3 ;  /* 0x0001100301007387 */ /* 0x000fe80000100800 */
[----:B------:R2:W-:Y:S02]  /*310e0*/  STL [R1+0x13c], R5 ;  /* 0x00013c0501007387 */ /* 0x0005e40000100800 */
[----:B--2---:R-:W-:Y:S02]  /*310f0*/  SHF.R.U32.HI R5, RZ, 0x8, R15 ;  /* 0x00000008ff057819 */ /* 0x004fe4000001160f */
[----:B------:R-:W-:Y:S02]  /*31100*/  SHF.R.U32.HI R3, RZ, 0x8, R24 ;  /* 0x00000008ff037819 */ /* 0x000fe40000011618 */
[----:B------:R-:W-:-:S02]  /*31110*/  LOP3.LUT R21, R5, 0xffff, RZ, 0xc0, !PT ;  /* 0x0000ffff05157812 */ /* 0x000fc400078ec0ff */
[----:B---3--:R-:W-:-:S04]  /*31120*/  SHF.R.U32.HI R23, RZ, 0x8, R7 ;  /* 0x00000008ff177819 */ /* 0x008fc80000011607 */
[----:B------:R-:W-:Y:S02]  /*31130*/  LOP3.LUT R5, R23, 0xffff, RZ, 0xc0, !PT ;  /* 0x0000ffff17057812 */ /* 0x000fe400078ec0ff */
[----:B------:R-:W-:Y:S02]  /*31140*/  SHF.R.U32.HI R24, RZ, 0x8, R11 ;  /* 0x00000008ff187819 */ /* 0x000fe4000001160b */
[----:B------:R-:W2:Y:S04]  /*31150*/  LDL.LU R11, [R1+0x1690] ;  /* 0x00169000010b7983 */ /* 0x000ea80000300800 */
[----:B------:R-:W3:Y:S01]  /*31160*/  LDL.LU R23, [R1+0x1c0] ;  /* 0x0001c00001177983 */ /* 0x000ee20000300800 */
[----:B------:R-:W-:Y:S02]  /*31170*/  SHF.R.U32.HI R20, RZ, 0x8, R25 ;  /* 0x00000008ff147819 */ /* 0x000fe40000011619 */
[----:B------:R-:W-:-:S02]  /*31180*/  LOP3.LUT R22, R3, 0xffff, RZ, 0xc0, !PT ;  /* 0x0000ffff03167812 */ /* 0x000fc400078ec0ff */
[----:B------:R-:W-:Y:S02]  /*31190*/  LOP3.LUT R3, R24, 0xffff, RZ, 0xc0, !PT ;  /* 0x0000ffff18037812 */ /* 0x000fe400078ec0ff */
[----:B------:R-:W-:Y:S02]  /*311a0*/  LOP3.LUT R20, R20, 0xffff, RZ, 0xc0, !PT ;  /* 0x0000ffff14147812 */ /* 0x000fe400078ec0ff */
[----:B------:R-:W-:Y:S02]  /*311b0*/  PRMT R7, R21, 0x3340, R3 ;  /* 0x0000334015077816 */ /* 0x000fe40000000003 */
[----:B------:R-:W-:Y:S02]  /*311c0*/  SHF.R.U32.HI R3, RZ, 0x8, R26 ;  /* 0x00000008ff037819 */ /* 0x000fe4000001161a */
[----:B------:R-:W-:Y:S02]  /*311d0*/  PRMT R25, R20, 0x3340, R5 ;  /* 0x0000334014197816 */ /* 0x000fe40000000005 */
[----:B------:R-:W-:-:S02]  /*311e0*/  SHF.R.U32.HI R20, RZ, 0x8, R13 ;  /* 0x00000008ff147819 */ /* 0x000fc4000001160d */
[----:B------:R-:W-:Y:S02]  /*311f0*/  LOP3.LUT R3, R3, 0xffff, RZ, 0xc0, !PT ;  /* 0x0000ffff03037812 */ /* 0x000fe400078ec0ff */
[----:B------:R-:W-:Y:S02]  /*31200*/  LOP3.LUT R20, R20, 0xffff, RZ, 0xc0, !PT ;  /* 0x0000ffff14147812 */ /* 0x000fe400078ec0ff */
[--C-:B------:R-:W-:Y:S02]  /*31210*/  PRMT R26, R3, 0x3340, R1.reuse ;  /* 0x00003340031a7816 */ /* 0x100fe40000000001 */
[--C-:B------:R-:W-:Y:S02]  /*31220*/  PRMT R3, R20, 0x3340, R1.reuse ;  /* 0x0000334014037816 */ /* 0x100fe40000000001 */
[----:B------:R-:W-:-:S03]  /*31230*/  PRMT R15, R22, 0x3340, R1 ;  /* 0x00003340160f7816 */ /* 0x000fc60000000001 */
[----:B------:R0:W-:Y:S02]  /*31240*/  STL [R1+0x88], R3 ;  /* 0x0000880301007387 */ /* 0x0001e40000100800 */
[----:B0-----:R-:W-:-:S04]  /*31250*/  SHF.R.U32.HI R3, RZ, 0x8, R18 ;  /* 0x00000008ff037819 */ /* 0x001fc80000011612 */
[----:B------:R-:W-:Y:S02]  /*31260*/  LOP3.LUT R21, R3, 0xffff, RZ, 0xc0, !PT ;  /* 0x0000ffff03157812 */ /* 0x000fe400078ec0ff */
[----:B---3--:R-:W-:-:S04]  /*31270*/  SHF.R.U32.HI R5, RZ, 0x8, R23 ;  /* 0x00000008ff057819 */ /* 0x008fc80000011617 */
[----:B------:R-:W-:Y:S02]  /*31280*/  LOP3.LUT R5, R5, 0xffff, RZ, 0xc0, !PT ;  /* 0x0000ffff05057812 */ /* 0x000fe400078ec0ff */
[----:B------:R-:W-:Y:S02]  /*31290*/  SHF.R.U32.HI R23, RZ, 0x8, R19 ;  /* 0x00000008ff177819 */ /* 0x000fe40000011613 */
[----:B------:R-:W-:Y:S02]  /*312a0*/  PRMT R13, R5, 0x3340, R1 ;  /* 0x00003340050d7816 */ /* 0x000fe40000000001 */
[----:B------:R-:W-:Y:S02]  /*312b0*/  SHF.R.U32.HI R5, RZ, 0x8, R0 ;  /* 0x00000008ff057819 */ /* 0x000fe40000011600 */
[----:B--2---:R-:W-:Y:S01]  /*312c0*/  SHF.R.U32.HI R24, RZ, 0x8, R11 ;  /* 0x00000008ff187819 */ /* 0x004fe2000001160b */
[----:B------:R-:W2:Y:S04]  /*312d0*/  LDL.LU R0, [R1+0x168c] ;  /* 0x00168c0001007983 */ /* 0x000ea80000300800 */
[----:B------:R-:W3:Y:S01]  /*312e0*/  LDL.LU R18, [R1+0x1688] ;  /* 0x0016880001127983 */ /* 0x000ee20000300800 */
[----:B------:R-:W-:-:S03]  /*312f0*/  LOP3.LUT R22, R5, 0xffff, RZ, 0xc0, !PT ;  /* 0x0000ffff05167812 */ /* 0x000fc600078ec0ff */
[----:B------:R-:W2:Y:S01]  /*31300*/  LDL.LU R19, [R1+0x1684] ;  /* 0x0016840001137983 */ /* 0x000ea20000300800 */
[----:B------:R-:W-:Y:S02]  /*31310*/  LOP3.LUT R5, R23, 0xffff, RZ, 0xc0, !PT ;  /* 0x0000ffff17057812 */ /* 0x000fe400078ec0ff */
[----:B------:R-:W-:Y:S01]  /*31320*/  LOP3.LUT R3, R24, 0xffff, RZ, 0xc0, !PT ;  /* 0x0000ffff18037812 */ /* 0x000fe200078ec0ff */
[----:B------:R-:W2:Y:S04]  /*31330*/  LDL.LU R23, [R1+0x1f0] ;  /* 0x0001f00001177983 */ /* 0x000ea80000300800 */
[----:B------:R-:W2:Y:S01]  /*31340*/  LDL.LU R24, [R1+0x2b0] ;  /* 0x0002b00001187983 */ /* 0x000ea20000300800 */
[----:B------:R-:W-:-:S03]  /*31350*/  PRMT R11, R22, 0x3340, R21 ;  /* 0x00003340160b7816 */ /* 0x000fc60000000015 */
[----:B------:R-:W2:Y:S04]  /*31360*/  LDL.LU R22, [R1+0x810] ;  /* 0x0008100001167983 */ /* 0x000ea80000300800 */
[----:B------:R-:W2:Y:S01]  /*31370*/  LDL.LU R21, [R1+0x2c4] ;  /* 0x0002c40001157983 */ /* 0x000ea20000300800 */
[----:B----4-:R-:W-:-:S03]  /*31380*/  SHF.R.U32.HI R20, RZ, 0x8, R27 ;  /* 0x00000008ff147819 */ /* 0x010fc6000001161b */
[----:B------:R0:W-:Y:S01]  /*31390*/  STL [R1+0x134], R11 ;  /* 0x0001340b01007387 */ /* 0x0001e20000100800 */
[----:B------:R-:W-:Y:S02]  /*313a0*/  LOP3.LUT R20, R20, 0xffff, RZ, 0xc0, !PT ;  /* 0x0000ffff14147812 */ /* 0x000fe400078ec0ff */
[----:B------:R-:W-:Y:S02]  /*313b0*/  PRMT R27, R3, 0x3340, R1 ;  /* 0x00003340031b7816 */ /* 0x000fe40000000001 */
[----:B0-----:R-:W-:Y:S02]  /*313c0*/  PRMT R11, R20, 0x3340, R5 ;  /* 0x00003340140b7816 */ /* 0x001fe40000000005 */
[----:B---3--:R-:W-:Y:S02]  /*313d0*/  LOP3.LUT R18, R18, 0xffff, RZ, 0xc0, !PT ;  /* 0x0000ffff12127812 */ /* 0x008fe400078ec0ff */
[----:B--2---:R-:W-:Y:S02]  /*313e0*/  LOP3.LUT R3, R24, 0xffff, RZ, 0xc0, !PT ;  /* 0x0000ffff18037812 */ /* 0x004fe400078ec0ff */
[----:B------:R-:W-:-:S02]  /*313f0*/  LOP3.LUT R20, R22, 0xffff, RZ, 0xc0, !PT ;  /* 0x0000ffff16147812 */ /* 0x000fc400078ec0ff */
[----:B------:R-:W-:Y:S01]  /*31400*/  LOP3.LUT R5, R21, 0xffff, RZ, 0xc0, !PT ;  /* 0x0000ffff15057812 */ /* 0x000fe200078ec0ff */
[----:B------:R0:W-:Y:S01]  /*31410*/  STL [R1+0x74], R18 ;  /* 0x0000741201007387 */ /* 0x0001e20000100800 */
[----:B------:R-:W-:Y:S02]  /*31420*/  SHF.R.U32.HI R21, RZ, 0x8, R20 ;  /* 0x00000008ff157819 */ /* 0x000fe40000011614 */
[----:B------:R-:W-:Y:S02]  /*31430*/  PRMT R22, R20, 0x3340, R5 ;  /* 0x0000334014167816 */ /* 0x000fe40000000005 */
[----:B------:R-:W-:Y:S02]  /*31440*/  SHF.R.U32.HI R20, RZ, 0x8, R18 ;  /* 0x00000008ff147819 */ /* 0x000fe40000011612 */
[----:B0-----:R-:W-:Y:S01]  /*31450*/  PRMT R18, R3, 0x3340, R1 ;  /* 0x0000334003127816 */ /* 0x001fe20000000001 */
[----:B------:R-:W-:Y:S04]  /*31460*/  STL [R1+0x70], R22 ;  /* 0x0000701601007387 */ /* 0x000fe80000100800 */
[----:B------:R0:W-:Y:S04]  /*31470*/  STL.64 [R1+0x15e8], R18 ;  /* 0x0015e81201007387 */ /* 0x0001e80000100a00 */
[----:B0-----:R-:W2:Y:S01]  /*31480*/  LDL.LU R19, [R1+0x14c] ;  /* 0x00014c0001137983 */ /* 0x001ea20000300800 */
[----:B------:R-:W-:-:S02]  /*31490*/  SHF.R.U32.HI R22, RZ, 0x8, R5 ;  /* 0x00000008ff167819 */ /* 0x000fc40000011605 */
[----:B------:R-:W-:Y:S02]  /*314a0*/  SHF.R.U32.HI R3, RZ, 0x8, R3 ;  /* 0x00000008ff037819 */ /* 0x000fe40000011603 */
[----:B------:R-:W-:Y:S02]  /*314b0*/  LOP3.LUT R5, R20, 0xffff, RZ, 0xc0, !PT ;  /* 0x0000ffff14057812 */ /* 0x000fe400078ec0ff */
[----:B------:R-:W-:Y:S02]  /*314c0*/  LOP3.LUT R21, R21, 0xffff, RZ, 0xc0, !PT ;  /* 0x0000ffff15157812 */ /* 0x000fe400078ec0ff */
[----:B------:R-:W-:Y:S02]  /*314d0*/  LOP3.LUT R20, R22, 0xffff, RZ, 0xc0, !PT ;  /* 0x0000ffff16147812 */ /* 0x000fe400078ec0ff */
[----:B------:R-:W-:Y:S02]  /*314e0*/  LOP3.LUT R3, R3, 0xffff, RZ, 0xc0, !PT ;  /* 0x0000ffff03037812 */ /* 0x000fe400078ec0ff */
[----:B------:R-:W-:-:S02]  /*314f0*/  PRMT R18, R5, 0x3340, R1 ;  /* 0x0000334005127816 */ /* 0x000fc40000000001 */
[----:B------:R-:W-:Y:S02]  /*31500*/  PRMT R5, R21, 0x3340, R20 ;  /* 0x0000334015057816 */ /* 0x000fe40000000014 */
[----:B------:R-:W-:Y:S01]  /*31510*/  PRMT R3, R3, 0x3340, R1 ;  /* 0x0000334003037816 */ /* 0x000fe20000000001 */
[----:B------:R0:W-:Y:S04]  /*31520*/  STL [R1+0x10c], R18 ;  /* 0x00010c1201007387 */ /* 0x0001e80000100800 */
[----:B------:R1:W-:Y:S04]  /*31530*/  STL [R1+0x130], R5 ;  /* 0x0001300501007387 */ /* 0x0003e80000100800 */
[----:B------:R3:W-:Y:S01]  /*31540*/  STL [R1+0x108], R3 ;  /* 0x0001080301007387 */ /* 0x0007e20000100800 */
[----:B------:R-:W-:-:S02]  /*31550*/  SHF.R.U32.HI R20, RZ, 0x8, R9 ;  /* 0x00000008ff147819 */ /* 0x000fc40000011609 */
[----:B------:R-:W-:Y:S02]  /*31560*/  SHF.R.U32.HI R24, RZ, 0x8, R0 ;  /* 0x00000008ff187819 */ /* 0x000fe40000011600 */
[----:B------:R-:W4:Y:S01]  /*31570*/  LDL.LU R0, [R1+0x290] ;  /* 0x0002900001007983 */ /* 0x000f220000300800 */
[----:B------:R-:W-:-:S03]  /*31580*/  LOP3.LUT R20, R20, 0xffff, RZ, 0xc0, !PT ;  /* 0x0000ffff14147812 */ /* 0x000fc600078ec0ff */
[----:B0-----:R-:W4:Y:S01]  /*31590*/  LDL.LU R18, [R1+0x248] ;  /* 0x0002480001127983 */ /* 0x001f220000300800 */
[----:B-1----:R-:W-:Y:S02]  /*315a0*/  SHF.R.U32.HI R5, RZ, 0x8, R23 ;  /* 0x00000008ff057819 */ /* 0x002fe40000011617 */
[----:B---3--:R-:W-:Y:S02]  /*315b0*/  SHF.R.U32.HI R3, RZ, 0x8, R10 ;  /* 0x00000008ff037819 */ /* 0x008fe4000001160a */
[----:B------:R-:W-:Y:S02]  /*315c0*/  SHF.R.U32.HI R23, RZ, 0x8, R12 ;  /* 0x00000008ff177819 */ /* 0x000fe4000001160c */
[----:B------:R-:W-:Y:S02]  /*315d0*/  LOP3.LUT R22, R5, 0xffff, RZ, 0xc0, !PT ;  /* 0x0000ffff05167812 */ /* 0x000fe400078ec0ff */
[----:B------:R-:W-:Y:S02]  /*315e0*/  LOP3.LUT R21, R3, 0xffff, RZ, 0xc0, !PT ;  /* 0x0000ffff03157812 */ /* 0x000fe400078ec0ff */
[----:B------:R-:W-:-:S02]  /*315f0*/  LOP3.LUT R5, R23, 0xffff, RZ, 0xc0, !PT ;  /* 0x0000ffff17057812 */ /* 0x000fc400078ec0ff */
[----:B------:R-:W-:Y:S02]  /*31600*/  LOP3.LUT R3, R24, 0xffff, RZ, 0xc0, !PT ;  /* 0x0000ffff18037812 */ /* 0x000fe400078ec0ff */
[----:B------:R-:W-:Y:S02]  /*31610*/  PRMT R10, R21, 0x3340, R20 ;  /* 0x00003340150a7816 */ /* 0x000fe40000000014 */
[----:B------:R-:W-:Y:S02]  /*31620*/  PRMT R12, R22, 0x3340, R5 ;  /* 0x00003340160c7816 */ /* 0x000fe40000000005 */
[----:B------:R-:W-:Y:S02]  /*31630*/  SHF.R.U32.HI R20, RZ, 0x8, R4 ;  /* 0x00000008ff147819 */ /* 0x000fe40000011604 */
[----:B------:R-:W-:Y:S02]  /*31640*/  SHF.R.U32.HI R5, RZ, 0x8, R8 ;  /* 0x00000008ff057819 */ /* 0x000fe40000011608 */
[----:B------:R-:W-:-:S02]  /*31650*/  PRMT R9, R3, 0x3340, R1 ;  /* 0x0000334003097816 */ /* 0x000fc40000000001 */
[----:B------:R-:W-:Y:S02]  /*31660*/  SHF.R.U32.HI R22, RZ, 0x8, R6 ;  /* 0x00000008ff167819 */ /* 0x000fe40000011606 */
[----:B------:R-:W-:Y:S02]  /*31670*/  SHF.R.U32.HI R23, RZ, 0x8, R29 ;  /* 0x00000008ff177819 */ /* 0x000fe4000001161d */
[----:B------:R-:W-:Y:S02]  /*31680*/  LOP3.LUT R21, R20, 0xffff, RZ, 0xc0, !PT ;  /* 0x0000ffff14157812 */ /* 0x000fe400078ec0ff */
[----:B------:R-:W-:Y:S02]  /*31690*/  LOP3.LUT R20, R5, 0xffff, RZ, 0xc0, !PT ;  /* 0x0000ffff05147812 */ /* 0x000fe400078ec0ff */
[----:B------:R-:W-:Y:S01]  /*316a0*/  LOP3.LUT R5, R22, 0xffff, RZ, 0xc0, !PT ;  /* 0x0000ffff16057812 */ /* 0x000fe200078ec0ff */
[----:B------:R-:W3:Y:S04]  /*316b0*/  LDL.LU R4, [R1+0x1680] ;  /* 0x0016800001047983 */ /* 0x000ee80000300800 */
[----:B------:R-:W3:Y:S01]  /*316c0*/  LDL.LU R29, [R1+0x167c] ;  /* 0x00167c00011d7983 */ /* 0x000ee20000300800 */
[----:B------:R-:W-:-:S02]  /*316d0*/  PRMT R6, R20, 0x3340, R5 ;  /* 0x0000334014067816 */ /* 0x000fc40000000005 */
[----:B--2---:R-:W-:Y:S02]  /*316e0*/  SHF.R.U32.HI R3, RZ, 0x8, R19 ;  /* 0x00000008ff037819 */ /* 0x004fe40000011613 */
[----:B------:R-:W2:Y:S04]  /*316f0*/  LDL.LU R19, [R1+0x40] ;  /* 0x0000400001137983 */ /* 0x000ea80000300800 */
[----:B------:R-:W2:Y:S01]  /*31700*/  LDL.LU R22, [R1+0x178] ;  /* 0x0001780001167983 */ /* 0x000ea20000300800 */
[----:B------:R-:W-:Y:S02]  /*31710*/  LOP3.LUT R24, R3, 0xffff, RZ, 0xc0, !PT ;  /* 0x0000ffff03187812 */ /* 0x000fe400078ec0ff */
[----:B------:R-:W-:Y:S02]  /*31720*/  LOP3.LUT R3, R23, 0xffff, RZ, 0xc0, !PT ;  /* 0x0000ffff17037812 */ /* 0x000fe400078ec0ff */
[----:B------:R-:W2:Y:S04]  /*31730*/  LDL.LU R23, [R1+0x194] ;  /* 0x0001940001177983 */ /* 0x000ea80000300800 */
[----:B------:R-:W2:Y:S04]  /*31740*/  LDL.LU R5, [R1+0x1f8] ;  /* 0x0001f80001057983 */ /* 0x000ea80000300800 */
[----:B------:R-:W2:Y:S01]  /*31750*/  LDL.LU R20, [R1+0x188] ;  /* 0x0001880001147983 */ /* 0x000ea20000300800 */
[----:B------:R-:W-:-:S03]  /*31760*/  PRMT R8, R21, 0x3340, R3 ;  /* 0x0000334015087816 */ /* 0x000fc60000000003 */
[----:B------:R-:W2:Y:S04]  /*31770*/  LDL.LU R3, [R1+0x1e0] ;  /* 0x0001e00001037983 */ /* 0x000ea80000300800 */
[----:B------:R-:W2:Y:S01]  /*31780*/  LDL.LU R21, [R1+0x19c] ;  /* 0x00019c0001157983 */ /* 0x000ea20000300800 */
[----:B----4-:R-:W-:Y:S02]  /*31790*/  LOP3.LUT R0, R0, 0xffff, RZ, 0xc0, !PT ;  /* 0x0000ffff00007812 */ /* 0x010fe400078ec0ff */
[----:B------:R-:W-:Y:S02]  /*317a0*/  LOP3.LUT R18, R18, 0xffff, RZ, 0xc0, !PT ;  /* 0x0000ffff12127812 */ /* 0x000fe400078ec0ff */
[----:B---3--:R-:W-:Y:S02]  /*317b0*/  LOP3.LUT R4, R4, 0xffff, RZ, 0xc0, !PT ;  /* 0x0000ffff04047812 */ /* 0x008fe400078ec0ff */
[----:B------:R-:W-:-:S02]  /*317c0*/  LOP3.LUT R29, R29, 0xffff, RZ, 0xc0, !PT ;  /* 0x0000ffff1d1d7812 */ /* 0x000fc400078ec0ff */
[----:B--2---:R-:W-:Y:S02]  /*317d0*/  PRMT R22, R22, 0x4210, R4 ;  /* 0x0000421016167816 */ /* 0x004fe40000000004 */
[----:B------:R-:W-:Y:S02]  /*317e0*/  PRMT R23, R23, 0x4210, R18 ;  /* 0x0000421017177816 */ /* 0x000fe40000000012 */
[----:B------:R-:W-:Y:S02]  /*317f0*/  PRMT R20, R20, 0x4210, R29 ;  /* 0x0000421014147816 */ /* 0x000fe4000000001d */
[----:B------:R-:W-:-:S05]  /*31800*/  PRMT R21, R21, 0x4210, R0 ;  /* 0x0000421015157816 */ /* 0x000fca0000000000 */
[----:B------:R0:W-:Y:S01]  /*31810*/  STSM.16.M88.4 [R2], R20 ;  /* 0x0000001402007844 */ /* 0x0001e20000000200 */
[----:B------:R-:W-:Y:S02]  /*31820*/  PRMT R28, R28, 0x5410, R15 ;  /* 0x000054101c1c7816 */ /* 0x000fe4000000000f */
[----:B------:R-:W-:Y:S02]  /*31830*/  PRMT R7, R7, 0x5410, R13 ;  /* 0x0000541007077816 */ /* 0x000fe4000000000d */
[----:B------:R-:W-:Y:S01]  /*31840*/  PRMT R25, R25, 0x5410, R26 ;  /* 0x0000541019197816 */ /* 0x000fe2000000001a */
[----:B0-----:R-:W2:Y:S04]  /*31850*/  LDL.LU R20, [R1+0x50] ;  /* 0x0000500001147983 */ /* 0x001ea80000300800 */
[----:B------:R-:W2:Y:S04]  /*31860*/  LDL.LU R21, [R1+0x60] ;  /* 0x0000600001157983 */ /* 0x000ea80000300800 */
[----:B------:R-:W3:Y:S04]  /*31870*/  LDL.LU R22, [R1+0x4c] ;  /* 0x00004c0001167983 */ /* 0x000ee80000300800 */
[----:B------:R-:W3:Y:S01]  /*31880*/  LDL.LU R23, [R1+0x64] ;  /* 0x0000640001177983 */ /* 0x000ee20000300800 */
[----:B------:R-:W-:-:S02]  /*31890*/  PRMT R12, R12, 0x5410, R9 ;  /* 0x000054100c0c7816 */ /* 0x000fc40000000009 */
[----:B------:R-:W-:Y:S02]  /*318a0*/  SHF.R.U32.HI R3, RZ, 0x8, R3 ;  /* 0x00000008ff037819 */ /* 0x000fe40000011603 */
[----:B------:R-:W-:Y:S02]  /*318b0*/  SHF.R.U32.HI R5, RZ, 0x8, R5 ;  /* 0x00000008ff057819 */ /* 0x000fe40000011605 */
[----:B------:R-:W-:Y:S01]  /*318c0*/  PRMT R24, R24, 0x3340, R1 ;  /* 0x0000334018187816 */ /* 0x000fe20000000001 */
[----:B------:R-:W-:Y:S01]  /*318d0*/  BAR.SYNC.DEFER_BLOCKING 0x0 ;  /* 0x0000000000007b1d */ /* 0x000fe20000010000 */
[----:B--2---:R-:W-:Y:S02]  /*318e0*/  PRMT R20, R21, 0x5410, R20 ;  /* 0x0000541015147816 */ /* 0x004fe40000000014 */
[----:B---3--:R-:W-:Y:S02]  /*318f0*/  PRMT R21, R23, 0x5410, R22 ;  /* 0x0000541017157816 */ /* 0x008fe40000000016 */
[----:B------:R-:W-:-:S02]  /*31900*/  PRMT R22, R14, 0x5410, R19 ;  /* 0x000054100e167816 */ /* 0x000fc40000000013 */
[----:B------:R-:W-:Y:S01]  /*31910*/  PRMT R23, R17, 0x5410, R16 ;  /* 0x0000541011177816 */ /* 0x000fe20000000010 */
[----:B------:R-:W2:Y:S04]  /*31920*/  LDL.LU R14, [R1+0x1678] ;  /* 0x00167800010e7983 */ /* 0x000ea80000300800 */
[----:B------:R-:W3:Y:S04]  /*31930*/  LDL.LU R16, [R1+0x1674] ;  /* 0x0016740001107983 */ /* 0x000ee80000300800 */
[----:B------:R-:W3:Y:S04]  /*31940*/  LDL.LU R17, [R1+0x1670] ;  /* 0x0016700001117983 */ /* 0x000ee80000300800 */
[----:B------:R-:W2:Y:S04]  /*31950*/  LDL.LU R15, [R1+0x166c] ;  /* 0x00166c00010f7983 */ /* 0x000ea80000300800 */
[----:B------:R-:W4:Y:S01]  /*31960*/  LDL.LU R13, [R1+0x1668] ;  /* 0x00166800010d7983 */ /* 0x000f220000300800 */
[----:B------:R-:W-:-:S03]  /*31970*/  PRMT R19, R11, 0x5410, R27 ;  /* 0x000054100b137816 */ /* 0x000fc6000000001b */
[----:B------:R-:W2:Y:S04]  /*31980*/  LDL.LU R26, [R1+0x1664] ;  /* 0x00166400011a7983 */ /* 0x000ea80000300800 */
[----:B------:R-:W4:Y:S04]  /*31990*/  LDL.LU R27, [R1+0x1660] ;  /* 0x00166000011b7983 */ /* 0x000f280000300800 */
[----:B------:R-:W4:Y:S04]  /*319a0*/  LDL.LU R11, [R1+0x165c] ;  /* 0x00165c00010b7983 */ /* 0x000f280000300800 */
[----:B------:R0:W-:Y:S02]  /*319b0*/  STL [R1+0x1650], R19 ;  /* 0x0016501301007387 */ /* 0x0001e40000100800 */
[----:B0-----:R-:W0:Y:S01]  /*319c0*/  S2R R19, SR_TID.X ;  /* 0x0000000000137919 */ /* 0x001e220000002100 */
[----:B------:R-:W-:-:S04]  /*319d0*/  LOP3.LUT R3, R3, 0xffff, RZ, 0xc0, !PT ;  /* 0x0000ffff03037812 */ /* 0x000fc800078ec0ff */
[----:B------:R-:W-:-:S04]  /*319e0*/  PRMT R3, R3, 0x3340, R1 ;  /* 0x0000334003037816 */ /* 0x000fc80000000001 */
[----:B------:R-:W-:Y:S02]  /*319f0*/  PRMT R6, R6, 0x5410, R3 ;  /* 0x0000541006067816 */ /* 0x000fe40000000003 */
[----:B------:R-:W-:Y:S02]  /*31a00*/  PRMT R22, R22, 0x5210, R4 ;  /* 0x0000521016167816 */ /* 0x000fe40000000004 */
[----:B------:R-:W-:Y:S01]  /*31a10*/  PRMT R23, R23, 0x5210, R18 ;  /* 0x0000521017177816 */ /* 0x000fe20000000012 */
[----:B---3--:R-:W-:Y:S04]  /*31a20*/  STL.64 [R1+0x1648], R16 ;  /* 0x0016481001007387 */ /* 0x008fe80000100a00 */
[----:B------:R-:W3:Y:S01]  /*31a30*/  LDL.LU R9, [R1+0x1658] ;  /* 0x0016580001097983 */ /* 0x000ee20000300800 */
[----:B0-----:R-:W-:-:S04]  /*31a40*/  LOP3.LUT R3, R19, 0x3f, RZ, 0xc0, !PT ;  /* 0x0000003f13037812 */ /* 0x001fc800078ec0ff */
[----:B------:R-:W-:Y:S02]  /*31a50*/  LEA R4, R3, UR46, 0x4 ;  /* 0x0000002e03047c11 */ /* 0x000fe4000f8e20ff */
[----:B------:R-:W-:Y:S01]  /*31a60*/  LOP3.LUT R5, R5, 0xffff, RZ, 0xc0, !PT ;  /* 0x0000ffff05057812 */ /* 0x000fe200078ec0ff */
[----:B--2---:R0:W-:Y:S04]  /*31a70*/  STL.64 [R1+0x1610], R14 ;  /* 0x0016100e01007387 */ /* 0x0041e80000100a00 */
[----:B------:R-:W1:Y:S01]  /*31a80*/  LDS.128 R16, [R4] ;  /* 0x0000000004107984 */ /* 0x000e620000000c00 */
[----:B------:R-:W-:Y:S02]  /*31a90*/  PRMT R10, R10, 0x5410, R24 ;  /* 0x000054100a0a7816 */ /* 0x000fe40000000018 */
[----:B------:R-:W-:Y:S01]  /*31aa0*/  PRMT R5, R5, 0x3340, R1 ;  /* 0x0000334005057816 */ /* 0x000fe20000000001 */
[----:B----4-:R2:W-:Y:S01]  /*31ab0*/  STL.64 [R1+0x1608], R12 ;  /* 0x0016080c01007387 */ /* 0x0105e20000100a00 */
[----:B------:R-:W-:-:S02]  /*31ac0*/  PRMT R20, R20, 0x5210, R29 ;  /* 0x0000521014147816 */ /* 0x000fc4000000001d */
[----:B------:R-:W-:Y:S02]  /*31ad0*/  PRMT R21, R21, 0x5210, R0 ;  /* 0x0000521015157816 */ /* 0x000fe40000000000 */
[----:B------:R-:W-:Y:S01]  /*31ae0*/  PRMT R8, R8, 0x5410, R5 ;  /* 0x0000541008087816 */ /* 0x000fe20000000005 */
[----:B------:R-:W-:Y:S06]  /*31af0*/  BAR.SYNC.DEFER_BLOCKING 0x0 ;  /* 0x0000000000007b1d */ /* 0x000fec0000010000 */
[----:B------:R-:W4:Y:S04]  /*31b00*/  LDL.LU R5, [R1+0x250] ;  /* 0x0002500001057983 */ /* 0x000f280000300800 */
[----:B0-----:R-:W4:Y:S04]  /*31b10*/  LDL.LU R14, [R1+0x190] ;  /* 0x00019000010e7983 */ /* 0x001f280000300800 */
[----:B------:R-:W4:Y:S04]  /*31b20*/  LDL.LU R15, [R1+0x180] ;  /* 0x00018000010f7983 */ /* 0x000f280000300800 */
[----:B------:R0:W-:Y:S01]  /*31b30*/  STL.64 [R1+0x1620], R10 ;  /* 0x0016200a01007387 */ /* 0x0001e20000100a00 */
[----:B------:R-:W1:Y:S08]  /*31b40*/  LDC R24, c[0x0][0x3b4] ;  /* 0x0000ed00ff187b82 */ /* 0x000e700000000800 */
[----:B--2---:R-:W2:Y:S01]  /*31b50*/  LDC R12, c[0x0][0x3b4] ;  /* 0x0000ed00ff0c7b82 */ /* 0x004ea20000000800 */
[----:B------:R-:W1:Y:S01]  /*31b60*/  LDCU.64 UR46, c[0x0][0x390] ;  /* 0x00007200ff2e77ac */ /* 0x000e620008000a00 */
[----:B0-----:R-:W2:Y:S04]  /*31b70*/  LDL.LU R11, [R1+0x29c] ;  /* 0x00029c00010b7983 */ /* 0x001ea80000300800 */
[----:B------:R-:W2:Y:S04]  /*31b80*/  LDL.LU R10, [R1+0x298] ;  /* 0x00029800010a7983 */ /* 0x000ea80000300800 */
[----:B---3--:R0:W-:Y:S04]  /*31b90*/  STL.64 [R1+0x1618], R8 ;  /* 0x0016180801007387 */ /* 0x0081e80000100a00 */
[----:B0-----:R-:W3:Y:S04]  /*31ba0*/  LDL.LU R9, [R1+0x254] ;  /* 0x0002540001097983 */ /* 0x001ee80000300800 */
[----:B------:R-:W2:Y:S04]  /*31bb0*/  LDL.LU R29, [R1+0x8d0] ;  /* 0x0008d000011d7983 */ /* 0x000ea80000300800 */
[----:B------:R-:W2:Y:S04]  /*31bc0*/  LDL.LU R0, [R1+0x1654] ;  /* 0x0016540001007983 */ /* 0x000ea80000300800 */
[----:B------:R-:W-:Y:S04]  /*31bd0*/  STL [R1+0x1a0], R4 ;  /* 0x0001a00401007387 */ /* 0x000fe80000100800 */
[----:B-1----:R-:W-:Y:S04]  /*31be0*/  STL.64 [R1+0x1f0], R16 ;  /* 0x0001f01001007387 */ /* 0x002fe80000100a00 */
[----:B------:R0:W-:Y:S04]  /*31bf0*/  STL.64 [R1+0x1f8], R18 ;  /* 0x0001f81201007387 */ /* 0x0001e80000100a00 */
[----:B0-----:R-:W2:Y:S04]  /*31c00*/  LDL.LU R19, [R1+0x1650] ;  /* 0x0016500001137983 */ /* 0x001ea80000300800 */
[----:B------:R-:W3:Y:S01]  /*31c10*/  LDL.LU.64 R16, [R1+0x1648] ;  /* 0x0016480001107983 */ /* 0x000ee20000300a00 */
[----:B------:R-:W2:Y:S03]  /*31c20*/  LDC R18, c[0x0][0x3b4] ;  /* 0x0000ed00ff127b82 */ /* 0x000ea60000000800 */
[----:B------:R0:W-:Y:S05]  /*31c30*/  STSM.16.M88.4 [R2], R20 ;  /* 0x0000001402007844 */ /* 0x0001ea0000000200 */
[----:B------:R-:W-:Y:S01]  /*31c40*/  BAR.SYNC.DEFER_BLOCKING 0x0 ;  /* 0x0000000000007b1d */ /* 0x000fe20000010000 */
[----:B----4-:R-:W-:-:S05]  /*31c50*/  LOP3.LUT R8, R5, 0xffff, RZ, 0xc0, !PT ;  /* 0x0000ffff05087812 */ /* 0x010fca00078ec0ff */
[----:B--2---:R-:W-:Y:S04]  /*31c60*/  STL.64 [R1+0x1638], R18 ;  /* 0x0016381201007387 */ /* 0x004fe80000100a00 */
[----:B---3--:R-:W-:Y:S01]  /*31c70*/  STL [R1+0x1634], R17 ;  /* 0x0016341101007387 */ /* 0x008fe20000100800 */
[----:B0-----:R-:W-:-:S03]  /*31c80*/  PRMT R23, R16, 0x4210, R8 ;  /* 0x0000421010177816 */ /* 0x001fc60000000008 */
[----:B------:R-:W0:Y:S01]  /*31c90*/  LDS.128 R16, [R4] ;  /* 0x0000000004107984 */ /* 0x000e220000000c00 */
[----:B------:R-:W-:Y:S01]  /*31ca0*/  LOP3.LUT R9, R9, 0xffff, RZ, 0xc0, !PT ;  /* 0x0000ffff09097812 */ /* 0x000fe200078ec0ff */
[----:B------:R-:W-:Y:S03]  /*31cb0*/  BAR.SYNC.DEFER_BLOCKING 0x0 ;  /* 0x0000000000007b1d */ /* 0x000fe60000010000 */
[----:B------:R-:W-:-:S03]  /*31cc0*/  PRMT R22, R0, 0x4210, R9 ;  /* 0x0000421000167816 */ /* 0x000fc60000000009 */
[----:B------:R-:W2:Y:S04]  /*31cd0*/  LDL.LU R0, [R1+0x1640] ;  /* 0x0016400001007983 */ /* 0x000ea80000300800 */
[----:B0-----:R-:W-:Y:S04]  /*31ce0*/  STL.64 [R1+0x1e0], R16 ;  /* 0x0001e01001007387 */ /* 0x001fe80000100a00 */
[----:B------:R0:W-:Y:S04]  /*31cf0*/  STL.64 [R1+0x1e8], R18 ;  /* 0x0001e81201007387 */ /* 0x0001e80000100a00 */
[----:B0-----:R-:W3:Y:S04]  /*31d00*/  LDL.LU.64 R18, [R1+0x1638] ;  /* 0x0016380001127983 */ /* 0x001ee80000300a00 */
[----:B------:R-:W4:Y:S01]  /*31d10*/  LDL.LU R17, [R1+0x1634] ;  /* 0x0016340001117983 */ /* 0x000f220000300800 */
[----:B------:R-:W-:-:S02]  /*31d20*/  LOP3.LUT R11, R11, 0xffff, RZ, 0xc0, !PT ;  /* 0x0000ffff0b0b7812 */ /* 0x000fc400078ec0ff */
[----:B------:R-:W-:Y:S02]  /*31d30*/  LOP3.LUT R10, R10, 0xffff, RZ, 0xc0, !PT ;  /* 0x0000ffff0a0a7812 */ /* 0x000fe400078ec0ff */
[----:B------:R-:W-:Y:S02]  /*31d40*/  PRMT R20, R14, 0x4210, R11 ;  /* 0x000042100e147816 */ /* 0x000fe4000000000b */
[----:B------:R-:W-:-:S05]  /*31d50*/  PRMT R21, R15, 0x4210, R10 ;  /* 0x000042100f157816 */ /* 0x000fca000000000a */
[----:B------:R0:W-:Y:S01]  /*31d60*/  STSM.16.M88.4 [R2], R20 ;  /* 0x0000001402007844 */ /* 0x0001e20000000200 */
[----:B------:R-:W-:Y:S01]  /*31d70*/  BAR.SYNC.DEFER_BLOCKING 0x0 ;  /* 0x0000000000007b1d */ /* 0x000fe20000010000 */
[----:B------:R-:W-:-:S04]  /*31d80*/  IMAD R13, R29, UR48, RZ ;  /* 0x000000301d0d7c24 */ /* 0x000fc8000f8e02ff */
[----:B------:R-:W-:Y:S01]  /*31d90*/  IMAD R24, R24, 0x40, R13 ;  /* 0x0000004018187824 */ /* 0x000fe200078e020d */
[----:B------:R-:W-:Y:S02]  /*31da0*/  IADD3 R3, P2, PT, R13, UR44, RZ ;  /* 0x0000002c0d037c10 */ /* 0x000fe4000ff5e0ff */
[----:B------:R-:W-:Y:S01]  /*31db0*/  PRMT R14, R25, 0x5210, R9 ;  /* 0x00005210190e7816 */ /* 0x000fe20000000009 */
[----:B------:R-:W1:Y:S01]  /*31dc0*/  LDCU.64 UR48, c[0x0][0x390] ;  /* 0x00007200ff3077ac */ /* 0x000e620008000a00 */
[----:B------:R-:W-:Y:S02]  /*31dd0*/  LEA.HI.X.SX32 R16, R13, UR45, 0x1, P2 ;  /* 0x0000002d0d107c11 */ /* 0x000fe400090f0eff */
[----:B------:R-:W-:Y:S01]  /*31de0*/  PRMT R13, R7, 0x5210, R10 ;  /* 0x00005210070d7816 */ /* 0x000fe2000000000a */
[----:B0-----:R-:W-:Y:S01]  /*31df0*/  IMAD R23, R12, 0x40, R24 ;  /* 0x000000400c177824 */ /* 0x001fe200078e0218 */
[----:B------:R-:W-:Y:S02]  /*31e00*/  PRMT R12, R28, 0x5210, R11 ;  /* 0x000052101c0c7816 */ /* 0x000fe4000000000b */
[----:B---3--:R-:W-:-:S02]  /*31e10*/  PRMT R15, R19, 0x5210, R8 ;  /* 0x00005210130f7816 */ /* 0x008fc40000000008 */
[----:B------:R-:W-:Y:S01]  /*31e20*/  IADD3 R5, P3, PT, R24, UR46, RZ ;  /* 0x0000002e18057c10 */ /* 0x000fe2000ff7e0ff */
[----:B------:R-:W0:Y:S01]  /*31e30*/  LDS.128 R8, [R4] ;  /* 0x0000000004087984 */ /* 0x000e220000000c00 */
[----:B------:R-:W-:Y:S06]  /*31e40*/  BAR.SYNC.DEFER_BLOCKING 0x0 ;  /* 0x0000000000007b1d */ /* 0x000fec0000010000 */
[----:B----4-:R-:W-:Y:S04]  /*31e50*/  STL.64 [R1+0x15f8], R16 ;  /* 0x0015f81001007387 */ /* 0x010fe80000100a00 */
[----:B------:R-:W3:Y:S04]  /*31e60*/  LDL.LU R28, [R1+0x1630] ;  /* 0x00163000011c7983 */ /* 0x000ee80000300800 */
[----:B------:R-:W4:Y:S04]  /*31e70*/  LDL.LU R7, [R1+0x162c] ;  /* 0x00162c0001077983 */ /* 0x000f280000300800 */
[----:B------:R-:W2:Y:S01]  /*31e80*/  LDL.LU R25, [R1+0x1628] ;  /* 0x0016280001197983 */ /* 0x000ea20000300800 */
[----:B------:R-:W0:Y:S01]  /*31e90*/  LDCU.64 UR44, c[0x0][0x390] ;  /* 0x00007200ff2c77ac */ /* 0x000e220008000a00 */
[----:B-1----:R-:W-:-:S02]  /*31ea0*/  IADD3 R21, P2, PT, R23, UR48, RZ ;  /* 0x0000003017157c10 */ /* 0x002fc4000ff5e0ff */
[----:B------:R-:W-:Y:S01]  /*31eb0*/  LEA.HI.X.SX32 R20, R24, UR47, 0x1, P3 ;  /* 0x0000002f18147c11 */ /* 0x000fe200098f0eff */
[----:B------:R-:W1:Y:S01]  /*31ec0*/  LDCU UR46, c[0x0][0x3b8] ;  /* 0x00007700ff2e77ac */ /* 0x000e620008000800 */
[----:B------:R-:W-:Y:S01]  /*31ed0*/  STSM.16.M88.4 [R2], R12 ;  /* 0x0000000c02007844 */ /* 0x000fe20000000200 */
[----:B------:R-:W-:Y:S06]  /*31ee0*/  BAR.SYNC.DEFER_BLOCKING 0x0 ;  /* 0x0000000000007b1d */ /* 0x000fec0000010000 */
[----:B0-----:R-:W-:Y:S04]  /*31ef0*/  STL.64 [R1+0x1d0], R8 ;  /* 0x0001d00801007387 */ /* 0x001fe80000100a00 */
[----:B------:R0:W-:Y:S01]  /*31f00*/  STL.64 [R1+0x1d8], R10 ;  /* 0x0001d80a01007387 */ /* 0x0001e20000100a00 */
[----:B------:R-:W-:Y:S01]  /*31f10*/  IMAD R24, R18, 0x40, R23 ;  /* 0x0000004012187824 */ /* 0x000fe200078e0217 */
[----:B------:R-:W1:Y:S01]  /*31f20*/  LDCU UR47, c[0x0][0x3b8] ;  /* 0x00007700ff2f77ac */ /* 0x000e620008000800 */
[----:B------:R-:W1:Y:S01]  /*31f30*/  LDCU UR48, c[0x0][0x3b8] ;  /* 0x00007700ff3077ac */ /* 0x000e620008000800 */
[----:B0-----:R-:W2:Y:S04]  /*31f40*/  LDL.LU.64 R10, [R1+0x1620] ;  /* 0x00162000010a7983 */ /* 0x001ea80000300a00 */
[----:B------:R-:W2:Y:S04]  /*31f50*/  LDL.LU.64 R8, [R1+0x1618] ;  /* 0x0016180001087983 */ /* 0x000ea80000300a00 */
[----:B------:R-:W3:Y:S04]  /*31f60*/  LDL.LU.64 R14, [R1+0x1610] ;  /* 0x00161000010e7983 */ /* 0x000ee80000300a00 */
[----:B------:R-:W3:Y:S01]  /*31f70*/  LDL.LU.64 R12, [R1+0x1608] ;  /* 0x00160800010c7983 */ /* 0x000ee20000300a00 */
[----:B----4-:R-:W-:-:S02]  /*31f80*/  LOP3.LUT R7, R7, 0xffff, RZ, 0xc0, !PT ;  /* 0x0000ffff07077812 */ /* 0x010fc400078ec0ff */
[----:B--2---:R-:W-:Y:S02]  /*31f90*/  LOP3.LUT R9, R9, 0xffff, RZ, 0xc0, !PT ;  /* 0x0000ffff09097812 */ /* 0x004fe400078ec0ff */
[----:B---3--:R-:W-:Y:S02]  /*31fa0*/  LOP3.LUT R13, R13, 0xffff, RZ, 0xc0, !PT ;  /* 0x0000ffff0d0d7812 */ /* 0x008fe400078ec0ff */
[----:B------:R-:W-:Y:S02]  /*31fb0*/  PRMT R19, R14, 0x4210, R7 ;  /* 0x000042100e137816 */ /* 0x000fe40000000007 */
[----:B------:R-:W-:Y:S02]  /*31fc0*/  PRMT R18, R15, 0x4210, R9 ;  /* 0x000042100f127816 */ /* 0x000fe40000000009 */
[----:B------:R-:W-:Y:S01]  /*31fd0*/  PRMT R16, R27, 0x4210, R13 ;  /* 0x000042101b107816 */ /* 0x000fe2000000000d */
[----:B------:R-:W-:Y:S04]  /*31fe0*/  STL.64 [R1+0x1600], R12 ;  /* 0x0016000c01007387 */ /* 0x000fe80000100a00 */
[----:B------:R-:W0:Y:S01]  /*31ff0*/  LDS.128 R12, [R4] ;  /* 0x00000000040c7984 */ /* 0x000e220000000c00 */
[----:B------:R-:W-:Y:S01]  /*32000*/  BAR.SYNC.DEFER_BLOCKING 0x0 ;  /* 0x0000000000007b1d */ /* 0x000fe20000010000 */
[----:B------:R-:W-:-:S05]  /*32010*/  LOP3.LUT R11, R11, 0xffff, RZ, 0xc0, !PT ;  /* 0x0000ffff0b0b7812 */ /* 0x000fca00078ec0ff */
[----:B0-----:R0:W-:Y:S04]  /*32020*/  STL.64 [R1+0x1c0], R12 ;  /* 0x0001c00c01007387 */ /* 0x0011e80000100a00 */
[----:B------:R-:W-:Y:S04]  /*32030*/  STL.64 [R1+0x1c8], R14 ;  /* 0x0001c80e01007387 */ /* 0x000fe80000100a00 */
[----:B0-----:R-:W2:Y:S01]  /*32040*/  LDL.LU.64 R12, [R1+0x1600] ;  /* 0x00160000010c7983 */ /* 0x001ea20000300a00 */
[----:B------:R-:W-:-:S05]  /*32050*/  PRMT R17, R26, 0x4210, R11 ;  /* 0x000042101a117816 */ /* 0x000fca000000000b */
[----:B------:R0:W-:Y:S01]  /*32060*/  STSM.16.M88.4 [R2], R16 ;  /* 0x0000001002007844 */ /* 0x0001e20000000200 */
[----:B------:R-:W-:Y:S06]  /*32070*/  BAR.SYNC.DEFER_BLOCKING 0x0 ;  /* 0x0000000000007b1d */ /* 0x000fec0000010000 */
[----:B0-----:R-:W3:Y:S01]  /*32080*/  LDL.LU.64 R16, [R1+0x15f8] ;  /* 0x0015f80001107983 */ /* 0x001ee20000300a00 */
[----:B------:R-:W-:Y:S02]  /*32090*/  PRMT R14, R8, 0x5210, R9 ;  /* 0x00005210080e7816 */ /* 0x000fe40000000009 */
[----:B------:R-:W-:-:S02]  /*320a0*/  PRMT R15, R6, 0x5210, R7 ;  /* 0x00005210060f7816 */ /* 0x000fc40000000007 */
[----:B------:R-:W-:Y:S01]  /*320b0*/  IADD3 R22, P3, PT, R24, UR44, RZ ;  /* 0x0000002c18167c10 */ /* 0x000fe2000ff7e0ff */
[----:B------:R-:W-:Y:S01]  /*320c0*/  IMAD R6, R28, UR76, RZ ;  /* 0x0000004c1c067c24 */ /* 0x000fe2000f8e02ff */
[----:B------:R-:W-:Y:S01]  /*320d0*/  LEA.HI.X.SX32 R23, R23, UR49, 0x1, P2 ;  /* 0x0000003117177c11 */ /* 0x000fe200090f0eff */
[----:B------:R-:W0:Y:S01]  /*320e0*/  LDCU UR44, c[0x0][0x3b8] ;  /* 0x00007700ff2c77ac */ /* 0x000e220008000800 */
[----:B------:R-:W-:Y:S01]  /*320f0*/  LEA.HI.X.SX32 R24, R24, UR45, 0x1, P3 ;  /* 0x0000002d18187c11 */ /* 0x000fe200098f0eff */
[----:B------:R-:W4:Y:S01]  /*32100*/  LDCU UR49, c[0x0][0x3b8] ;  /* 0x00007700ff3177ac */ /* 0x000f220008000800 */
[----:B------:R-:W-:Y:S01]  /*32110*/  SHF.R.S32.HI R7, RZ, 0x1f, R6 ;  /* 0x0000001fff077819 */ /* 0x000fe20000011406 */
[----:B------:R-:W0:Y:S01]  /*32120*/  LDCU UR45, c[0x0][0x3b8] ;  /* 0x00007700ff2d77ac */ /* 0x000e220008000800 */
[----:B------:R-:W0:Y:S01]  /*32130*/  LDCU UR76, c[0x0][0x3b8] ;  /* 0x00007700ff4c77ac */ /* 0x000e220008000800 */
[----:B--2---:R-:W-:Y:S02]  /*32140*/  PRMT R12, R12, 0x5210, R13 ;  /* 0x000052100c0c7816 */ /* 0x004fe4000000000d */
[----:B------:R-:W-:-:S02]  /*32150*/  PRMT R13, R10, 0x5210, R11 ;  /* 0x000052100a0d7816 */ /* 0x000fc4000000000b */
[----:B------:R-:W2:Y:S01]  /*32160*/  LDS.128 R8, [R4] ;  /* 0x0000000004087984 */ /* 0x000ea20000000c00 */
[----:B------:R-:W-:Y:S06]  /*32170*/  BAR.SYNC.DEFER_BLOCKING 0x0 ;  /* 0x0000000000007b1d */ /* 0x000fec0000010000 */
[----:B------:R0:W-:Y:S01]  /*32180*/  STSM.16.M88.4 [R2], R12 ;  /* 0x0000000c02007844 */ /* 0x0001e20000000200 */
[----:B------:R-:W-:Y:S02]  /*32190*/  LOP3.LUT R0, R0, 0xffff7fff, RZ, 0xc0, !PT ;  /* 0xffff7fff00007812 */ /* 0x000fe400078ec0ff */
[----:B---3--:R-:W-:-:S02]  /*321a0*/  LOP3.LUT R17, R17, 0x7fffffff, RZ, 0xc0, !PT ;  /* 0x7fffffff11117812 */ /* 0x008fc400078ec0ff */
[----:B------:R-:W-:Y:S01]  /*321b0*/  LOP3.LUT R25, R25, 0xffffffdf, RZ, 0xc0, !PT ;  /* 0xffffffdf19197812 */ /* 0x000fe200078ec0ff */
[----:B------:R-:W-:Y:S01]  /*321c0*/  BAR.SYNC.DEFER_BLOCKING 0x0 ;  /* 0x0000000000007b1d */ /* 0x000fe20000010000 */
[----:B0-----:R-:W-:-:S05]  /*321d0*/  IADD3 R12, P3, PT, R6, R3, RZ ;  /* 0x00000003060c7210 */ /* 0x001fca0007f7e0ff */
[----:B--2---:R-:W-:Y:S04]  /*321e0*/  STL.64 [R1+0x1b0], R8 ;  /* 0x0001b00801007387 */ /* 0x004fe80000100a00 */
[----:B------:R0:W-:Y:S01]  /*321f0*/  STL.64 [R1+0x1b8], R10 ;  /* 0x0001b80a01007387 */ /* 0x0001e20000100a00 */
[C---:B------:R-:W-:Y:S01]  /*32200*/  IMAD.X R13, R7.reuse, 0x1, R16, P3 ;  /* 0x00000001070d7824 */ /* 0x040fe200018e0610 */
[C---:B------:R-:W-:Y:S01]  /*32210*/  IADD3 R14, P2, PT, R6.reuse, R5, RZ ;  /* 0x00000005060e7210 */ /* 0x040fe20007f5e0ff */
[C---:B------:R-:W-:Y:S01]  /*32220*/  VIADD R2, R6.reuse, UR4 ;  /* 0x0000000406027c36 */ /* 0x040fe20008000000 */
[----:B------:R-:W2:Y:S01]  /*32230*/  LDCU UR4, c[0x0][0x3b8] ;  /* 0x00007700ff0477ac */ /* 0x000ea20008000800 */
[----:B0-----:R-:W3:Y:S04]  /*32240*/  LDL.LU R10, [R1+0x15f4] ;  /* 0x0015f400010a7983 */ /* 0x001ee80000300800 */
[----:B------:R-:W2:Y:S04]  /*32250*/  LDL.LU R9, [R1+0x15f0] ;  /* 0x0015f00001097983 */ /* 0x000ea80000300800 */
[----:B------:R0:W-:Y:S01]  /*32260*/  STL.64 [R1+0xf78], R12 ;  /* 0x000f780c01007387 */ /* 0x0001e20000100a00 */
[----:B------:R-:W-:Y:S01]  /*32270*/  IMAD.X R15, R7, 0x1, R20, P2 ;  /* 0x00000001070f7824 */ /* 0x000fe200010e0614 */
[----:B0-----:R-:W-:-:S04]  /*32280*/  IADD3 R12, P3, PT, R6, R21, RZ ;  /* 0x00000015060c7210 */ /* 0x001fc80007f7e0ff */
[----:B------:R0:W-:Y:S01]  /*32290*/  STL.64 [R1+0xf70], R14 ;  /* 0x000f700e01007387 */ /* 0x0001e20000100a00 */
[----:B------:R-:W-:Y:S01]  /*322a0*/  IMAD.X R13, R7, 0x1, R23, P3 ;  /* 0x00000001070d7824 */ /* 0x000fe200018e0617 */
[----:B------:R-:W-:-:S04]  /*322b0*/  SHF.R.S32.HI R4, RZ, 0x1f, R2 ;  /* 0x0000001fff047819 */ /* 0x000fc80000011402 */
[----:B------:R1:W-:Y:S01]  /*322c0*/  STL.64 [R1+0xf68], R12 ;  /* 0x000f680c01007387 */ /* 0x0003e20000100a00 */
[----:B0-----:R-:W-:-:S05]  /*322d0*/  IADD3 R14, P2, PT, R6, R22, RZ ;  /* 0x00000016060e7210 */ /* 0x001fca0007f5e0ff */
[----:B------:R-:W-:Y:S01]  /*322e0*/  IMAD.X R15, R7, 0x1, R24, P2 ;  /* 0x00000001070f7824 */ /* 0x000fe200010e0618 */
[----:B-1----:R-:W-:-:S04]  /*322f0*/  IADD3 R12, P3, PT, R2, R3, RZ ;  /* 0x00000003020c7210 */ /* 0x002fc80007f7e0ff */
[----:B------:R0:W-:Y:S01]  /*32300*/  STL.64 [R1+0xf60], R14 ;  /* 0x000f600e01007387 */ /* 0x0001e20000100a00 */
[----:B------:R-:W-:-:S05]  /*32310*/  IMAD.X R13, R4, 0x1, R16, P3 ;  /* 0x00000001040d7824 */ /* 0x000fca00018e0610 */
[----:B------:R1:W-:Y:S01]  /*32320*/  STL.64 [R1+0xf58], R12 ;  /* 0x000f580c01007387 */ /* 0x0003e20000100a00 */
[C---:B0-----:R-:W-:Y:S01]  /*32330*/  IADD3 R14, P2, PT, R2.reuse, R5, RZ ;  /* 0x00000005020e7210 */ /* 0x041fe20007f5e0ff */
[----:B------:R-:W-:Y:S01]  /*32340*/  VIADD R8, R2, UR5 ;  /* 0x0000000502087c36 */ /* 0x000fe20008000000 */
[----:B------:R-:W0:Y:S03]  /*32350*/  LDCU UR5, c[0x0][0x3b8] ;  /* 0x00007700ff0577ac */ /* 0x000e260008000800 */
[----:B------:R-:W-:Y:S01]  /*32360*/  IMAD.X R15, R4, 0x1, R20, P2 ;  /* 0x00000001040f7824 */ /* 0x000fe200010e0614 */
[----:B-1----:R-:W-:-:S04]  /*32370*/  IADD3 R12, P3, PT, R2, R21, RZ ;  /* 0x00000015020c7210 */ /* 0x002fc80007f7e0ff */
[----:B------:R1:W-:Y:S01]  /*32380*/  STL.64 [R1+0xf50], R14 ;  /* 0x000f500e01007387 */ /* 0x0003e20000100a00 */
[----:B------:R-:W-:-:S05]  /*32390*/  IMAD.X R13, R4, 0x1, R23, P3 ;  /* 0x00000001040d7824 */ /* 0x000fca00018e0617 */
[----:B------:R0:W-:Y:S01]  /*323a0*/  STL.64 [R1+0xf48], R12 ;  /* 0x000f480c01007387 */ /* 0x0001e20000100a00 */
[----:B-1----:R-:W-:Y:S02]  /*323b0*/  IADD3 R14, P2, PT, R2, R22, RZ ;  /* 0x00000016020e7210 */ /* 0x002fe40007f5e0ff */
[----:B------:R-:W-:-:S03]  /*323c0*/  SHF.R.S32.HI R2, RZ, 0x1f, R8 ;  /* 0x0000001fff027819 */ /* 0x000fc60000011408 */
[----:B------:R-:W-:Y:S01]  /*323d0*/  IMAD.X R15, R4, 0x1, R24, P2 ;  /* 0x00000001040f7824 */ /* 0x000fe200010e0618 */
[----:B0-----:R-:W-:-:S04]  /*323e0*/  IADD3 R12, P3, PT, R8, R3, RZ ;  /* 0x00000003080c7210 */ /* 0x001fc80007f7e0ff */
        /* <DEDUP_REMOVED lines=9> */
[----:B------:R-:W-:Y:S01]  /*32480*/  IMAD.X R13, R2, 0x1, R23, P3 ;  /* 0x00000001020d7824 */ /* 0x000fe200018e0617 */
[----:B------:R-:W-:-:S04]  /*32490*/  SHF.R.S32.HI R7, RZ, 0x1f, R6 ;  /* 0x0000001fff077819 */ /* 0x000fc80000011406 */
[----:B------:R0:W-:Y:S01]  /*324a0*/  STL.64 [R1+0xf08], R12 ;  /* 0x000f080c01007387 */ /* 0x0001e20000100a00 */
[----:B-1----:R-:W-:-:S05]  /*324b0*/  IADD3 R14, P2, PT, R8, R22, RZ ;  /* 0x00000016080e7210 */ /* 0x002fca0007f5e0ff */
[----:B------:R-:W-:Y:S01]  /*324c0*/  IMAD.X R15, R2, 0x1, R24, P2 ;  /* 0x00000001020f7824 */ /* 0x000fe200010e0618 */
[----:B0-----:R-:W-:-:S04]  /*324d0*/  IADD3 R12, P3, PT, R6, R3, RZ ;  /* 0x00000003060c7210 */ /* 0x001fc80007f7e0ff */
[----:B------:R0:W-:Y:S01]  /*324e0*/  STL.64 [R1+0xf00], R14 ;  /* 0x000f000e01007387 */ /* 0x0001e20000100a00 */
[----:B------:R-:W-:-:S05]  /*324f0*/  IMAD.X R13, R7, 0x1, R16, P3 ;  /* 0x00000001070d7824 */ /* 0x000fca00018e0610 */
[----:B------:R1:W-:Y:S01]  /*32500*/  STL.64 [R1+0xef8], R12 ;  /* 0x000ef80c01007387 */ /* 0x0003e20000100a00 */
[C---:B0-----:R-:W-:Y:S01]  /*32510*/  IADD3 R14, P2, PT, R6.reuse, R5, RZ ;  /* 0x00000005060e7210 */ /* 0x041fe20007f5e0ff */
[C---:B------:R-:W-:Y:S01]  /*32520*/  VIADD R4, R6.reuse, UR7 ;  /* 0x0000000706047c36 */ /* 0x040fe20008000000 */
        /* <DEDUP_REMOVED lines=840> */
[----:B---3--:R-:W-:Y:S01]  /*359b0*/  LOP3.LUT R10, R10, 0x7fffffff, RZ, 0xc0, !PT ;  /* 0x7fffffff0a0a7812 */ /* 0x008fe200078ec0ff */
[----:B------:R-:W0:Y:S02]  /*359c0*/  LDCU UR75, c[0x0][0x398] ;  /* 0x00007300ff4b77ac */ /* 0x000e240008000800 */
[----:B------:R-:W-:Y:S01]  /*359d0*/  IMAD.X R15, R4, 0x1, R20, P2 ;  /* 0x00000001040f7824 */ /* 0x000fe200010e0614 */
[----:B-1----:R-:W-:-:S04]  /*359e0*/  IADD3 R12, P3, PT, R6, R21, RZ ;  /* 0x00000015060c7210 */ /* 0x002fc80007f7e0ff */
[----:B------:R-:W-:Y:S01]  /*359f0*/  STL.64 [R1+0x290], R14 ;  /* 0x0002900e01007387 */ /* 0x000fe20000100a00 */
[----:B------:R-:W-:Y:S01]  /*35a00*/  IMAD.X R13, R4, 0x1, R23, P3 ;  /* 0x00000001040d7824 */ /* 0x000fe200018e0617 */
[----:B------:R-:W-:Y:S02]  /*35a10*/  IADD3 R6, P2, PT, R6, R22, RZ ;  /* 0x0000001606067210 */ /* 0x000fe40007f5e0ff */
[----:B------:R-:W-:Y:S02]  /*35a20*/  SHF.R.S32.HI R8, RZ, 0x1f, R2 ;  /* 0x0000001fff087819 */ /* 0x000fe40000011402 */
[----:B------:R1:W-:Y:S01]  /*35a30*/  STL.64 [R1+0x2b0], R12 ;  /* 0x0002b00c01007387 */ /* 0x0003e20000100a00 */
[----:B------:R-:W-:Y:S01]  /*35a40*/  IMAD.X R7, R4, 0x1, R24, P2 ;  /* 0x0000000104077824 */ /* 0x000fe200010e0618 */
[----:B-1----:R-:W-:-:S04]  /*35a50*/  IADD3 R12, P3, PT, R2, R3, RZ ;  /* 0x00000003020c7210 */ /* 0x002fc80007f7e0ff */
[----:B------:R1:W-:Y:S01]  /*35a60*/  STL.64 [R1+0x2c8], R6 ;  /* 0x0002c80601007387 */ /* 0x0003e20000100a00 */
[----:B------:R-:W-:-:S05]  /*35a70*/  IMAD.X R13, R8, 0x1, R16, P3 ;  /* 0x00000001080d7824 */ /* 0x000fca00018e0610 */
[----:B------:R3:W-:Y:S01]  /*35a80*/  STL.64 [R1+0x2e8], R12 ;  /* 0x0002e80c01007387 */ /* 0x0007e20000100a00 */
[C---:B-1----:R-:W-:Y:S01]  /*35a90*/  IADD3 R6, P2, PT, R2.reuse, R5, RZ ;  /* 0x0000000502067210 */ /* 0x042fe20007f5e0ff */
[----:B------:R-:W-:Y:S01]  /*35aa0*/  VIADD R4, R2, UR46 ;  /* 0x0000002e02047c36 */ /* 0x000fe20008000000 */
[----:B------:R-:W1:Y:S03]  /*35ab0*/  LDCU UR46, c[0x0][0x398] ;  /* 0x00007300ff2e77ac */ /* 0x000e660008000800 */
[----:B------:R-:W-:Y:S01]  /*35ac0*/  IMAD.X R7, R8, 0x1, R20, P2 ;  /* 0x0000000108077824 */ /* 0x000fe200010e0614 */
[----:B---3--:R-:W-:-:S04]  /*35ad0*/  IADD3 R12, P3, PT, R2, R21, RZ ;  /* 0x00000015020c7210 */ /* 0x008fc80007f7e0ff */
[----:B------:R3:W-:Y:S01]  /*35ae0*/  STL.64 [R1+0x2e0], R6 ;  /* 0x0002e00601007387 */ /* 0x0007e20000100a00 */
[----:B------:R-:W-:-:S05]  /*35af0*/  IMAD.X R13, R8, 0x1, R23, P3 ;  /* 0x00000001080d7824 */ /* 0x000fca00018e0617 */
[----:B------:R0:W-:Y:S01]  /*35b00*/  STL.64 [R1+0x308], R12 ;  /* 0x0003080c01007387 */ /* 0x0001e20000100a00 */
[----:B---3--:R-:W-:Y:S02]  /*35b10*/  IADD3 R6, P2, PT, R2, R22, RZ ;  /* 0x0000001602067210 */ /* 0x008fe40007f5e0ff */
[----:B------:R-:W-:-:S03]  /*35b20*/  SHF.R.S32.HI R2, RZ, 0x1f, R4 ;  /* 0x0000001fff027819 */ /* 0x000fc60000011404 */
[----:B------:R-:W-:Y:S01]  /*35b30*/  IMAD.X R7, R8, 0x1, R24, P2 ;  /* 0x0000000108077824 */ /* 0x000fe200010e0618 */
[----:B0-----:R-:W-:-:S04]  /*35b40*/  IADD3 R12, P3, PT, R4, R3, RZ ;  /* 0x00000003040c7210 */ /* 0x001fc80007f7e0ff */
[----:B------:R0:W-:Y:S01]  /*35b50*/  STL.64 [R1+0x300], R6 ;  /* 0x0003000601007387 */ /* 0x0001e20000100a00 */
[----:B------:R-:W-:Y:S01]  /*35b60*/  IMAD.X R13, R2, 0x1, R16, P3 ;  /* 0x00000001020d7824 */ /* 0x000fe200018e0610 */
[----:B------:R-:W-:-:S04]  /*35b70*/  IADD3 R14, P2, PT, R4, R5, RZ ;  /* 0x00000005040e7210 */ /* 0x000fc80007f5e0ff */
[----:B------:R3:W-:Y:S01]  /*35b80*/  STL.64 [R1+0x328], R12 ;  /* 0x0003280c01007387 */ /* 0x0007e20000100a00 */
[----:B------:R-:W-:Y:S02]  /*35b90*/  IMAD.X R15, R2, 0x1, R20, P2 ;  /* 0x00000001020f7824 */ /* 0x000fe400010e0614 */
[C---:B0-----:R-:W-:Y:S01]  /*35ba0*/  VIADD R6, R4.reuse, UR47 ;  /* 0x0000002f04067c36 */ /* 0x041fe20008000000 */
[----:B------:R-:W0:Y:S01]  /*35bb0*/  LDCU UR47, c[0x0][0x398] ;  /* 0x00007300ff2f77ac */ /* 0x000e220008000800 */
[----:B---3--:R-:W-:Y:S01]  /*35bc0*/  IADD3 R12, P3, PT, R4, R21, RZ ;  /* 0x00000015040c7210 */ /* 0x008fe20007f7e0ff */
[----:B------:R3:W-:Y:S04]  /*35bd0*/  STL.64 [R1+0x320], R14 ;  /* 0x0003200e01007387 */ /* 0x0007e80000100a00 */
[----:B------:R-:W-:-:S05]  /*35be0*/  IMAD.X R13, R2, 0x1, R23, P3 ;  /* 0x00000001020d7824 */ /* 0x000fca00018e0617 */
[----:B------:R0:W-:Y:S01]  /*35bf0*/  STL.64 [R1+0x348], R12 ;  /* 0x0003480c01007387 */ /* 0x0001e20000100a00 */
[----:B---3--:R-:W-:Y:S02]  /*35c00*/  IADD3 R14, P2, PT, R4, R22, RZ ;  /* 0x00000016040e7210 */ /* 0x008fe40007f5e0ff */
        /* <DEDUP_REMOVED lines=10> */
[----:B---3--:R-:W-:-:S04]  /*35cb0*/  IADD3 R12, P3, PT, R6, R21, RZ ;  /* 0x00000015060c7210 */ /* 0x008fc80007f7e0ff */
[----:B------:R-:W-:Y:S01]  /*35cc0*/  STL.64 [R1+0x360], R14 ;  /* 0x0003600e01007387 */ /* 0x000fe20000100a00 */
[----:B------:R-:W-:Y:S01]  /*35cd0*/  IMAD.X R13, R4, 0x1, R23, P3 ;  /* 0x00000001040d7824 */ /* 0x000fe200018e0617 */
[----:B------:R-:W-:Y:S02]  /*35ce0*/  IADD3 R6, P2, PT, R6, R22, RZ ;  /* 0x0000001606067210 */ /* 0x000fe40007f5e0ff */
[----:B------:R-:W-:Y:S02]  /*35cf0*/  SHF.R.S32.HI R8, RZ, 0x1f, R2 ;  /* 0x0000001fff087819 */ /* 0x000fe40000011402 */
[----:B------:R3:W-:Y:S01]  /*35d00*/  STL.64 [R1+0x388], R12 ;  /* 0x0003880c01007387 */ /* 0x0007e20000100a00 */
[----:B------:R-:W-:Y:S01]  /*35d10*/  IMAD.X R7, R4, 0x1, R24, P2 ;  /* 0x0000000104077824 */ /* 0x000fe200010e0618 */
[----:B---3--:R-:W-:-:S04]  /*35d20*/  IADD3 R12, P3, PT, R2, R3, RZ ;  /* 0x00000003020c7210 */ /* 0x008fc80007f7e0ff */
[----:B------:R3:W-:Y:S01]  /*35d30*/  STL.64 [R1+0x380], R6 ;  /* 0x0003800601007387 */ /* 0x0007e20000100a00 */
[----:B------:R-:W-:-:S05]  /*35d40*/  IMAD.X R13, R8, 0x1, R16, P3 ;  /* 0x00000001080d7824 */ /* 0x000fca00018e0610 */
[----:B------:R0:W-:Y:S01]  /*35d50*/  STL.64 [R1+0x3a8], R12 ;  /* 0x0003a80c01007387 */ /* 0x0001e20000100a00 */
[C---:B---3--:R-:W-:Y:S01]  /*35d60*/  IADD3 R6, P2, PT, R2.reuse, R5, RZ ;  /* 0x0000000502067210 */ /* 0x048fe20007f5e0ff */
[----:B------:R-:W-:Y:S01]  /*35d70*/  VIADD R4, R2, UR44 ;  /* 0x0000002c02047c36 */ /* 0x000fe20008000000 */
[----:B------:R-:W3:Y:S03]  /*35d80*/  LDCU UR44, c[0x0][0x398] ;  /* 0x00007300ff2c77ac */ /* 0x000ee60008000800 */
[----:B------:R-:W-:Y:S01]  /*35d90*/  IMAD.X R7, R8, 0x1, R20, P2 ;  /* 0x0000000108077824 */ /* 0x000fe200010e0614 */
[----:B0-----:R-:W-:-:S04]  /*35da0*/  IADD3 R12, P3, PT, R2, R21, RZ ;  /* 0x00000015020c7210 */ /* 0x001fc80007f7e0ff */
[----:B------:R0:W-:Y:S01]  /*35db0*/  STL.64 [R1+0x3a0], R6 ;  /* 0x0003a00601007387 */ /* 0x0001e20000100a00 */
[----:B------:R-:W-:-:S05]  /*35dc0*/  IMAD.X R13, R8, 0x1, R23, P3 ;  /* 0x00000001080d7824 */ /* 0x000fca00018e0617 */
[----:B------:R1:W-:Y:S01]  /*35dd0*/  STL.64 [R1+0x3c8], R12 ;  /* 0x0003c80c01007387 */ /* 0x0003e20000100a00 */
[----:B0-----:R-:W-:Y:S02]  /*35de0*/  IADD3 R6, P2, PT, R2, R22, RZ ;  /* 0x0000001602067210 */ /* 0x001fe40007f5e0ff */
[----:B------:R-:W-:-:S03]  /*35df0*/  SHF.R.S32.HI R2, RZ, 0x1f, R4 ;  /* 0x0000001fff027819 */ /* 0x000fc60000011404 */
[----:B------:R-:W-:Y:S01]  /*35e00*/  IMAD.X R7, R8, 0x1, R24, P2 ;  /* 0x0000000108077824 */ /* 0x000fe200010e0618 */
[----:B-1----:R-:W-:-:S04]  /*35e10*/  IADD3 R12, P3, PT, R4, R3, RZ ;  /* 0x00000003040c7210 */ /* 0x002fc80007f7e0ff */
[----:B------:R4:W-:Y:S01]  /*35e20*/  STL.64 [R1+0x3c0], R6 ;  /* 0x0003c00601007387 */ /* 0x0009e20000100a00 */
[----:B------:R-:W-:Y:S01]  /*35e30*/  IMAD.X R13, R2, 0x1, R16, P3 ;  /* 0x00000001020d7824 */ /* 0x000fe200018e0610 */
[----:B------:R-:W-:-:S04]  /*35e40*/  IADD3 R14, P2, PT, R4, R5, RZ ;  /* 0x00000005040e7210 */ /* 0x000fc80007f5e0ff */
[----:B------:R0:W-:Y:S01]  /*35e50*/  STL.64 [R1+0x3e8], R12 ;  /* 0x0003e80c01007387 */ /* 0x0001e20000100a00 */
[----:B------:R-:W-:Y:S02]  /*35e60*/  IMAD.X R15, R2, 0x1, R20, P2 ;  /* 0x00000001020f7824 */ /* 0x000fe400010e0614 */
[C---:B----4-:R-:W-:Y:S01]  /*35e70*/  VIADD R6, R4.reuse, UR49 ;  /* 0x0000003104067c36 */ /* 0x050fe20008000000 */
[----:B------:R-:W1:Y:S01]  /*35e80*/  LDCU UR49, c[0x0][0x398] ;  /* 0x00007300ff3177ac */ /* 0x000e620008000800 */
[----:B0-----:R-:W-:Y:S01]  /*35e90*/  IADD3 R12, P3, PT, R4, R21, RZ ;  /* 0x00000015040c7210 */ /* 0x001fe20007f7e0ff */
[----:B------:R0:W-:Y:S04]  /*35ea0*/  STL.64 [R1+0x3e0], R14 ;  /* 0x0003e00e01007387 */ /* 0x0001e80000100a00 */
[----:B------:R-:W-:-:S05]  /*35eb0*/  IMAD.X R13, R2, 0x1, R23, P3 ;  /* 0x00000001020d7824 */ /* 0x000fca00018e0617 */
[----:B------:R4:W-:Y:S01]  /*35ec0*/  STL.64 [R1+0x408], R12 ;  /* 0x0004080c01007387 */ /* 0x0009e20000100a00 */
[----:B0-----:R-:W-:Y:S02]  /*35ed0*/  IADD3 R14, P2, PT, R4, R22, RZ ;  /* 0x00000016040e7210 */ /* 0x001fe40007f5e0ff */
[----:B------:R-:W-:-:S03]  /*35ee0*/  SHF.R.S32.HI R4, RZ, 0x1f, R6 ;  /* 0x0000001fff047819 */ /* 0x000fc60000011406 */
[----:B------:R-:W-:Y:S01]  /*35ef0*/  IMAD.X R15, R2, 0x1, R24, P2 ;  /* 0x00000001020f7824 */ /* 0x000fe200010e0618 */
[----:B----4-:R-:W-:-:S04]  /*35f00*/  IADD3 R12, P3, PT, R6, R3, RZ ;  /* 0x00000003060c7210 */ /* 0x010fc80007f7e0ff */
[----:B------:R0:W-:Y:S01]  /*35f10*/  STL.64 [R1+0x400], R14 ;  /* 0x0004000e01007387 */ /* 0x0001e20000100a00 */
[----:B------:R-:W-:-:S05]  /*35f20*/  IMAD.X R13, R4, 0x1, R16, P3 ;  /* 0x00000001040d7824 */ /* 0x000fca00018e0610 */
[----:B------:R4:W-:Y:S01]  /*35f30*/  STL.64 [R1+0x428], R12 ;  /* 0x0004280c01007387 */ /* 0x0009e20000100a00 */
[C---:B0-----:R-:W-:Y:S01]  /*35f40*/  IADD3 R14, P2, PT, R6.reuse, R5, RZ ;  /* 0x00000005060e7210 */ /* 0x041fe20007f5e0ff */
[----:B------:R-:W-:Y:S01]  /*35f50*/  VIADD R2, R6, UR45 ;  /* 0x0000002d06027c36 */ /* 0x000fe20008000000 */
[----:B------:R-:W0:Y:S03]  /*35f60*/  LDCU UR45, c[0x0][0x398] ;  /* 0x00007300ff2d77ac */ /* 0x000e260008000800 */
[----:B------:R-:W-:Y:S01]  /*35f70*/  IMAD.X R15, R4, 0x1, R20, P2 ;  /* 0x00000001040f7824 */ /* 0x000fe200010e0614 */
[----:B----4-:R-:W-:-:S04]  /*35f80*/  IADD3 R12, P3, PT, R6, R21, RZ ;  /* 0x00000015060c7210 */ /* 0x010fc80007f7e0ff */
[----:B------:R-:W-:Y:S01]  /*35f90*/  STL.64 [R1+0x420], R14 ;  /* 0x0004200e01007387 */ /* 0x000fe20000100a00 */
[----:B------:R-:W-:Y:S01]  /*35fa0*/  IMAD.X R13, R4, 0x1, R23, P3 ;  /* 0x00000001040d7824 */ /* 0x000fe200018e0617 */
[----:B------:R-:W-:Y:S02]  /*35fb0*/  IADD3 R6, P2, PT, R6, R22, RZ ;  /* 0x0000001606067210 */ /* 0x000fe40007f5e0ff */
[----:B------:R-:W-:Y:S02]  /*35fc0*/  SHF.R.S32.HI R8, RZ, 0x1f, R2 ;  /* 0x0000001fff087819 */ /* 0x000fe40000011402 */
[----:B------:R4:W-:Y:S01]  /*35fd0*/  STL.64 [R1+0x448], R12 ;  /* 0x0004480c01007387 */ /* 0x0009e20000100a00 */
[----:B------:R-:W-:Y:S01]  /*35fe0*/  IMAD.X R7, R4, 0x1, R24, P2 ;  /* 0x0000000104077824 */ /* 0x000fe200010e0618 */
[----:B----4-:R-:W-:-:S04]  /*35ff0*/  IADD3 R12, P3, PT, R2, R3, RZ ;  /* 0x00000003020c7210 */ /* 0x010fc80007f7e0ff */
[----:B------:R4:W-:Y:S01]  /*36000*/  STL.64 [R1+0x440], R6 ;  /* 0x0004400601007387 */ /* 0x0009e20000100a00 */
[----:B------:R-:W-:-:S05]  /*36010*/  IMAD.X R13, R8, 0x1, R16, P3 ;  /* 0x00000001080d7824 */ /* 0x000fca00018e0610 */
[----:B------:R0:W-:Y:S01]  /*36020*/  STL.64 [R1+0x468], R12 ;  /* 0x0004680c01007387 */ /* 0x0001e20000100a00 */
[C---:B----4-:R-:W-:Y:S01]  /*36030*/  IADD3 R6, P2, PT, R2.reuse, R5, RZ ;  /* 0x0000000502067210 */ /* 0x050fe20007f5e0ff */
[----:B------:R-:W-:Y:S01]  /*36040*/  VIADD R4, R2, UR76 ;  /* 0x0000004c02047c36 */ /* 0x000fe20008000000 */
[----:B------:R-:W4:Y:S03]  /*36050*/  LDCU UR76, c[0x0][0x398] ;  /* 0x00007300ff4c77ac */ /* 0x000f260008000800 */
        /* <DEDUP_REMOVED lines=14> */
[C---:B--2---:R-:W-:Y:S01]  /*36140*/  VIADD R6, R4.reuse, UR4 ;  /* 0x0000000404067c36 */ /* 0x044fe20008000000 */
        /* <DEDUP_REMOVED lines=8> */
[----:B--2---:R-:W-:-:S04]  /*361d0*/  IADD3 R12, P3, PT, R6, R3, RZ ;  /* 0x00000003060c7210 */ /* 0x004fc80007f7e0ff */
[----:B------:R0:W-:Y:S01]  /*361e0*/  STL.64 [R1+0x4c0], R14 ;  /* 0x0004c00e01007387 */ /* 0x0001e20000100a00 */
[----:B------:R-:W-:-:S05]  /*361f0*/  IMAD.X R13, R4, 0x1, R16, P3 ;  /* 0x00000001040d7824 */ /* 0x000fca00018e0610 */
[----:B------:R2:W-:Y:S01]  /*36200*/  STL.64 [R1+0x4e8], R12 ;  /* 0x0004e80c01007387 */ /* 0x0005e20000100a00 */
[C---:B0-----:R-:W-:Y:S01]  /*36210*/  IADD3 R14, P2, PT, R6.reuse, R5, RZ ;  /* 0x00000005060e7210 */ /* 0x041fe20007f5e0ff */
[----:B------:R-:W-:Y:S01]  /*36220*/  VIADD R2, R6, UR5 ;  /* 0x0000000506027c36 */ /* 0x000fe20008000000 */
[----:B------:R-:W0:Y:S03]  /*36230*/  LDCU UR5, c[0x0][0x39c] ;  /* 0x00007380ff0577ac */ /* 0x000e260008000800 */
[----:B------:R-:W-:Y:S01]  /*36240*/  IMAD.X R15, R4, 0x1, R20, P2 ;  /* 0x00000001040f7824 */ /* 0x000fe200010e0614 */
[----:B--2---:R-:W-:-:S04]  /*36250*/  IADD3 R12, P3, PT, R6, R21, RZ ;  /* 0x00000015060c7210 */ /* 0x004fc80007f7e0ff */
[----:B------:R-:W-:Y:S01]  /*36260*/  STL.64 [R1+0x4e0], R14 ;  /* 0x0004e00e01007387 */ /* 0x000fe20000100a00 */
[----:B------:R-:W-:Y:S01]  /*36270*/  IMAD.X R13, R4, 0x1, R23, P3 ;  /* 0x00000001040d7824 */ /* 0x000fe200018e0617 */
[----:B------:R-:W-:Y:S02]  /*36280*/  IADD3 R6, P2, PT, R6, R22, RZ ;  /* 0x0000001606067210 */ /* 0x000fe40007f5e0ff */
[----:B------:R-:W-:Y:S02]  /*36290*/  SHF.R.S32.HI R8, RZ, 0x1f, R2 ;  /* 0x0000001fff087819 */ /* 0x000fe40000011402 */
[----:B------:R2:W-:Y:S01]  /*362a0*/  STL.64 [R1+0x508], R12 ;  /* 0x0005080c01007387 */ /* 0x0005e20000100a00 */
[----:B------:R-:W-:Y:S01]  /*362b0*/  IMAD.X R7, R4, 0x1, R24, P2 ;  /* 0x0000000104077824 */ /* 0x000fe200010e0618 */
[----:B--2---:R-:W-:-:S04]  /*362c0*/  IADD3 R12, P3, PT, R2, R3, RZ ;  /* 0x00000003020c7210 */ /* 0x004fc80007f7e0ff */
[----:B------:R2:W-:Y:S01]  /*362d0*/  STL.64 [R1+0x500], R6 ;  /* 0x0005000601007387 */ /* 0x0005e20000100a00 */
[----:B------:R-:W-:-:S05]  /*362e0*/  IMAD.X R13, R8, 0x1, R16, P3 ;  /* 0x00000001080d7824 */ /* 0x000fca00018e0610 */
[----:B------:R0:W-:Y:S01]  /*362f0*/  STL.64 [R1+0x528], R12 ;  /* 0x0005280c01007387 */ /* 0x0001e20000100a00 */
[C---:B--2---:R-:W-:Y:S01]  /*36300*/  IADD3 R6, P2, PT, R2.reuse, R5, RZ ;  /* 0x0000000502067210 */ /* 0x044fe20007f5e0ff */
[----:B------:R-:W-:Y:S01]  /*36310*/  VIADD R4, R2, UR6 ;  /* 0x0000000602047c36 */ /* 0x000fe20008000000 */
[----:B------:R-:W2:Y:S03]  /*36320*/  LDCU UR6, c[0x0][0x398] ;  /* 0x00007300ff0677ac */ /* 0x000ea60008000800 */
        /* <DEDUP_REMOVED lines=14> */
[C---:B0-----:R-:W-:Y:S01]  /*36410*/  VIADD R6, R4.reuse, UR7 ;  /* 0x0000000704067c36 */ /* 0x041fe20008000000 */
[----:B------:R-:W0:Y:S01]  /*36420*/  LDCU UR7, c[0x0][0x398] ;  /* 0x00007300ff0777ac */ /* 0x000e220008000800 */
[----:B-1----:R-:W-:Y:S01]  /*36430*/  IADD3 R12, P3, PT, R4, R21, RZ ;  /* 0x00000015040c7210 */ /* 0x002fe20007f7e0ff */
[----:B------:R1:W-:Y:S04]  /*36440*/  STL.64 [R1+0x560], R14 ;  /* 0x0005600e01007387 */ /* 0x0003e80000100a00 */
        /* <DEDUP_REMOVED lines=10> */
[----:B------:R-:W-:-:S04]  /*364f0*/  VIADD R2, R6, UR8 ;  /* 0x0000000806027c36 */ /* 0x000fc80008000000 */
        /* <DEDUP_REMOVED lines=8> */
[----:B0-----:R-:W-:-:S04]  /*36580*/  IADD3 R12, P3, PT, R2, R3, RZ ;  /* 0x00000003020c7210 */ /* 0x001fc80007f7e0ff */
[----:B------:R0:W-:Y:S01]  /*36590*/  STL.64 [R1+0x5c0], R6 ;  /* 0x0005c00601007387 */ /* 0x0001e20000100a00 */
[----:B------:R-:W-:-:S05]  /*365a0*/  IMAD.X R13, R8, 0x1, R16, P3 ;  /* 0x00000001080d7824 */ /* 0x000fca00018e0610 */
[----:B------:R1:W-:Y:S01]  /*365b0*/  STL.64 [R1+0x5f8], R12 ;  /* 0x0005f80c01007387 */ /* 0x0003e20000100a00 */
[C---:B0-----:R-:W-:Y:S01]  /*365c0*/  IADD3 R6, P2, PT, R2.reuse, R5, RZ ;  /* 0x0000000502067210 */ /* 0x041fe20007f5e0ff */
[----:B------:R-:W-:Y:S01]  /*365d0*/  VIADD R4, R2, UR9 ;  /* 0x0000000902047c36 */ /* 0x000fe20008000000 */
[----:B------:R-:W0:Y:S03]  /*365e0*/  LDCU.64 UR8, c[0x0][0x398] ;  /* 0x00007300ff0877ac */ /* 0x000e260008000a00 */
        /* <DEDUP_REMOVED lines=15> */
[----:B-1----:R-:W-:Y:S02]  /*366e0*/  IADD3 R12, P3, PT, R4, R21, RZ ;  /* 0x00000015040c7210 */ /* 0x002fe40007f7e0ff */
[----:B------:R0:W-:Y:S03]  /*366f0*/  STL.64 [R1+0x630], R14 ;  /* 0x0006300e01007387 */ /* 0x0001e60000100a00 */
[----:B------:R-:W-:-:S05]  /*36700*/  IMAD.X R13, R2, 0x1, R23, P3 ;  /* 0x00000001020d7824 */ /* 0x000fca00018e0617 */
[----:B------:R1:W-:Y:S01]  /*36710*/  STL.64 [R1+0x658], R12 ;  /* 0x0006580c01007387 */ /* 0x0003e20000100a00 */
[----:B0-----:R-:W-:Y:S02]  /*36720*/  IADD3 R14, P2, PT, R4, R22, RZ ;  /* 0x00000016040e7210 */ /* 0x001fe40007f5e0ff */
[----:B------:R-:W-:-:S03]  /*36730*/  SHF.R.S32.HI R4, RZ, 0x1f, R6 ;  /* 0x0000001fff047819 */ /* 0x000fc60000011406 */
[----:B------:R-:W-:Y:S01]  /*36740*/  IMAD.X R15, R2, 0x1, R24, P2 ;  /* 0x00000001020f7824 */ /* 0x000fe200010e0618 */
[----:B-1----:R-:W-:-:S04]  /*36750*/  IADD3 R12, P3, PT, R6, R3, RZ ;  /* 0x00000003060c7210 */ /* 0x002fc80007f7e0ff */
        /* <DEDUP_REMOVED lines=19> */
[----:B------:R-:W-:-:S04]  /*36890*/  VIADD R4, R2, UR12 ;  /* 0x0000000c02047c36 */ /* 0x000fc80008000000 */
        /* <DEDUP_REMOVED lines=15> */
[----:B------:R-:W0:Y:S01]  /*36990*/  LDCU.64 UR12, c[0x0][0x398] ;  /* 0x00007300ff0c77ac */ /* 0x000e220008000a00 */
        /* <DEDUP_REMOVED lines=528> */
[C---:B-1----:R-:W-:Y:S02]  /*38aa0*/  IADD3 R12, P3, PT, R4.reuse, R3, RZ ;  /* 0x00000003040c7210 */ /* 0x042fe40007f7e0ff */
[----:B------:R-:W-:-:S03]  /*38ab0*/  IADD3 R14, P2, PT, R4, R5, RZ ;  /* 0x00000005040e7210 */ /* 0x000fc60007f5e0ff */
[C---:B------:R-:W-:Y:S01]  /*38ac0*/  IMAD.X R13, R2.reuse, 0x1, R16, P3 ;  /* 0x00000001020d7824 */ /* 0x040fe200018e0610 */
[----:B------:R-:W-:Y:S01]  /*38ad0*/  STL.64 [R1+0x1038], R6 ;  /* 0x0010380601007387 */ /* 0x000fe20000100a00 */
[----:B------:R-:W-:-:S03]  /*38ae0*/  IMAD.X R15, R2, 0x1, R20, P2 ;  /* 0x00000001020f7824 */ /* 0x000fc600010e0614 */
[----:B------:R0:W-:Y:S04]  /*38af0*/  STL.64 [R1+0x1048], R12 ;  /* 0x0010480c01007387 */ /* 0x0001e80000100a00 */
[----:B------:R1:W-:Y:S01]  /*38b00*/  STL.64 [R1+0x1050], R14 ;  /* 0x0010500e01007387 */ /* 0x0003e20000100a00 */
[C---:B0-----:R-:W-:Y:S01]  /*38b10*/  IADD3 R12, P3, PT, R4.reuse, R21, RZ ;  /* 0x00000015040c7210 */ /* 0x041fe20007f7e0ff */
[C---:B------:R-:W-:Y:S01]  /*38b20*/  VIADD R6, R4.reuse, UR61 ;  /* 0x0000003d04067c36 */ /* 0x040fe20008000000 */
[----:B-1----:R-:W-:Y:S01]  /*38b30*/  IADD3 R14, P2, PT, R4, R22, RZ ;  /* 0x00000016040e7210 */ /* 0x002fe20007f5e0ff */
[----:B------:R-:W0:Y:S02]  /*38b40*/  LDCU UR61, c[0x0][0x398] ;  /* 0x00007300ff3d77ac */ /* 0x000e240008000800 */
[C---:B------:R-:W-:Y:S01]  /*38b50*/  IMAD.X R13, R2.reuse, 0x1, R23, P3 ;  /* 0x00000001020d7824 */ /* 0x040fe200018e0617 */
[----:B------:R-:W-:Y:S01]  /*38b60*/  SHF.R.S32.HI R4, RZ, 0x1f, R6 ;  /* 0x0000001fff047819 */ /* 0x000fe20000011406 */
[----:B------:R-:W-:-:S03]  /*38b70*/  IMAD.X R15, R2, 0x1, R24, P2 ;  /* 0x00000001020f7824 */ /* 0x000fc600010e0618 */
[----:B------:R1:W-:Y:S04]  /*38b80*/  STL.64 [R1+0x1060], R12 ;  /* 0x0010600c01007387 */ /* 0x0003e80000100a00 */
[----:B------:R0:W-:Y:S01]  /*38b90*/  STL.64 [R1+0x1058], R14 ;  /* 0x0010580e01007387 */ /* 0x0001e20000100a00 */
[C---:B-1----:R-:W-:Y:S02]  /*38ba0*/  IADD3 R12, P3, PT, R6.reuse, R3, RZ ;  /* 0x00000003060c7210 */ /* 0x042fe40007f7e0ff */
[----:B0-----:R-:W-:-:S03]  /*38bb0*/  IADD3 R14, P2, PT, R6, R5, RZ ;  /* 0x00000005060e7210 */ /* 0x001fc60007f5e0ff */
[----:B------:R-:W-:Y:S02]  /*38bc0*/  IMAD.X R13, R4, 0x1, R16, P3 ;  /* 0x00000001040d7824 */ /* 0x000fe400018e0610 */
[----:B------:R-:W-:Y:S02]  /*38bd0*/  VIADD R2, R6, UR62 ;  /* 0x0000003e06027c36 */ /* 0x000fe40008000000 */
[----:B------:R-:W-:Y:S01]  /*38be0*/  IMAD.X R15, R4, 0x1, R20, P2 ;  /* 0x00000001040f7824 */ /* 0x000fe200010e0614 */
[----:B------:R-:W0:Y:S01]  /*38bf0*/  LDCU UR62, c[0x0][0x398] ;  /* 0x00007300ff3e77ac */ /* 0x000e220008000800 */
[----:B------:R1:W-:Y:S04]  /*38c00*/  STL.64 [R1+0x1070], R12 ;  /* 0x0010700c01007387 */ /* 0x0003e80000100a00 */
[----:B------:R-:W-:Y:S01]  /*38c10*/  STL.64 [R1+0x1068], R14 ;  /* 0x0010680e01007387 */ /* 0x000fe20000100a00 */
[----:B-1----:R-:W-:-:S02]  /*38c20*/  IADD3 R12, P3, PT, R6, R21, RZ ;  /* 0x00000015060c7210 */ /* 0x002fc40007f7e0ff */
[----:B------:R-:W-:-:S03]  /*38c30*/  IADD3 R6, P2, PT, R6, R22, RZ ;  /* 0x0000001606067210 */ /* 0x000fc60007f5e0ff */
[C---:B------:R-:W-:Y:S02]  /*38c40*/  IMAD.X R13, R4.reuse, 0x1, R23, P3 ;  /* 0x00000001040d7824 */ /* 0x040fe400018e0617 */
[----:B------:R-:W-:Y:S01]  /*38c50*/  IMAD.X R7, R4, 0x1, R24, P2 ;  /* 0x0000000104077824 */ /* 0x000fe200010e0618 */
[----:B------:R-:W-:Y:S02]  /*38c60*/  SHF.R.S32.HI R8, RZ, 0x1f, R2 ;  /* 0x0000001fff087819 */ /* 0x000fe40000011402 */
[----:B------:R1:W-:Y:S04]  /*38c70*/  STL.64 [R1+0x1080], R12 ;  /* 0x0010800c01007387 */ /* 0x0003e80000100a00 */
[----:B------:R0:W-:Y:S01]  /*38c80*/  STL.64 [R1+0x1078], R6 ;  /* 0x0010780601007387 */ /* 0x0001e20000100a00 */
[----:B-1----:R-:W-:-:S02]  /*38c90*/  IADD3 R12, P3, PT, R2, R3, RZ ;  /* 0x00000003020c7210 */ /* 0x002fc40007f7e0ff */
[----:B0-----:R-:W-:-:S03]  /*38ca0*/  IADD3 R6, P2, PT, R2, R5, RZ ;  /* 0x0000000502067210 */ /* 0x001fc60007f5e0ff */
[C---:B------:R-:W-:Y:S02]  /*38cb0*/  IMAD.X R13, R8.reuse, 0x1, R16, P3 ;  /* 0x00000001080d7824 */ /* 0x040fe400018e0610 */
[----:B------:R-:W-:-:S03]  /*38cc0*/  IMAD.X R7, R8, 0x1, R20, P2 ;  /* 0x0000000108077824 */ /* 0x000fc600010e0614 */
[----:B------:R0:W-:Y:S04]  /*38cd0*/  STL.64 [R1+0x1090], R12 ;  /* 0x0010900c01007387 */ /* 0x0001e80000100a00 */
[----:B------:R1:W-:Y:S01]  /*38ce0*/  STL.64 [R1+0x1088], R6 ;  /* 0x0010880601007387 */ /* 0x0003e20000100a00 */
[C---:B------:R-:W-:Y:S01]  /*38cf0*/  VIADD R4, R2.reuse, UR63 ;  /* 0x0000003f02047c36 */ /* 0x040fe20008000000 */
[----:B------:R-:W2:Y:S01]  /*38d00*/  LDCU UR63, c[0x0][0x398] ;  /* 0x00007300ff3f77ac */ /* 0x000ea20008000800 */
[C---:B0-----:R-:W-:Y:S02]  /*38d10*/  IADD3 R12, P3, PT, R2.reuse, R21, RZ ;  /* 0x00000015020c7210 */ /* 0x041fe40007f7e0ff */
[----:B-1----:R-:W-:-:S03]  /*38d20*/  IADD3 R6, P2, PT, R2, R22, RZ ;  /* 0x0000001602067210 */ /* 0x002fc60007f5e0ff */
[C---:B------:R-:W-:Y:S02]  /*38d30*/  IMAD.X R13, R8.reuse, 0x1, R23, P3 ;  /* 0x00000001080d7824 */ /* 0x040fe400018e0617 */
[----:B------:R-:W-:Y:S01]  /*38d40*/  IMAD.X R7, R8, 0x1, R24, P2 ;  /* 0x0000000108077824 */ /* 0x000fe200010e0618 */
[----:B------:R-:W-:Y:S02]  /*38d50*/  SHF.R.S32.HI R2, RZ, 0x1f, R4 ;  /* 0x0000001fff027819 */ /* 0x000fe40000011404 */
[----:B------:R0:W-:Y:S04]  /*38d60*/  STL.64 [R1+0x10a8], R12 ;  /* 0x0010a80c01007387 */ /* 0x0001e80000100a00 */
[----:B------:R1:W-:Y:S01]  /*38d70*/  STL.64 [R1+0x10a0], R6 ;  /* 0x0010a00601007387 */ /* 0x0003e20000100a00 */
[----:B0-----:R-:W-:-:S02]  /*38d80*/  IADD3 R12, P3, PT, R4, R3, RZ ;  /* 0x00000003040c7210 */ /* 0x001fc40007f7e0ff */
[----:B-1----:R-:W-:-:S03]  /*38d90*/  IADD3 R6, P2, PT, R4, R5, RZ ;  /* 0x0000000504067210 */ /* 0x002fc60007f5e0ff */
[C---:B------:R-:W-:Y:S02]  /*38da0*/  IMAD.X R13, R2.reuse, 0x1, R16, P3 ;  /* 0x00000001020d7824 */ /* 0x040fe400018e0610 */
[----:B------:R-:W-:-:S03]  /*38db0*/  IMAD.X R7, R2, 0x1, R20, P2 ;  /* 0x0000000102077824 */ /* 0x000fc600010e0614 */
[----:B------:R0:W-:Y:S04]  /*38dc0*/  STL.64 [R1+0x10b8], R12 ;  /* 0x0010b80c01007387 */ /* 0x0001e80000100a00 */
[----:B------:R1:W-:Y:S01]  /*38dd0*/  STL.64 [R1+0x10b0], R6 ;  /* 0x0010b00601007387 */ /* 0x0003e20000100a00 */
[C---:B0-----:R-:W-:Y:S02]  /*38de0*/  IADD3 R12, P3, PT, R4.reuse, R21, RZ ;  /* 0x00000015040c7210 */ /* 0x041fe40007f7e0ff */
[C---:B-1----:R-:W-:Y:S01]  /*38df0*/  IADD3 R6, P2, PT, R4.reuse, R22, RZ ;  /* 0x0000001604067210 */ /* 0x042fe20007f5e0ff */
[----:B------:R-:W-:Y:S01]  /*38e00*/  VIADD R4, R4, UR64 ;  /* 0x0000004004047c36 */ /* 0x000fe20008000000 */
[----:B------:R-:W0:Y:S01]  /*38e10*/  LDCU UR64, c[0x0][0x398] ;  /* 0x00007300ff4077ac */ /* 0x000e220008000800 */
[----:B------:R-:W-:-:S02]  /*38e20*/  IMAD.X R13, R2, 0x1, R23, P3 ;  /* 0x00000001020d7824 */ /* 0x000fc400018e0617 */
[----:B------:R-:W-:Y:S01]  /*38e30*/  IMAD.X R7, R2, 0x1, R24, P2 ;  /* 0x0000000102077824 */ /* 0x000fe200010e0618 */
[----:B------:R-:W-:Y:S02]  /*38e40*/  SHF.R.S32.HI R2, RZ, 0x1f, R4 ;  /* 0x0000001fff027819 */ /* 0x000fe40000011404 */
[----:B------:R1:W-:Y:S04]  /*38e50*/  STL.64 [R1+0x10c0], R12 ;  /* 0x0010c00c01007387 */ /* 0x0003e80000100a00 */
[----:B------:R0:W-:Y:S01]  /*38e60*/  STL.64 [R1+0x10c8], R6 ;  /* 0x0010c80601007387 */ /* 0x0001e20000100a00 */
[C---:B-1----:R-:W-:Y:S02]  /*38e70*/  IADD3 R12, P3, PT, R4.reuse, R3, RZ ;  /* 0x00000003040c7210 */ /* 0x042fe40007f7e0ff */
[----:B0-----:R-:W-:-:S03]  /*38e80*/  IADD3 R6, P2, PT, R4, R5, RZ ;  /* 0x0000000504067210 */ /* 0x001fc60007f5e0ff */
        /* <DEDUP_REMOVED lines=11> */
[----:B------:R-:W-:Y:S02]  /*38f40*/  IADD3 R14, P3, PT, R4, R3, RZ ;  /* 0x00000003040e7210 */ /* 0x000fe40007f7e0ff */
[----:B------:R-:W-:Y:S04]  /*38f50*/  STL.64 [R1+0x10f0], R6 ;  /* 0x0010f00601007387 */ /* 0x000fe80000100a00 */
[----:B------:R1:W-:Y:S01]  /*38f60*/  STL.64 [R1+0x10e8], R12 ;  /* 0x0010e80c01007387 */ /* 0x0003e20000100a00 */
[----:B------:R-:W-:Y:S01]  /*38f70*/  IMAD.X R15, R2, 0x1, R16, P3 ;  /* 0x00000001020f7824 */ /* 0x000fe200018e0610 */
[----:B------:R-:W-:-:S04]  /*38f80*/  IADD3 R18, P3, PT, R4, R21, RZ ;  /* 0x0000001504127210 */ /* 0x000fc80007f7e0ff */
[----:B------:R0:W-:Y:S01]  /*38f90*/  STL.64 [R1+0x10f8], R14 ;  /* 0x0010f80e01007387 */ /* 0x0001e20000100a00 */
[----:B-1----:R-:W-:-:S05]  /*38fa0*/  IADD3 R12, P2, PT, R4, R5, RZ ;  /* 0x00000005040c7210 */ /* 0x002fca0007f5e0ff */
[----:B------:R-:W-:Y:S01]  /*38fb0*/  IMAD.X R13, R2, 0x1, R20, P2 ;  /* 0x00000001020d7824 */ /* 0x000fe200010e0614 */
[----:B0-----:R-:W-:Y:S01]  /*38fc0*/  IADD3 R14, P2, PT, R4, R22, RZ ;  /* 0x00000016040e7210 */ /* 0x001fe20007f5e0ff */
[----:B------:R-:W-:Y:S02]  /*38fd0*/  IMAD.X R19, R2, 0x1, R23, P3 ;  /* 0x0000000102137824 */ /* 0x000fe400018e0617 */
[----:B------:R-:W-:Y:S01]  /*38fe0*/  VIADD R6, R4, UR66 ;  /* 0x0000004204067c36 */ /* 0x000fe20008000000 */
[----:B------:R-:W0:Y:S01]  /*38ff0*/  LDCU UR66, c[0x0][0x398] ;  /* 0x00007300ff4277ac */ /* 0x000e220008000800 */
[----:B------:R-:W-:Y:S01]  /*39000*/  IMAD.X R15, R2, 0x1, R24, P2 ;  /* 0x00000001020f7824 */ /* 0x000fe200010e0618 */
[----:B------:R-:W-:Y:S02]  /*39010*/  STL.64 [R1+0x1100], R12 ;  /* 0x0011000c01007387 */ /* 0x000fe40000100a00 */
[----:B------:R-:W-:Y:S02]  /*39020*/  SHF.R.S32.HI R4, RZ, 0x1f, R6 ;  /* 0x0000001fff047819 */ /* 0x000fe40000011406 */
[----:B------:R-:W-:Y:S04]  /*39030*/  STL.64 [R1+0x1110], R14 ;  /* 0x0011100e01007387 */ /* 0x000fe80000100a00 */
[----:B------:R1:W-:Y:S01]  /*39040*/  STL.64 [R1+0x1118], R18 ;  /* 0x0011181201007387 */ /* 0x0003e20000100a00 */
[C---:B------:R-:W-:Y:S01]  /*39050*/  IADD3 R26, P2, PT, R6.reuse, R5, RZ ;  /* 0x00000005061a7210 */ /* 0x040fe20007f5e0ff */
[C---:B------:R-:W-:Y:S01]  /*39060*/  VIADD R11, R6.reuse, UR67 ;  /* 0x00000043060b7c36 */ /* 0x040fe20008000000 */
[----:B------:R-:W0:Y:S01]  /*39070*/  LDCU UR67, c[0x0][0x398] ;  /* 0x00007300ff4377ac */ /* 0x000e220008000800 */
[----:B-1----:R-:W-:-:S05]  /*39080*/  IADD3 R18, P3, PT, R6, R3, RZ ;  /* 0x0000000306127210 */ /* 0x002fca0007f7e0ff */
[C---:B------:R-:W-:Y:S02]  /*39090*/  IMAD.X R19, R4.reuse, 0x1, R16, P3 ;  /* 0x0000000104137824 */ /* 0x040fe400018e0610 */
[----:B------:R-:W-:Y:S02]  /*390a0*/  IMAD.X R27, R4, 0x1, R20, P2 ;  /* 0x00000001041b7824 */ /* 0x000fe400010e0614 */
[----:B------:R-:W-:Y:S01]  /*390b0*/  VIADD R13, R11, UR68 ;  /* 0x000000440b0d7c36 */ /* 0x000fe20008000000 */
[----:B------:R-:W1:Y:S01]  /*390c0*/  LDCU UR68, c[0x0][0x398] ;  /* 0x00007300ff4477ac */ /* 0x000e620008000800 */
[----:B------:R0:W-:Y:S02]  /*390d0*/  STL.64 [R1+0x1108], R18 ;  /* 0x0011081201007387 */ /* 0x0001e40000100a00 */
[----:B------:R-:W-:Y:S02]  /*390e0*/  VIADD R15, R13, UR69 ;  /* 0x000000450d0f7c36 */ /* 0x000fe40008000000 */
[----:B------:R1:W-:Y:S02]  /*390f0*/  STL.64 [R1+0x1128], R26 ;  /* 0x0011281a01007387 */ /* 0x0003e40000100a00 */
[----:B------:R-:W-:Y:S01]  /*39100*/  VIADD R2, R15, UR70 ;  /* 0x000000460f027c36 */ /* 0x000fe20008000000 */
[----:B------:R-:W2:Y:S01]  /*39110*/  LDCU UR69, c[0x0][0x398] ;  /* 0x00007300ff4577ac */ /* 0x000ea20008000800 */
[----:B------:R-:W2:Y:S01]  /*39120*/  LDCU UR70, c[0x0][0x398] ;  /* 0x00007300ff4677ac */ /* 0x000ea20008000800 */
[----:B0-----:R-:W-:-:S02]  /*39130*/  IADD3 R18, P3, PT, R6, R21, RZ ;  /* 0x0000001506127210 */ /* 0x001fc40007f7e0ff */
[----:B------:R-:W-:-:S03]  /*39140*/  IADD3 R6, P2, PT, R6, R22, RZ ;  /* 0x0000001606067210 */ /* 0x000fc60007f5e0ff */
[C---:B------:R-:W-:Y:S02]  /*39150*/  IMAD.X R19, R4.reuse, 0x1, R23, P3 ;  /* 0x0000000104137824 */ /* 0x040fe400018e0617 */
[----:B------:R-:W-:Y:S01]  /*39160*/  IMAD.X R7, R4, 0x1, R24, P2 ;  /* 0x0000000104077824 */ /* 0x000fe200010e0618 */
[----:B-1----:R-:W-:Y:S02]  /*39170*/  SHF.R.S32.HI R27, RZ, 0x1f, R11 ;  /* 0x0000001fff1b7819 */ /* 0x002fe4000001140b */
[----:B------:R-:W-:Y:S04]  /*39180*/  STL.64 [R1+0x1140], R18 ;  /* 0x0011401201007387 */ /* 0x000fe80000100a00 */
[----:B------:R0:W-:Y:S01]  /*39190*/  STL.64 [R1+0x1138], R6 ;  /* 0x0011380601007387 */ /* 0x0001e20000100a00 */
[----:B------:R-:W-:Y:S01]  /*391a0*/  VIADD R14, R2, UR71 ;  /* 0x00000047020e7c36 */ /* 0x000fe20008000000 */
[----:B------:R-:W1:Y:S03]  /*391b0*/  LDCU UR71, c[0x0][0x398] ;  /* 0x00007300ff4777ac */ /* 0x000e660008000800 */
[----:B------:R-:W-:Y:S01]  /*391c0*/  VIADD R8, R14, UR72 ;  /* 0x000000480e087c36 */ /* 0x000fe20008000000 */
[----:B------:R-:W1:Y:S01]  /*391d0*/  LDCU UR72, c[0x0][0x398] ;  /* 0x00007300ff4877ac */ /* 0x000e620008000800 */
[----:B0-----:R-:W-:-:S02]  /*391e0*/  IADD3 R6, P2, PT, R11, R3, RZ ;  /* 0x000000030b067210 */ /* 0x001fc40007f5e0ff */
[----:B------:R-:W-:Y:S01]  /*391f0*/  VIADD R26, R8, UR73 ;  /* 0x00000049081a7c36 */ /* 0x000fe20008000000 */
[----:B------:R-:W-:Y:S01]  /*39200*/  IADD3 R18, P3, PT, R11, R5, RZ ;  /* 0x000000050b127210 */ /* 0x000fe20007f7e0ff */
[----:B------:R-:W0:Y:S01]  /*39210*/  LDCU UR73, c[0x0][0x398] ;  /* 0x00007300ff4977ac */ /* 0x000e220008000800 */
[C---:B------:R-:W-:Y:S02]  /*39220*/  IMAD.X R7, R27.reuse, 0x1, R16, P2 ;  /* 0x000000011b077824 */ /* 0x040fe400010e0610 */
[----:B------:R-:W-:Y:S02]  /*39230*/  VIADD R4, R26, UR74 ;  /* 0x0000004a1a047c36 */ /* 0x000fe40008000000 */
[----:B------:R-:W-:Y:S01]  /*39240*/  IMAD.X R19, R27, 0x1, R20, P3 ;  /* 0x000000011b137824 */ /* 0x000fe200018e0614 */
[----:B------:R-:W0:Y:S01]  /*39250*/  LDCU UR74, c[0x0][0x398] ;  /* 0x00007300ff4a77ac */ /* 0x000e220008000800 */
[----:B------:R1:W-:Y:S01]  /*39260*/  STL.64 [R1+0x1130], R6 ;  /* 0x0011300601007387 */ /* 0x0003e20000100a00 */
[----:B------:R-:W-:-:S03]  /*39270*/  VIADD R12, R4, UR4 ;  /* 0x00000004040c7c36 */ /* 0x000fc60008000000 */
[----:B------:R0:W-:Y:S01]  /*39280*/  STL.64 [R1+0x1148], R18 ;  /* 0x0011481201007387 */ /* 0x0001e20000100a00 */
[----:B------:R-:W2:Y:S01]  /*39290*/  LDCU UR4, c[0x0][0x398] ;  /* 0x00007300ff0477ac */ /* 0x000ea20008000800 */
[----:B-1----:R-:W-:-:S05]  /*392a0*/  IADD3 R6, P2, PT, R11, R21, RZ ;  /* 0x000000150b067210 */ /* 0x002fca0007f5e0ff */
[----:B------:R-:W-:Y:S01]  /*392b0*/  IMAD.X R7, R27, 0x1, R23, P2 ;  /* 0x000000011b077824 */ /* 0x000fe200010e0617 */
[----:B0-----:R-:W-:Y:S02]  /*392c0*/  IADD3 R18, P3, PT, R11, R22, RZ ;  /* 0x000000160b127210 */ /* 0x001fe40007f7e0ff */
[----:B------:R-:W-:Y:S02]  /*392d0*/  SHF.R.S32.HI R11, RZ, 0x1f, R12 ;  /* 0x0000001fff0b7819 */ /* 0x000fe4000001140c */
[----:B------:R0:W-:Y:S01]  /*392e0*/  STL.64 [R1+0x1160], R6 ;  /* 0x0011600601007387 */ /* 0x0001e20000100a00 */
[----:B------:R-:W-:Y:S01]  /*392f0*/  IMAD.X R19, R27, 0x1, R24, P3 ;  /* 0x000000011b137824 */ /* 0x000fe200018e0618 */
[----:B0-----:R-:W-:-:S05]  /*39300*/  IADD3 R6, P2, PT, R12, R3, RZ ;  /* 0x000000030c067210 */ /* 0x001fca0007f5e0ff */
[----:B------:R-:W-:Y:S01]  /*39310*/  IMAD.X R7, R11, 0x1, R16, P2 ;  /* 0x000000010b077824 */ /* 0x000fe200010e0610 */
[----:B------:R-:W-:-:S04]  /*39320*/  SHF.R.S32.HI R27, RZ, 0x1f, R13 ;  /* 0x0000001fff1b7819 */ /* 0x000fc8000001140d */
[----:B------:R0:W-:Y:S04]  /*39330*/  STL.64 [R1+0x1208], R6 ;  /* 0x0012080601007387 */ /* 0x0001e80000100a00 */
[----:B------:R1:W-:Y:S01]  /*39340*/  STL.64 [R1+0x1158], R18 ;  /* 0x0011581201007387 */ /* 0x0003e20000100a00 */
[----:B0-----:R-:W-:-:S05]  /*39350*/  IADD3 R6, P2, PT, R13, R3, RZ ;  /* 0x000000030d067210 */ /* 0x001fca0007f5e0ff */
[----:B------:R-:W-:Y:S01]  /*39360*/  IMAD.X R7, R27, 0x1, R16, P2 ;  /* 0x000000011b077824 */ /* 0x000fe200010e0610 */
[----:B-1----:R-:W-:-:S04]  /*39370*/  IADD3 R18, P3, PT, R13, R5, RZ ;  /* 0x000000050d127210 */ /* 0x002fc80007f7e0ff */
[----:B------:R0:W-:Y:S01]  /*39380*/  STL.64 [R1+0x1150], R6 ;  /* 0x0011500601007387 */ /* 0x0001e20000100a00 */
        /* <DEDUP_REMOVED lines=12> */
[----:B0-----:R-:W-:-:S05]  /*39450*/  IADD3 R18, P3, PT, R15, R5, RZ ;  /* 0x000000050f127210 */ /* 0x001fca0007f7e0ff */
[----:B------:R-:W-:Y:S01]  /*39460*/  IMAD.X R19, R13, 0x1, R20, P3 ;  /* 0x000000010d137824 */ /* 0x000fe200018e0614 */
[----:B-1----:R-:W-:-:S04]  /*39470*/  IADD3 R6, P2, PT, R15, R21, RZ ;  /* 0x000000150f067210 */ /* 0x002fc80007f5e0ff */
[----:B------:R0:W-:Y:S01]  /*39480*/  STL.64 [R1+0x1178], R18 ;  /* 0x0011781201007387 */ /* 0x0001e20000100a00 */
[----:B------:R-:W-:-:S05]  /*39490*/  IMAD.X R7, R13, 0x1, R23, P2 ;  /* 0x000000010d077824 */ /* 0x000fca00010e0617 */
[----:B------:R1:W-:Y:S01]  /*394a0*/  STL.64 [R1+0x1188], R6 ;  /* 0x0011880601007387 */ /* 0x0003e20000100a00 */
[----:B0-----:R-:W-:Y:S02]  /*394b0*/  IADD3 R18, P3, PT, R15, R22, RZ ;  /* 0x000000160f127210 */ /* 0x001fe40007f7e0ff */
[----:B-1----:R-:W-:-:S03]  /*394c0*/  IADD3 R6, P2, PT, R12, R5, RZ ;  /* 0x000000050c067210 */ /* 0x002fc60007f5e0ff */
[----:B------:R-:W-:Y:S02]  /*394d0*/  IMAD.X R19, R13, 0x1, R24, P3 ;  /* 0x000000010d137824 */ /* 0x000fe400018e0618 */
[----:B------:R-:W-:Y:S01]  /*394e0*/  IMAD.X R7, R11, 0x1, R20, P2 ;  /* 0x000000010b077824 */ /* 0x000fe200010e0614 */
[----:B------:R-:W-:-:S04]  /*394f0*/  SHF.R.S32.HI R13, RZ, 0x1f, R2 ;  /* 0x0000001fff0d7819 */ /* 0x000fc80000011402 */
[----:B------:R0:W-:Y:S04]  /*39500*/  STL.64 [R1+0x1200], R6 ;  /* 0x0012000601007387 */ /* 0x0001e80000100a00 */
[----:B------:R1:W-:Y:S01]  /*39510*/  STL.64 [R1+0x1198], R18 ;  /* 0x0011981201007387 */ /* 0x0003e20000100a00 */
[C---:B0-----:R-:W-:Y:S02]  /*39520*/  IADD3 R6, P2, PT, R2.reuse, R3, RZ ;  /* 0x0000000302067210 */ /* 0x041fe40007f5e0ff */
[----:B-1----:R-:W-:-:S03]  /*39530*/  IADD3 R18, P3, PT, R2, R5, RZ ;  /* 0x0000000502127210 */ /* 0x002fc60007f7e0ff */
[C---:B------:R-:W-:Y:S02]  /*39540*/  IMAD.X R7, R13.reuse, 0x1, R16, P2 ;  /* 0x000000010d077824 */ /* 0x040fe400010e0610 */
[----:B------:R-:W-:-:S03]  /*39550*/  IMAD.X R19, R13, 0x1, R20, P3 ;  /* 0x000000010d137824 */ /* 0x000fc600018e0614 */
[----:B------:R0:W-:Y:S04]  /*39560*/  STL.64 [R1+0x1190], R6 ;  /* 0x0011900601007387 */ /* 0x0001e80000100a00 */
[----:B------:R1:W-:Y:S01]  /*39570*/  STL.64 [R1+0x11a0], R18 ;  /* 0x0011a01201007387 */ /* 0x0003e20000100a00 */
        /* <DEDUP_REMOVED lines=11> */
[----:B------:R-:W-:Y:S04]  /*39630*/  STL.64 [R1+0x11c8], R6 ;  /* 0x0011c80601007387 */ /* 0x000fe80000100a00 */
[----:B------:R0:W-:Y:S04]  /*39640*/  STL.64 [R1+0x11c0], R18 ;  /* 0x0011c01201007387 */ /* 0x0001e80000100a00 */
[----:B0-----:R-:W2:Y:S01]  /*39650*/  LDL.LU.64 R18, [R1+0x15e8] ;  /* 0x0015e80001127983 */ /* 0x001ea20000300a00 */
[C---:B------:R-:W-:Y:S02]  /*39660*/  IADD3 R6, P2, PT, R14.reuse, R21, RZ ;  /* 0x000000150e067210 */ /* 0x040fe40007f5e0ff */
[----:B------:R-:W-:-:S03]  /*39670*/  IADD3 R14, P3, PT, R14, R22, RZ ;  /* 0x000000160e0e7210 */ /* 0x000fc60007f7e0ff */
[C---:B------:R-:W-:Y:S02]  /*39680*/  IMAD.X R7, R2.reuse, 0x1, R23, P2 ;  /* 0x0000000102077824 */ /* 0x040fe400010e0617 */
[----:B------:R-:W-:Y:S01]  /*39690*/  IMAD.X R15, R2, 0x1, R24, P3 ;  /* 0x00000001020f7824 */ /* 0x000fe200018e0618 */
[----:B------:R-:W-:Y:S02]  /*396a0*/  SHF.R.S32.HI R2, RZ, 0x1f, R8 ;  /* 0x0000001fff027819 */ /* 0x000fe40000011408 */
[----:B------:R0:W-:Y:S04]  /*396b0*/  STL.64 [R1+0x11e0], R6 ;  /* 0x0011e00601007387 */ /* 0x0001e80000100a00 */
[----:B0-----:R-:W3:Y:S04]  /*396c0*/  LDL.LU.64 R6, [R1+0x15e0] ;  /* 0x0015e00001067983 */ /* 0x001ee80000300a00 */
[----:B------:R0:W-:Y:S02]  /*396d0*/  STL.64 [R1+0x11d8], R14 ;  /* 0x0011d80e01007387 */ /* 0x0001e40000100a00 */
[----:B0-----:R-:W-:-:S05]  /*396e0*/  IADD3 R14, P3, PT, R8, R3, RZ ;  /* 0x00000003080e7210 */ /* 0x001fca0007f7e0ff */
[----:B------:R-:W-:-:S05]  /*396f0*/  IMAD.X R15, R2, 0x1, R16, P3 ;  /* 0x00000001020f7824 */ /* 0x000fca00018e0610 */
[----:B------:R0:W-:Y:S02]  /*39700*/  STL.64 [R1+0x11d0], R14 ;  /* 0x0011d00e01007387 */ /* 0x0001e40000100a00 */
[----:B0-----:R-:W-:-:S05]  /*39710*/  IADD3 R14, P3, PT, R8, R5, RZ ;  /* 0x00000005080e7210 */ /* 0x001fca0007f7e0ff */
[----:B------:R-:W-:Y:S02]  /*39720*/  IMAD.X R15, R2, 0x1, R20, P3 ;  /* 0x00000001020f7824 */ /* 0x000fe400018e0614 */
[----:B------:R-:W-:-:S03]  /*39730*/  VIADD R13, R28, 0x1 ;  /* 0x000000011c0d7836 */ /* 0x000fc60000000000 */
[----:B------:R0:W-:Y:S02]  /*39740*/  STL.64 [R1+0x11e8], R14 ;  /* 0x0011e80e01007387 */ /* 0x0001e40000100a00 */
[----:B------:R-:W-:Y:S02]  /*39750*/  ISETP.GE.AND P2, PT, R13, UR5, PT ;  /* 0x000000050d007c0c */ /* 0x000fe4000bf46270 */
[----:B------:R-:W-:Y:S01]  /*39760*/  LOP3.LUT R13, R9, 0xffff, RZ, 0xc0, !PT ;  /* 0x0000ffff090d7812 */ /* 0x000fe200078ec0ff */
[----:B------:R-:W-:Y:S01]  /*39770*/  VIADD R27, R28, 0x79 ;  /* 0x000000791c1b7836 */ /* 0x000fe20000000000 */
[----:B------:R-:W1:Y:S01]  /*39780*/  LDCU UR5, c[0x0][0x398] ;  /* 0x00007300ff0577ac */ /* 0x000e620008000800 */
[----:B0-----:R-:W-:-:S05]  /*39790*/  IADD3 R14, P3, PT, R8, R21, RZ ;  /* 0x00000015080e7210 */ /* 0x001fca0007f7e0ff */
[----:B------:R-:W-:Y:S01]  /*397a0*/  IMAD.X R15, R2, 0x1, R23, P3 ;  /* 0x00000001020f7824 */ /* 0x000fe200018e0617 */
[----:B------:R-:W-:-:S04]  /*397b0*/  IADD3 R8, P3, PT, R8, R22, RZ ;  /* 0x0000001608087210 */ /* 0x000fc80007f7e0ff */
[----:B------:R0:W-:Y:S01]  /*397c0*/  STL.64 [R1+0x11f8], R14 ;  /* 0x0011f80e01007387 */ /* 0x0001e20000100a00 */
[----:B------:R-:W-:Y:S01]  /*397d0*/  IMAD.X R9, R2, 0x1, R24, P3 ;  /* 0x0000000102097824 */ /* 0x000fe200018e0618 */
[----:B------:R-:W-:Y:S01]  /*397e0*/  ISETP.GE.AND P3, PT, R27, UR17, PT ;  /* 0x000000111b007c0c */ /* 0x000fe2000bf66270 */
[----:B------:R-:W1:Y:S01]  /*397f0*/  LDCU UR17, c[0x0][0x398] ;  /* 0x00007300ff1177ac */ /* 0x000e620008000800 */
[----:B0-----:R-:W4:Y:S04]  /*39800*/  LDL.LU.64 R14, [R1+0x15d8] ;  /* 0x0015d800010e7983 */ /* 0x001f280000300a00 */
[----:B------:R-:W-:Y:S04]  /*39810*/  STL [R1+0x20], R13 ;  /* 0x0000200d01007387 */ /* 0x000fe80000100800 */
[----:B------:R-:W4:Y:S04]  /*39820*/  LDL.LU R2, [R1+0x15d0] ;  /* 0x0015d00001027983 */ /* 0x000f280000300800 */
[----:B------:R0:W-:Y:S01]  /*39830*/  STL.64 [R1+0x11f0], R8 ;  /* 0x0011f00801007387 */ /* 0x0001e20000100a00 */
[----:B------:R-:W-:-:S03]  /*39840*/  @P3 LOP3.LUT R0, R0, 0x8000, RZ, 0xfc, !PT ;  /* 0x0000800000003812 */ /* 0x000fc600078efcff */
[----:B0-----:R-:W4:Y:S01]  /*39850*/  LDL.LU.64 R8, [R1+0x15c8] ;  /* 0x0015c80001087983 */ /* 0x001f220000300a00 */
[----:B------:R-:W-:Y:S02]  /*39860*/  LOP3.LUT R0, R0, 0xfffeffff, RZ, 0xc0, !PT ;  /* 0xfffeffff00007812 */ /* 0x000fe400078ec0ff */
[----:B--2---:R-:W-:-:S04]  /*39870*/  LOP3.LUT R19, R19, 0xffff, RZ, 0xc0, !PT ;  /* 0x0000ffff13137812 */ /* 0x004fc800078ec0ff */
[----:B------:R-:W-:-:S04]  /*39880*/  PRMT R13, R13, 0x3340, R19 ;  /* 0x000033400d0d7816 */ /* 0x000fc80000000013 */
[----:B------:R-:W-:Y:S01]  /*39890*/  PRMT R13, R13, 0x5410, R18 ;  /* 0x000054100d0d7816 */ /* 0x000fe20000000012 */
[----:B------:R-:W-:Y:S01]  /*398a0*/  VIADD R18, R28, 0x7a ;  /* 0x0000007a1c127836 */ /* 0x000fe20000000000 */
[----:B------:R-:W-:Y:S04]  /*398b0*/  STL [R1+0x1c], R19 ;  /* 0x00001c1301007387 */ /* 0x000fe80000100800 */
[----:B------:R0:W-:Y:S01]  /*398c0*/  STL [R1+0x104], R13 ;  /* 0x0001040d01007387 */ /* 0x0001e20000100800 */
[----:B------:R-:W-:Y:S01]  /*398d0*/  ISETP.GE.AND P4, PT, R18, UR19, PT ;  /* 0x0000001312007c0c */ /* 0x000fe2000bf86270 */
[C---:B0-----:R-:W-:Y:S02]  /*398e0*/  VIADD R13, R28.reuse, 0x7b ;  /* 0x0000007b1c0d7836 */ /* 0x041fe40000000000 */
[----:B------:R-:W-:Y:S01]  /*398f0*/  VIADD R18, R28, 0x78 ;  /* 0x000000781c127836 */ /* 0x000fe20000000000 */
[----:B---3--:R-:W-:-:S02]  /*39900*/  LOP3.LUT R6, R6, 0xff7fffff, RZ, 0xc0, !PT ;  /* 0xff7fffff06067812 */ /* 0x008fc400078ec0ff */
[----:B------:R-:W-:Y:S01]  /*39910*/  LOP3.LUT R7, R7, 0xbfffffff, RZ, 0xc0, !PT ;  /* 0xbfffffff07077812 */ /* 0x000fe200078ec0ff */
[----:B------:R-:W0:Y:S01]  /*39920*/  LDCU UR19, c[0x0][0x398] ;  /* 0x00007300ff1377ac */ /* 0x000e220008000800 */
[----:B------:R-:W-:-:S05]  /*39930*/  ISETP.GE.AND P3, PT, R13, UR21, PT ;  /* 0x000000150d007c0c */ /* 0x000fca000bf66270 */
[----:B------:R-:W-:Y:S02]  /*39940*/  @P4 LOP3.LUT R0, R0, 0x10000, RZ, 0xfc, !PT ;  /* 0x0001000000004812 */ /* 0x000fe400078efcff */
[----:B------:R-:W-:Y:S01]  /*39950*/  ISETP.GE.AND P4, PT, R18, UR15, PT ;  /* 0x0000000f12007c0c */ /* 0x000fe2000bf86270 */
[----:B------:R-:W-:Y:S01]  /*39960*/  VIADD R13, R28, 0x76 ;  /* 0x000000761c0d7836 */ /* 0x000fe20000000000 */
[----:B------:R-:W2:Y:S01]  /*39970*/  LDCU UR21, c[0x0][0x398] ;  /* 0x00007300ff1577ac */ /* 0x000ea20008000800 */
[----:B------:R-:W-:Y:S01]  /*39980*/  LOP3.LUT R0, R0, 0xfffdffff, RZ, 0xc0, !PT ;  /* 0xfffdffff00007812 */ /* 0x000fe200078ec0ff */
[----:B------:R-:W-:Y:S01]  /*39990*/  VIADD R18, R28, 0x77 ;  /* 0x000000771c127836 */ /* 0x000fe20000000000 */
[----:B------:R-:W3:Y:S02]  /*399a0*/  LDCU UR15, c[0x0][0x398] ;  /* 0x00007300ff0f77ac */ /* 0x000ee40008000800 */
[----:B------:R-:W-:Y:S02]  /*399b0*/  @P3 LOP3.LUT R0, R0, 0x20000, RZ, 0xfc, !PT ;  /* 0x0002000000003812 */ /* 0x000fe400078efcff */
[----:B------:R-:W-:-:S02]  /*399c0*/  ISETP.GE.AND P3, PT, R13, UR11, PT ;  /* 0x0000000b0d007c0c */ /* 0x000fc4000bf66270 */
[----:B------:R-:W-:Y:S02]  /*399d0*/  LOP3.LUT R0, R0, 0xffffbfff, RZ, 0xc0, !PT ;  /* 0xffffbfff00007812 */ /* 0x000fe400078ec0ff */
[----:B------:R-:W-:Y:S01]  /*399e0*/  ISETP.GE.AND P5, PT, R18, UR13, PT ;  /* 0x0000000d12007c0c */ /* 0x000fe2000bfa6270 */
[----:B------:R-:W-:Y:S01]  /*399f0*/  VIADD R13, R28, 0x75 ;  /* 0x000000751c0d7836 */ /* 0x000fe20000000000 */
[----:B------:R-:W0:Y:S01]  /*39a00*/  LDCU UR13, c[0x0][0x398] ;  /* 0x00007300ff0d77ac */ /* 0x000e220008000800 */
[----:B------:R-:W-:Y:S01]  /*39a10*/  @P4 LOP3.LUT R0, R0, 0x4000, RZ, 0xfc, !PT ;  /* 0x0000400000004812 */ /* 0x000fe200078efcff */
[----:B------:R-:W0:Y:S03]  /*39a20*/  LDCU UR11, c[0x0][0x398] ;  /* 0x00007300ff0b77ac */ /* 0x000e260008000800 */
[----:B------:R-:W-:-:S04]  /*39a30*/  LOP3.LUT R0, R0, 0xffffefff, RZ, 0xc0, !PT ;  /* 0xffffefff00007812 */ /* 0x000fc800078ec0ff */
[----:B------:R-:W-:Y:S02]  /*39a40*/  @P3 LOP3.LUT R0, R0, 0x1000, RZ, 0xfc, !PT ;  /* 0x0000100000003812 */ /* 0x000fe400078efcff */
[----:B------:R-:W-:-:S05]  /*39a50*/  IADD3 R18, P3, PT, R12, R21, RZ ;  /* 0x000000150c127210 */ /* 0x000fca0007f7e0ff */
[----:B------:R-:W-:Y:S01]  /*39a60*/  IMAD.X R19, R11, 0x1, R23, P3 ;  /* 0x000000010b137824 */ /* 0x000fe200018e0617 */
[----:B------:R-:W-:Y:S02]  /*39a70*/  IADD3 R12, P3, PT, R12, R22, RZ ;  /* 0x000000160c0c7210 */ /* 0x000fe40007f7e0ff */
[----:B------:R-:W-:Y:S02]  /*39a80*/  ISETP.GE.AND P4, PT, R13, UR9, PT ;  /* 0x000000090d007c0c */ /* 0x000fe4000bf86270 */
[----:B------:R-:W-:Y:S01]  /*39a90*/  LOP3.LUT R0, R0, 0xffffdfff, RZ, 0xc0, !PT ;  /* 0xffffdfff00007812 */ /* 0x000fe200078ec0ff */
[----:B------:R-:W0:Y:S01]  /*39aa0*/  LDCU UR9, c[0x0][0x398] ;  /* 0x00007300ff0977ac */ /* 0x000e220008000800 */
[----:B------:R-:W-:Y:S01]  /*39ab0*/  IMAD.X R13, R11, 0x1, R24, P3 ;  /* 0x000000010b0d7824 */ /* 0x000fe200018e0618 */
[----:B------:R1:W-:Y:S01]  /*39ac0*/  STL.64 [R1+0x11b8], R18 ;  /* 0x0011b81201007387 */ /* 0x0003e20000100a00 */
[----:B------:R-:W-:-:S03]  /*39ad0*/  SHF.R.S32.HI R11, RZ, 0x1f, R26 ;  /* 0x0000001fff0b7819 */ /* 0x000fc6000001141a */
[----:B-1----:R-:W2:Y:S04]  /*39ae0*/  LDL.LU.64 R18, [R1+0x15c0] ;  /* 0x0015c00001127983 */ /* 0x002ea80000300a00 */
[----:B------:R1:W-:Y:S02]  /*39af0*/  STL.64 [R1+0x10e0], R12 ;  /* 0x0010e00c01007387 */ /* 0x0003e40000100a00 */
[----:B-1----:R-:W-:-:S05]  /*39b00*/  IADD3 R12, P3, PT, R26, R3, RZ ;  /* 0x000000031a0c7210 */ /* 0x002fca0007f7e0ff */
[----:B------:R-:W-:-:S05]  /*39b10*/  IMAD.X R13, R11, 0x1, R16, P3 ;  /* 0x000000010b0d7824 */ /* 0x000fca00018e0610 */
[----:B------:R1:W-:Y:S02]  /*39b20*/  STL.64 [R1+0x1098], R12 ;  /* 0x0010980c01007387 */ /* 0x0003e40000100a00 */
[----:B-1----:R-:W-:-:S05]  /*39b30*/  IADD3 R12, P3, PT, R26, R5, RZ ;  /* 0x000000051a0c7210 */ /* 0x002fca0007f7e0ff */
[----:B------:R-:W-:-:S05]  /*39b40*/  IMAD.X R13, R11, 0x1, R20, P3 ;  /* 0x000000010b0d7824 */ /* 0x000fca00018e0614 */
[----:B------:R1:W-:Y:S02]  /*39b50*/  STL.64 [R1+0x1040], R12 ;  /* 0x0010400c01007387 */ /* 0x0003e40000100a00 */
[----:B-1----:R-:W-:-:S05]  /*39b60*/  IADD3 R12, P3, PT, R26, R21, RZ ;  /* 0x000000151a0c7210 */ /* 0x002fca0007f7e0ff */
[----:B------:R-:W-:Y:S01]  /*39b70*/  IMAD.X R13, R11, 0x1, R23, P3 ;  /* 0x000000010b0d7824 */ /* 0x000fe200018e0617 */
[----:B------:R-:W-:-:S05]  /*39b80*/  IADD3 R26, P3, PT, R26, R22, RZ ;  /* 0x000000161a1a7210 */ /* 0x000fca0007f7e0ff */
[----:B------:R-:W-:Y:S01]  /*39b90*/  IMAD.X R27, R11, 0x1, R24, P3 ;  /* 0x000000010b1b7824 */ /* 0x000fe200018e0618 */
[----:B------:R1:W-:Y:S01]  /*39ba0*/  STL.64 [R1+0xfd8], R12 ;  /* 0x000fd80c01007387 */ /* 0x0003e20000100a00 */
[----:B------:R-:W-:-:S03]  /*39bb0*/  SHF.R.S32.HI R11, RZ, 0x1f, R4 ;  /* 0x0000001fff0b7819 */ /* 0x000fc60000011404 */
[----:B-1----:R-:W2:Y:S04]  /*39bc0*/  LDL.LU.64 R12, [R1+0x15b8] ;  /* 0x0015b800010c7983 */ /* 0x002ea80000300a00 */
[----:B------:R1:W-:Y:S02]  /*39bd0*/  STL.64 [R1+0xf80], R26 ;  /* 0x000f801a01007387 */ /* 0x0003e40000100a00 */
[----:B-1----:R-:W-:-:S05]  /*39be0*/  IADD3 R26, P3, PT, R4, R3, RZ ;  /* 0x00000003041a7210 */ /* 0x002fca0007f7e0ff */
[C---:B------:R-:W-:Y:S02]  /*39bf0*/  IMAD.X R27, R11.reuse, 0x1, R16, P3 ;  /* 0x000000010b1b7824 */ /* 0x040fe400018e0610 */
[----:B------:R-:W2:Y:S04]  /*39c00*/  LDL.LU R16, [R1+0x15b0] ;  /* 0x0015b00001107983 */ /* 0x000ea80000300800 */
[----:B------:R1:W-:Y:S02]  /*39c10*/  STL.64 [R1+0xe80], R26 ;  /* 0x000e801a01007387 */ /* 0x0003e40000100a00 */
[----:B-1----:R-:W-:Y:S02]  /*39c20*/  IADD3 R26, P3, PT, R4, R5, RZ ;  /* 0x00000005041a7210 */ /* 0x002fe40007f7e0ff */
[----:B------:R-:W2:Y:S03]  /*39c30*/  LDL.LU R5, [R1+0x914] ;  /* 0x0009140001057983 */ /* 0x000ea60000300800 */
[----:B------:R-:W-:-:S02]  /*39c40*/  IMAD.X R27, R11, 0x1, R20, P3 ;  /* 0x000000010b1b7824 */ /* 0x000fc400018e0614 */
[----:B------:R-:W3:Y:S04]  /*39c50*/  LDL.LU R20, [R1+0x918] ;  /* 0x0009180001147983 */ /* 0x000ee80000300800 */
[----:B------:R1:W-:Y:S02]  /*39c60*/  STL.64 [R1+0xd78], R26 ;  /* 0x000d781a01007387 */ /* 0x0003e40000100a00 */
[----:B-1----:R-:W-:Y:S02]  /*39c70*/  IADD3 R26, P3, PT, R4, R21, RZ ;  /* 0x00000015041a7210 */ /* 0x002fe40007f7e0ff */
[----:B------:R-:W3:Y:S01]  /*39c80*/  LDL.LU R21, [R1+0x910] ;  /* 0x0009100001157983 */ /* 0x000ee20000300800 */
[----:B------:R-:W-:Y:S02]  /*39c90*/  @P5 LOP3.LUT R0, R0, 0x2000, RZ, 0xfc, !PT ;  /* 0x0000200000005812 */ /* 0x000fe400078efcff */
[----:B------:R-:W-:-:S02]  /*39ca0*/  ISETP.LT.AND P5, PT, R29, UR4, !P0 ;  /* 0x000000041d007c0c */ /* 0x000fc4000c7a1270 */
[----:B------:R-:W-:Y:S01]  /*39cb0*/  LOP3.LUT R0, R0, 0xfffff7ff, RZ, 0xc0, !PT ;  /* 0xfffff7ff00007812 */ /* 0x000fe200078ec0ff */
[----:B------:R-:W-:-:S03]  /*39cc0*/  IMAD.X R27, R11, 0x1, R23, P3 ;  /* 0x000000010b1b7824 */ /* 0x000fc600018e0617 */
[----:B------:R-:W-:Y:S02]  /*39cd0*/  @P4 LOP3.LUT R0, R0, 0x800, RZ, 0xfc, !PT ;  /* 0x0000080000004812 */ /* 0x000fe400078efcff */
[----:B------:R-:W-:-:S05]  /*39ce0*/  IADD3 R22, P3, PT, R4, R22, RZ ;  /* 0x0000001604167210 */ /* 0x000fca0007f7e0ff */
[----:B------:R-:W-:Y:S01]  /*39cf0*/  @P5 LOP3.LUT R6, R6, 0x800000, RZ, 0xfc, !PT ;  /* 0x0080000006065812 */ /* 0x000fe200078efcff */
[----:B------:R-:W-:-:S03]  /*39d00*/  IMAD.X R23, R11, 0x1, R24, P3 ;  /* 0x000000010b177824 */ /* 0x000fc600018e0618 */
[----:B------:R-:W-:Y:S01]  /*39d10*/  LOP3.LUT R6, R6, 0xffbfffff, RZ, 0xc0, !PT ;  /* 0xffbfffff06067812 */ /* 0x000fe200078ec0ff */
[----:B------:R-:W-:Y:S01]  /*39d20*/  VIADD R3, R28, 0x3 ;  /* 0x000000031c037836 */ /* 0x000fe20000000000 */
[----:B----4-:R-:W-:Y:S02]  /*39d30*/  LOP3.LUT R15, R15, 0xffdfffff, RZ, 0xc0, !PT ;  /* 0xffdfffff0f0f7812 */ /* 0x010fe400078ec0ff */
[----:B--2---:R-:W-:Y:S02]  /*39d40*/  ISETP.LT.AND P3, PT, R5, UR6, !P0 ;  /* 0x0000000605007c0c */ /* 0x004fe4000c761270 */
[----:B---3--:R-:W-:Y:S02]  /*39d50*/  ISETP.LT.AND P4, PT, R21, UR5, !P0 ;  /* 0x0000000515007c0c */ /* 0x008fe4000c781270 */
[----:B------:R-:W-:Y:S01]  /*39d60*/  ISETP.LT.AND P0, PT, R20, UR7, !P0 ;  /* 0x0000000714007c0c */ /* 0x000fe2000c701270 */
[----:B------:R-:W1:Y:S01]  /*39d70*/  LDCU.64 UR6, c[0x0][0x398] ;  /* 0x00007300ff0677ac */ /* 0x000e620008000a00 */
[----:B------:R-:W2:Y:S09]  /*39d80*/  LDCU.64 UR4, c[0x0][0x398] ;  /* 0x00007300ff0477ac */ /* 0x000eb20008000a00 */
[----:B------:R-:W-:-:S04]  /*39d90*/  @P4 LOP3.LUT R6, R6, 0x400000, RZ, 0xfc, !PT ;  /* 0x0040000006064812 */ /* 0x000fc800078efcff */
[----:B------:R-:W-:-:S04]  /*39da0*/  LOP3.LUT R6, R6, 0xffdfffff, RZ, 0xc0, !PT ;  /* 0xffdfffff06067812 */ /* 0x000fc800078ec0ff */
[----:B------:R-:W-:-:S04]  /*39db0*/  @P3 LOP3.LUT R6, R6, 0x200000, RZ, 0xfc, !PT ;  /* 0x0020000006063812 */ /* 0x000fc800078efcff */
[----:B------:R-:W-:-:S04]  /*39dc0*/  LOP3.LUT R6, R6, 0xffefffff, RZ, 0xc0, !PT ;  /* 0xffefffff06067812 */ /* 0x000fc800078ec0ff */
[----:B------:R-:W-:Y:S02]  /*39dd0*/  @P0 LOP3.LUT R6, R6, 0x100000, RZ, 0xfc, !PT ;  /* 0x0010000006060812 */ /* 0x000fe400078efcff */
[----:B-1----:R-:W-:Y:S02]  /*39de0*/  ISETP.GE.AND P0, PT, R29, UR6, PT ;  /* 0x000000061d007c0c */ /* 0x002fe4000bf06270 */
[----:B------:R-:W-:Y:S02]  /*39df0*/  ISETP.LT.AND P3, PT, R21, UR34, !P1 ;  /* 0x0000002215007c0c */ /* 0x000fe4000cf61270 */
[----:B------:R-:W-:Y:S02]  /*39e00*/  ISETP.LT.AND P4, PT, R5, UR38, !P1 ;  /* 0x0000002605007c0c */ /* 0x000fe4000cf81270 */
[----:B------:R-:W-:Y:S02]  /*39e10*/  LOP3.LUT R6, R6, 0xfff7ffff, RZ, 0xc0, !PT ;  /* 0xfff7ffff06067812 */ /* 0x000fe400078ec0ff */
[----:B--2---:R-:W-:Y:S01]  /*39e20*/  ISETP.LT.AND P0, PT, R28, UR5, !P0 ;  /* 0x000000051c007c0c */ /* 0x004fe2000c701270 */
[----:B------:R-:W1:Y:S01]  /*39e30*/  LDCU UR5, c[0x0][0x39c] ;  /* 0x00007380ff0577ac */ /* 0x000e620008000800 */
[----:B------:R-:W-:-:S02]  /*39e40*/  LOP3.LUT R8, R8, 0x7fffffff, RZ, 0xc0, !PT ;  /* 0x7fffffff08087812 */ /* 0x000fc400078ec0ff */
[----:B------:R-:W-:Y:S01]  /*39e50*/  LOP3.LUT R0, R0, 0xfffffffe, RZ, 0xc0, !PT ;  /* 0xfffffffe00007812 */ /* 0x000fe200078ec0ff */
[----:B------:R-:W2:Y:S01]  /*39e60*/  LDCU UR6, c[0x0][0x398] ;  /* 0x00007300ff0677ac */ /* 0x000ea20008000800 */
[----:B------:R-:W-:Y:S02]  /*39e70*/  LOP3.LUT R9, R9, 0x7fffffff, RZ, 0xc0, !PT ;  /* 0x7fffffff09097812 */ /* 0x000fe400078ec0ff */
[----:B------:R-:W-:Y:S02]  /*39e80*/  LOP3.LUT R18, R18, 0x7fffffff, RZ, 0xc0, !PT ;  /* 0x7fffffff12127812 */ /* 0x000fe400078ec0ff */
[----:B------:R-:W-:Y:S02]  /*39e90*/  LOP3.LUT R13, R13, 0x7fffffff, RZ, 0xc0, !PT ;  /* 0x7fffffff0d0d7812 */ /* 0x000fe400078ec0ff */
[----:B------:R-:W-:Y:S02]  /*39ea0*/  LOP3.LUT R14, R14, 0xdfffffff, RZ, 0xc0, !PT ;  /* 0xdfffffff0e0e7812 */ /* 0x000fe400078ec0ff */
[----:B------:R-:W-:-:S02]  /*39eb0*/  LOP3.LUT R12, R12, 0x7fffffff, RZ, 0xc0, !PT ;  /* 0x7fffffff0c0c7812 */ /* 0x000fc400078ec0ff */
[----:B------:R-:W-:Y:S01]  /*39ec0*/  LOP3.LUT R19, R19, 0x7fffffff, RZ, 0xc0, !PT ;  /* 0x7fffffff13137812 */ /* 0x000fe200078ec0ff */
[----:B------:R3:W-:Y:S01]  /*39ed0*/  STL.64 [R1+0xb50], R26 ;  /* 0x000b501a01007387 */ /* 0x0007e20000100a00 */
[----:B------:R-:W4:Y:S01]  /*39ee0*/  LDCU UR38, c[0x0][0x398] ;  /* 0x00007300ff2677ac */ /* 0x000f220008000800 */
[----:B------:R-:W-:Y:S02]  /*39ef0*/  @P0 LOP3.LUT R6, R6, 0x80000, RZ, 0xfc, !PT ;  /* 0x0008000006060812 */ /* 0x000fe400078efcff */
[----:B------:R-:W-:Y:S01]  /*39f00*/  LOP3.LUT R2, R2, 0xdfffffff, RZ, 0xc0, !PT ;  /* 0xdfffffff02027812 */ /* 0x000fe200078ec0ff */
[----:B------:R-:W0:Y:S01]  /*39f10*/  LDCU UR34, c[0x0][0x398] ;  /* 0x00007300ff2277ac */ /* 0x000e220008000800 */
[----:B------:R-:W-:Y:S02]  /*39f20*/  LOP3.LUT R6, R6, 0xfffdffff, RZ, 0xc0, !PT ;  /* 0xfffdffff06067812 */ /* 0x000fe400078ec0ff */
[----:B------:R-:W-:Y:S01]  /*39f30*/  ISETP.LT.AND P0, PT, R29, UR36, !P1 ;  /* 0x000000241d007c0c */ /* 0x000fe2000cf01270 */
[----:B------:R-:W0:Y:S01]  /*39f40*/  LDCU UR36, c[0x0][0x398] ;  /* 0x00007300ff2477ac */ /* 0x000e220008000800 */
[----:B------:R-:W-:Y:S01]  /*39f50*/  @P3 LOP3.LUT R6, R6, 0x20000, RZ, 0xfc, !PT ;  /* 0x0002000006063812 */ /* 0x000fe200078efcff */
[----:B---3--:R-:W3:Y:S01]  /*39f60*/  LDL.LU.64 R26, [R1+0x15a8] ;  /* 0x0015a800011a7983 */ /* 0x008ee20000300a00 */
[----:B------:R-:W-:-:S02]  /*39f70*/  ISETP.LT.AND P3, PT, R20, UR42, !P1 ;  /* 0x0000002a14007c0c */ /* 0x000fc4000cf61270 */
[----:B------:R-:W-:Y:S01]  /*39f80*/  LOP3.LUT R6, R6, 0xfffeffff, RZ, 0xc0, !PT ;  /* 0xfffeffff06067812 */ /* 0x000fe200078ec0ff */
[----:B------:R-:W0:Y:S01]  /*39f90*/  LDCU UR42, c[0x0][0x398] ;  /* 0x00007300ff2a77ac */ /* 0x000e220008000800 */
[----:B------:R-:W2:Y:S01]  /*39fa0*/  LDL.LU R4, [R1+0x15a4] ;  /* 0x0015a40001047983 */ /* 0x000ea20000300800 */
[----:B------:R-:W-:Y:S02]  /*39fb0*/  ISETP.LT.AND P1, PT, R21, UR16, !P2 ;  /* 0x0000001015007c0c */ /* 0x000fe4000d721270 */
[----:B------:R-:W-:Y:S02]  /*39fc0*/  @P4 LOP3.LUT R6, R6, 0x10000, RZ, 0xfc, !PT ;  /* 0x0001000006064812 */ /* 0x000fe400078efcff */
[----:B------:R-:W-:Y:S01]  /*39fd0*/  LOP3.LUT R16, R16, 0x7fffffff, RZ, 0xc0, !PT ;  /* 0x7fffffff10107812 */ /* 0x000fe200078ec0ff */
[----:B------:R-:W2:Y:S01]  /*39fe0*/  LDL.LU R11, [R1+0x15a0] ;  /* 0x0015a000010b7983 */ /* 0x000ea20000300800 */
[----:B------:R-:W0:Y:S01]  /*39ff0*/  LDCU UR16, c[0x0][0x398] ;  /* 0x00007300ff1077ac */ /* 0x000e220008000800 */
[----:B------:R-:W-:-:S04]  /*3a000*/  LOP3.LUT R6, R6, 0xfffbffff, RZ, 0xc0, !PT ;  /* 0xfffbffff06067812 */ /* 0x000fc800078ec0ff */
[----:B------:R-:W-:-:S04]  /*3a010*/  @P0 LOP3.LUT R6, R6, 0x40000, RZ, 0xfc, !PT ;  /* 0x0004000006060812 */ /* 0x000fc800078efcff */
[----:B------:R-:W-:Y:S02]  /*3a020*/  LOP3.LUT R6, R6, 0xffffefff, RZ, 0xc0, !PT ;  /* 0xffffefff06067812 */ /* 0x000fe400078ec0ff */
[----:B------:R-:W-:Y:S01]  /*3a030*/  ISETP.LT.AND P0, PT, R5, UR18, !P2 ;  /* 0x0000001205007c0c */ /* 0x000fe2000d701270 */
[----:B------:R-:W0:Y:S01]  /*3a040*/  LDCU UR18, c[0x0][0x398] ;  /* 0x00007300ff1277ac */ /* 0x000e220008000800 */
        /* <DEDUP_REMOVED lines=8> */
[----:B------:R-:W-:Y:S02]  /*3a0d0*/  @P0 LOP3.LUT R6, R6, 0x2000, RZ, 0xfc, !PT ;  /* 0x0000200006060812 */ /* 0x000fe400078efcff */
[----:B------:R-:W-:Y:S01]  /*3a0e0*/  ISETP.GE.AND P0, PT, R28, UR7, PT ;  /* 0x000000071c007c0c */ /* 0x000fe2000bf06270 */
[----:B------:R-:W0:Y:S01]  /*3a0f0*/  LDCU UR7, c[0x0][0x398] ;  /* 0x00007300ff0777ac */ /* 0x000e220008000800 */
[----:B------:R-:W-:Y:S02]  /*3a100*/  LOP3.LUT R6, R6, 0xffff7fff, RZ, 0xc0, !PT ;  /* 0xffff7fff06067812 */ /* 0x000fe400078ec0ff */
[----:B------:R-:W-:Y:S01]  /*3a110*/  ISETP.LT.AND P2, PT, R5, UR10, !P0 ;  /* 0x0000000a05007c0c */ /* 0x000fe2000c741270 */
[----:B------:R-:W0:Y:S01]  /*3a120*/  LDCU UR10, c[0x0][0x398] ;  /* 0x00007300ff0a77ac */ /* 0x000e220008000800 */
[----:B------:R-:W-:-:S04]  /*3a130*/  @P3 LOP3.LUT R6, R6, 0x8000, RZ, 0xfc, !PT ;  /* 0x0000800006063812 */ /* 0x000fc800078efcff */
[----:B------:R-:W-:-:S04]  /*3a140*/  LOP3.LUT R6, R6, 0xfffffdff, RZ, 0xc0, !PT ;  /* 0xfffffdff06067812 */ /* 0x000fc800078ec0ff */
[----:B------:R-:W-:Y:S02]  /*3a150*/  @P1 LOP3.LUT R6, R6, 0x200, RZ, 0xfc, !PT ;  /* 0x0000020006061812 */ /* 0x000fe400078efcff */
[----:B------:R-:W-:Y:S02]  /*3a160*/  ISETP.LT.AND P1, PT, R21, UR8, !P0 ;  /* 0x0000000815007c0c */ /* 0x000fe4000c721270 */
[----:B------:R-:W-:Y:S02]  /*3a170*/  LOP3.LUT R6, R6, 0xfffffbff, RZ, 0xc0, !PT ;  /* 0xfffffbff06067812 */ /* 0x000fe400078ec0ff */
[----:B------:R-:W-:Y:S01]  /*3a180*/  ISETP.LT.AND P0, PT, R20, UR12, !P0 ;  /* 0x0000000c14007c0c */ /* 0x000fe2000c701270 */
[----:B------:R-:W0:Y:S01]  /*3a190*/  LDCU UR12, c[0x0][0x398] ;  /* 0x00007300ff0c77ac */ /* 0x000e220008000800 */
[----:B------:R-:W0:Y:S01]  /*3a1a0*/  LDCU UR8, c[0x0][0x398] ;  /* 0x00007300ff0877ac */ /* 0x000e220008000800 */
[----:B------:R-:W-:-:S04]  /*3a1b0*/  @P2 LOP3.LUT R6, R6, 0x400, RZ, 0xfc, !PT ;  /* 0x0000040006062812 */ /* 0x000fc800078efcff */
[----:B------:R-:W-:-:S04]  /*3a1c0*/  LOP3.LUT R6, R6, 0xfffff7ff, RZ, 0xc0, !PT ;  /* 0xfffff7ff06067812 */ /* 0x000fc800078ec0ff */
[----:B------:R-:W-:-:S04]  /*3a1d0*/  @P1 LOP3.LUT R6, R6, 0x800, RZ, 0xfc, !PT ;  /* 0x0000080006061812 */ /* 0x000fc800078efcff */
[----:B------:R-:W-:-:S04]  /*3a1e0*/  LOP3.LUT R6, R6, 0xfffffeff, RZ, 0xc0, !PT ;  /* 0xfffffeff06067812 */ /* 0x000fc800078ec0ff */
[----:B------:R-:W-:Y:S02]  /*3a1f0*/  @P0 LOP3.LUT R6, R6, 0x100, RZ, 0xfc, !PT ;  /* 0x0000010006060812 */ /* 0x000fe400078efcff */
[----:B-1----:R-:W-:Y:S01]  /*3a200*/  ISETP.GE.AND P0, PT, R3, UR5, PT ;  /* 0x0000000503007c0c */ /* 0x002fe2000bf06270 */
[----:B------:R-:W1:Y:S01]  /*3a210*/  LDCU UR5, c[0x0][0x39c] ;  /* 0x00007380ff0577ac */ /* 0x000e620008000800 */
[----:B------:R-:W-:-:S11]  /*3a220*/  VIADD R3, R28, 0x4 ;  /* 0x000000041c037836 */ /* 0x000fd60000000000 */
[----:B------:R-:W-:Y:S02]  /*3a230*/  @P0 LOP3.LUT R15, R15, 0x200000, RZ, 0xfc, !PT ;  /* 0x002000000f0f0812 */ /* 0x000fe400078efcff */
[----:B-1----:R-:W-:Y:S01]  /*3a240*/  ISETP.GE.AND P0, PT, R3, UR5, PT ;  /* 0x0000000503007c0c */ /* 0x002fe2000bf06270 */
[----:B------:R-:W1:Y:S01]  /*3a250*/  LDCU UR5, c[0x0][0x39c] ;  /* 0x00007380ff0577ac */ /* 0x000e620008000800 */
[----:B------:R-:W-:Y:S01]  /*3a260*/  VIADD R3, R28, 0x5 ;  /* 0x000000051c037836 */ /* 0x000fe20000000000 */
[----:B------:R-:W-:-:S10]  /*3a270*/  LOP3.LUT R15, R15, 0xffefffff, RZ, 0xc0, !PT ;  /* 0xffefffff0f0f7812 */ /* 0x000fd400078ec0ff */
        /* <DEDUP_REMOVED lines=421> */
[----:B------:R-:W-:-:S05]  /*3bcd0*/  VIADD R3, R28, 0x5a ;  /* 0x0000005a1c037836 */ /* 0x000fca0000000000 */
        /* <DEDUP_REMOVED lines=17> */
[C---:B------:R-:W-:Y:S01]  /*3bdf0*/  VIADD R3, R28.reuse, 0x60 ;  /* 0x000000601c037836 */ /* 0x040fe20000000000 */
[----:B------:R-:W-:Y:S02]  /*3be00*/  @P0 LOP3.LUT R25, R25, 0x20, RZ, 0xfc, !PT ;  /* 0x0000002019190812 */ /* 0x000fe400078efcff */
[----:B------:R-:W-:Y:S02]  /*3be10*/  LOP3.LUT R15, R15, 0xffbfffff, RZ, 0xc0, !PT ;  /* 0xffbfffff0f0f7812 */ /* 0x000fe400078ec0ff */
        /* <DEDUP_REMOVED lines=60> */
[----:B------:R-:W-:Y:S01]  /*3c1e0*/  LOP3.LUT R0, R0, 0xfffffffb, RZ, 0xc0, !PT ;  /* 0xfffffffb00007812 */ /* 0x000fe200078ec0ff */
[----:B------:R-:W-:-:S10]  /*3c1f0*/  VIADD R3, R28, 0x6d ;  /* 0x0000006d1c037836 */ /* 0x000fd40000000000 */
        /* <DEDUP_REMOVED lines=28> */
[----:B------:R-:W-:Y:S01]  /*3c3c0*/  LOP3.LUT R25, R25, 0xffffffbf, RZ, 0xc0, !PT ;  /* 0xffffffbf19197812 */ /* 0x000fe200078ec0ff */
[----:B------:R-:W-:Y:S01]  /*3c3d0*/  VIADD R3, R28, 0x73 ;  /* 0x000000731c037836 */ /* 0x000fe20000000000 */
[----:B------:R-:W-:Y:S02]  /*3c3e0*/  LOP3.LUT R0, R0, 0xfffffeff, RZ, 0xc0, !PT ;  /* 0xfffffeff00007812 */ /* 0x000fe400078ec0ff */
[----:B------:R-:W-:-:S04]  /*3c3f0*/  @P1 LOP3.LUT R25, R25, 0x40, RZ, 0xfc, !PT ;  /* 0x0000004019191812 */ /* 0x000fc800078efcff */
[----:B------:R-:W-:-:S03]  /*3c400*/  LOP3.LUT R25, R25, 0xffffff7f, RZ, 0xc0, !PT ;  /* 0xffffff7f19197812 */ /* 0x000fc600078ec0ff */
[----:B------:R-:W-:Y:S02]  /*3c410*/  @P0 LOP3.LUT R0, R0, 0x100, RZ, 0xfc, !PT ;  /* 0x0000010000000812 */ /* 0x000fe400078efcff */
[----:B------:R-:W-:Y:S02]  /*3c420*/  @P2 LOP3.LUT R25, R25, 0x80, RZ, 0xfc, !PT ;  /* 0x0000008019192812 */ /* 0x000fe400078efcff */
[----:B-1----:R-:W-:Y:S01]  /*3c430*/  ISETP.GE.AND P0, PT, R3, UR5, PT ;  /* 0x0000000503007c0c */ /* 0x002fe2000bf06270 */
[----:B------:R-:W1:Y:S01]  /*3c440*/  LDCU UR5, c[0x0][0x39c] ;  /* 0x00007380ff0577ac */ /* 0x000e620008000800 */
[----:B------:R-:W-:-:S04]  /*3c450*/  LOP3.LUT R25, R25, 0xfffffeff, RZ, 0xc0, !PT ;  /* 0xfffffeff19197812 */ /* 0x000fc800078ec0ff */
[----:B------:R-:W-:Y:S01]  /*3c460*/  @P3 LOP3.LUT R25, R25, 0x100, RZ, 0xfc, !PT ;  /* 0x0000010019193812 */ /* 0x000fe200078efcff */
[----:B------:R-:W-:-:S03]  /*3c470*/  VIADD R3, R28, 0x74 ;  /* 0x000000741c037836 */ /* 0x000fc60000000000 */
[----:B------:R-:W-:Y:S02]  /*3c480*/  LOP3.LUT R25, R25, 0xffffffef, RZ, 0xc0, !PT ;  /* 0xffffffef19197812 */ /* 0x000fe400078ec0ff */
[----:B------:R-:W-:Y:S02]  /*3c490*/  LOP3.LUT R0, R0, 0xfffffdff, RZ, 0xc0, !PT ;  /* 0xfffffdff00007812 */ /* 0x000fe400078ec0ff */
[----:B------:R-:W-:Y:S02]  /*3c4a0*/  @P4 LOP3.LUT R25, R25, 0x10, RZ, 0xfc, !PT ;  /* 0x0000001019194812 */ /* 0x000fe400078efcff */
[----:B-1----:R-:W-:Y:S01]  /*3c4b0*/  ISETP.GE.AND P4, PT, R3, UR5, PT ;  /* 0x0000000503007c0c */ /* 0x002fe2000bf86270 */
[----:B------:R-:W1:Y:S01]  /*3c4c0*/  LDCU UR5, c[0x0][0x398] ;  /* 0x00007300ff0577ac */ /* 0x000e620008000800 */
[----:B------:R-:W-:Y:S02]  /*3c4d0*/  @P0 LOP3.LUT R0, R0, 0x200, RZ, 0xfc, !PT ;  /* 0x0000020000000812 */ /* 0x000fe400078efcff */
[----:B------:R-:W-:-:S02]  /*3c4e0*/  LOP3.LUT R25, R25, 0xfffffdff, RZ, 0xc0, !PT ;  /* 0xfffffdff19197812 */ /* 0x000fc400078ec0ff */
[----:B------:R-:W-:Y:S02]  /*3c4f0*/  LOP3.LUT P3, RZ, R15, 0x200000, RZ, 0xc0, !PT ;  /* 0x002000000fff7812 */ /* 0x000fe4000786c0ff */
[----:B------:R-:W-:Y:S02]  /*3c500*/  LOP3.LUT R0, R0, 0xfffffbff, RZ, 0xc0, !PT ;  /* 0xfffffbff00007812 */ /* 0x000fe400078ec0ff */
[----:B------:R-:W-:-:S03]  /*3c510*/  @P5 LOP3.LUT R25, R25, 0x200, RZ, 0xfc, !PT ;  /* 0x0000020019195812 */ /* 0x000fc600078efcff */
[----:B------:R-:W-:Y:S02]  /*3c520*/  @P4 LOP3.LUT R0, R0, 0x400, RZ, 0xfc, !PT ;  /* 0x0000040000004812 */ /* 0x000fe400078efcff */
[----:B------:R-:W-:Y:S02]  /*3c530*/  ISETP.LT.AND P4, PT, R29, UR4, !P3 ;  /* 0x000000041d007c0c */ /* 0x000fe4000df81270 */
[----:B------:R-:W-:Y:S02]  /*3c540*/  LOP3.LUT R25, R25, 0xfffffbff, RZ, 0xc0, !PT ;  /* 0xfffffbff19197812 */ /* 0x000fe400078ec0ff */
[----:B------:R-:W-:Y:S02]  /*3c550*/  LOP3.LUT R6, R6, 0xffffff7f, RZ, 0xc0, !PT ;  /* 0xffffff7f06067812 */ /* 0x000fe400078ec0ff */
[----:B--2---:R-:W-:Y:S01]  /*3c560*/  ISETP.LT.AND P5, PT, R5, UR6, !P3 ;  /* 0x0000000605007c0c */ /* 0x004fe2000dfa1270 */
[----:B------:R-:W2:Y:S01]  /*3c570*/  LDCU UR4, c[0x0][0x398] ;  /* 0x00007300ff0477ac */ /* 0x000ea20008000800 */
[----:B------:R-:W-:-:S02]  /*3c580*/  @P6 LOP3.LUT R25, R25, 0x400, RZ, 0xfc, !PT ;  /* 0x0000040019196812 */ /* 0x000fc400078efcff */
[----:B-1----:R-:W-:Y:S01]  /*3c590*/  ISETP.LT.AND P6, PT, R21, UR5, !P3 ;  /* 0x0000000515007c0c */ /* 0x002fe2000dfc1270 */
[----:B------:R-:W1:Y:S01]  /*3c5a0*/  LDCU UR5, c[0x0][0x398] ;  /* 0x00007300ff0577ac */ /* 0x000e620008000800 */
[----:B------:R-:W-:Y:S01]  /*3c5b0*/  LOP3.LUT P2, RZ, R15, 0x100000, RZ, 0xc0, !PT ;  /* 0x001000000fff7812 */ /* 0x000fe2000784c0ff */
[----:B------:R-:W1:Y:S01]  /*3c5c0*/  LDCU UR6, c[0x0][0x398] ;  /* 0x00007300ff0677ac */ /* 0x000e620008000800 */
[----:B------:R-:W-:-:S04]  /*3c5d0*/  @P4 LOP3.LUT R6, R6, 0x80, RZ, 0xfc, !PT ;  /* 0x0000008006064812 */ /* 0x000fc800078efcff */
[----:B------:R-:W-:Y:S02]  /*3c5e0*/  LOP3.LUT R6, R6, 0xffffffbf, RZ, 0xc0, !PT ;  /* 0xffffffbf06067812 */ /* 0x000fe400078ec0ff */
[----:B0-----:R-:W-:Y:S01]  /*3c5f0*/  ISETP.LT.AND P4, PT, R20, UR7, !P3 ;  /* 0x0000000714007c0c */ /* 0x001fe2000df81270 */
[----:B------:R-:W0:Y:S02]  /*3c600*/  LDCU UR7, c[0x0][0x398] ;  /* 0x00007300ff0777ac */ /* 0x000e240008000800 */
[----:B------:R-:W-:-:S04]  /*3c610*/  @P6 LOP3.LUT R6, R6, 0x40, RZ, 0xfc, !PT ;  /* 0x0000004006066812 */ /* 0x000fc800078efcff */
[----:B------:R-:W-:-:S04]  /*3c620*/  LOP3.LUT R6, R6, 0xffffffdf, RZ, 0xc0, !PT ;  /* 0xffffffdf06067812 */ /* 0x000fc800078ec0ff */
[----:B------:R-:W-:-:S04]  /*3c630*/  @P5 LOP3.LUT R6, R6, 0x20, RZ, 0xfc, !PT ;  /* 0x0000002006065812 */ /* 0x000fc800078efcff */
[----:B------:R-:W-:-:S04]  /*3c640*/  LOP3.LUT R6, R6, 0xffffffef, RZ, 0xc0, !PT ;  /* 0xffffffef06067812 */ /* 0x000fc800078ec0ff */
[----:B------:R-:W-:Y:S02]  /*3c650*/  @P4 LOP3.LUT R6, R6, 0x10, RZ, 0xfc, !PT ;  /* 0x0000001006064812 */ /* 0x000fe400078efcff */
[----:B--2---:R-:W-:Y:S02]  /*3c660*/  ISETP.LT.AND P4, PT, R29, UR4, !P2 ;  /* 0x000000041d007c0c */ /* 0x004fe4000d781270 */
[----:B-1----:R-:W-:Y:S02]  /*3c670*/  ISETP.LT.AND P6, PT, R21, UR5, !P2 ;  /* 0x0000000515007c0c */ /* 0x002fe4000d7c1270 */
[----:B------:R-:W-:Y:S02]  /*3c680*/  ISETP.LT.AND P5, PT, R5, UR6, !P2 ;  /* 0x0000000605007c0c */ /* 0x000fe4000d7a1270 */
[----:B------:R-:W-:Y:S01]  /*3c690*/  LOP3.LUT R6, R6, 0xfffffff7, RZ, 0xc0, !PT ;  /* 0xfffffff706067812 */ /* 0x000fe200078ec0ff */
[----:B------:R-:W1:Y:S01]  /*3c6a0*/  LDCU UR4, c[0x0][0x398] ;  /* 0x00007300ff0477ac */ /* 0x000e620008000800 */
[----:B------:R-:W2:Y:S01]  /*3c6b0*/  LDCU UR5, c[0x0][0x398] ;  /* 0x00007300ff0577ac */ /* 0x000ea20008000800 */
[----:B------:R-:W-:Y:S01]  /*3c6c0*/  LOP3.LUT P1, RZ, R15, 0x80000, RZ, 0xc0, !PT ;  /* 0x000800000fff7812 */ /* 0x000fe2000782c0ff */
[----:B------:R-:W1:Y:S03]  /*3c6d0*/  LDCU UR6, c[0x0][0x398] ;  /* 0x00007300ff0677ac */ /* 0x000e660008000800 */
[----:B------:R-:W-:-:S04]  /*3c6e0*/  @P4 LOP3.LUT R6, R6, 0x8, RZ, 0xfc, !PT ;  /* 0x0000000806064812 */ /* 0x000fc800078efcff */
[----:B------:R-:W-:Y:S02]  /*3c6f0*/  LOP3.LUT R6, R6, 0xfffffffb, RZ, 0xc0, !PT ;  /* 0xfffffffb06067812 */ /* 0x000fe400078ec0ff */
[----:B0-----:R-:W-:Y:S01]  /*3c700*/  ISETP.LT.AND P4, PT, R20, UR7, !P2 ;  /* 0x0000000714007c0c */ /* 0x001fe2000d781270 */
[----:B------:R-:W0:Y:S01]  /*3c710*/  LDCU UR7, c[0x0][0x398] ;  /* 0x00007300ff0777ac */ /* 0x000e220008000800 */
[----:B------:R-:W-:-:S04]  /*3c720*/  @P6 LOP3.LUT R6, R6, 0x4, RZ, 0xfc, !PT ;  /* 0x0000000406066812 */ /* 0x000fc800078efcff */
[----:B------:R-:W-:-:S04]  /*3c730*/  LOP3.LUT R6, R6, 0xfffffffd, RZ, 0xc0, !PT ;  /* 0xfffffffd06067812 */ /* 0x000fc800078ec0ff */
[----:B------:R-:W-:-:S04]  /*3c740*/  @P5 LOP3.LUT R6, R6, 0x2, RZ, 0xfc, !PT ;  /* 0x0000000206065812 */ /* 0x000fc800078efcff */
[----:B------:R-:W-:-:S04]  /*3c750*/  LOP3.LUT R6, R6, 0xfffffffe, RZ, 0xc0, !PT ;  /* 0xfffffffe06067812 */ /* 0x000fc800078ec0ff */
[----:B------:R-:W-:Y:S02]  /*3c760*/  @P4 LOP3.LUT R6, R6, 0x1, RZ, 0xfc, !PT ;  /* 0x0000000106064812 */ /* 0x000fe400078efcff */
[----:B-1----:R-:W-:Y:S02]  /*3c770*/  ISETP.LT.AND P4, PT, R29, UR4, !P1 ;  /* 0x000000041d007c0c */ /* 0x002fe4000cf81270 */
[----:B--2---:R-:W-:Y:S02]  /*3c780*/  ISETP.LT.AND P6, PT, R21, UR5, !P1 ;  /* 0x0000000515007c0c */ /* 0x004fe4000cfc1270 */
[----:B------:R-:W-:Y:S01]  /*3c790*/  ISETP.LT.AND P5, PT, R5, UR6, !P1 ;  /* 0x0000000605007c0c */ /* 0x000fe2000cfa1270 */
[----:B------:R-:W1:Y:S01]  /*3c7a0*/  LDCU UR4, c[0x0][0x398] ;  /* 0x00007300ff0477ac */ /* 0x000e620008000800 */
[----:B------:R-:W2:Y:S01]  /*3c7b0*/  LDCU UR5, c[0x0][0x398] ;  /* 0x00007300ff0577ac */ /* 0x000ea20008000800 */
[----:B------:R-:W-:Y:S01]  /*3c7c0*/  LOP3.LUT P0, RZ, R15, 0x40000, RZ, 0xc0, !PT ;  /* 0x000400000fff7812 */ /* 0x000fe2000780c0ff */
[----:B------:R-:W1:Y:S05]  /*3c7d0*/  LDCU UR6, c[0x0][0x398] ;  /* 0x00007300ff0677ac */ /* 0x000e6a0008000800 */
        /* <DEDUP_REMOVED lines=517> */
[----:B--2---:R-:W-:Y:S01]  /*3e830*/  ISETP.LT.AND P6, PT, R5, UR5, !P2 ;  /* 0x0000000505007c0c */ /* 0x004fe2000d7c1270 */
[----:B------:R-:W1:Y:S01]  /*3e840*/  LDCU UR5, c[0x0][0x398] ;  /* 0x00007300ff0577ac */ /* 0x000e620008000800 */
[----:B------:R-:W-:Y:S01]  /*3e850*/  LOP3.LUT R13, R13, 0xfffffff7, RZ, 0xc0, !PT ;  /* 0xfffffff70d0d7812 */ /* 0x000fe200078ec0ff */
[----:B------:R-:W2:Y:S01]  /*3e860*/  LDCU UR4, c[0x0][0x398] ;  /* 0x00007300ff0477ac */ /* 0x000ea20008000800 */
[----:B------:R-:W-:Y:S01]  /*3e870*/  ISETP.LT.AND P5, PT, R21, UR6, !P2 ;  /* 0x0000000615007c0c */ /* 0x000fe2000d7a1270 */
[----:B------:R-:W1:Y:S06]  /*3e880*/  LDCU UR6, c[0x0][0x398] ;  /* 0x00007300ff0677ac */ /* 0x000e6c0008000800 */
[----:B------:R-:W-:-:S02]  /*3e890*/  @P4 LOP3.LUT R13, R13, 0x8, RZ, 0xfc, !PT ;  /* 0x000000080d0d4812 */ /* 0x000fc400078efcff */
[----:B0-----:R-:W-:Y:S02]  /*3e8a0*/  ISETP.LT.AND P4, PT, R29, UR7, !P2 ;  /* 0x000000071d007c0c */ /* 0x001fe4000d781270 */
[----:B------:R-:W-:Y:S01]  /*3e8b0*/  LOP3.LUT P1, RZ, R8, 0x200000, RZ, 0xc0, !PT ;  /* 0x0020000008ff7812 */ /* 0x000fe2000782c0ff */
[----:B------:R-:W0:Y:S01]  /*3e8c0*/  LDCU UR7, c[0x0][0x398] ;  /* 0x00007300ff0777ac */ /* 0x000e220008000800 */
[----:B------:R-:W-:-:S04]  /*3e8d0*/  LOP3.LUT R13, R13, 0xfffffffb, RZ, 0xc0, !PT ;  /* 0xfffffffb0d0d7812 */ /* 0x000fc800078ec0ff */
[----:B------:R-:W-:Y:S02]  /*3e8e0*/  @P6 LOP3.LUT R13, R13, 0x4, RZ, 0xfc, !PT ;  /* 0x000000040d0d6812 */ /* 0x000fe400078efcff */
[----:B-1----:R-:W-:Y:S01]  /*3e8f0*/  ISETP.LT.AND P6, PT, R21, UR5, !P1 ;  /* 0x0000000515007c0c */ /* 0x002fe2000cfc1270 */
[----:B------:R-:W1:Y:S01]  /*3e900*/  LDCU UR5, c[0x0][0x398] ;  /* 0x00007300ff0577ac */ /* 0x000e620008000800 */
[----:B------:R-:W-:Y:S02]  /*3e910*/  LOP3.LUT R13, R13, 0xfffffffd, RZ, 0xc0, !PT ;  /* 0xfffffffd0d0d7812 */ /* 0x000fe400078ec0ff */
[----:B------:R-:W-:Y:S02]  /*3e920*/  @P4 LOP3.LUT R14, R14, 0x20000000, RZ, 0xfc, !PT ;  /* 0x200000000e0e4812 */ /* 0x000fe400078efcff */
[----:B--2---:R-:W-:Y:S02]  /*3e930*/  ISETP.LT.AND P4, PT, R29, UR4, !P1 ;  /* 0x000000041d007c0c */ /* 0x004fe4000cf81270 */
[----:B------:R-:W-:-:S02]  /*3e940*/  @P5 LOP3.LUT R13, R13, 0x2, RZ, 0xfc, !PT ;  /* 0x000000020d0d5812 */ /* 0x000fc400078efcff */
[----:B------:R-:W-:Y:S02]  /*3e950*/  ISETP.LT.AND P5, PT, R5, UR6, !P1 ;  /* 0x0000000605007c0c */ /* 0x000fe4000cfa1270 */
[----:B------:R-:W-:Y:S01]  /*3e960*/  LOP3.LUT R14, R14, 0x7fffffff, RZ, 0xc0, !PT ;  /* 0x7fffffff0e0e7812 */ /* 0x000fe200078ec0ff */
[----:B------:R-:W2:Y:S01]  /*3e970*/  LDCU UR4, c[0x0][0x398] ;  /* 0x00007300ff0477ac */ /* 0x000ea20008000800 */
[----:B------:R-:W-:Y:S02]  /*3e980*/  LOP3.LUT R13, R13, 0xfffffffe, RZ, 0xc0, !PT ;  /* 0xfffffffe0d0d7812 */ /* 0x000fe400078ec0ff */
[----:B------:R-:W-:Y:S02]  /*3e990*/  LOP3.LUT P0, RZ, R8, 0x8000, RZ, 0xc0, !PT ;  /* 0x0000800008ff7812 */ /* 0x000fe4000780c0ff */
[----:B------:R-:W-:Y:S01]  /*3e9a0*/  @P6 LOP3.LUT R14, R14, 0x80000000, RZ, 0xfc, !PT ;  /* 0x800000000e0e6812 */ /* 0x000fe200078efcff */
[----:B------:R-:W1:Y:S03]  /*3e9b0*/  LDCU UR6, c[0x0][0x398] ;  /* 0x00007300ff0677ac */ /* 0x000e660008000800 */
[----:B------:R-:W-:-:S02]  /*3e9c0*/  LOP3.LUT R14, R14, 0xbfffffff, RZ, 0xc0, !PT ;  /* 0xbfffffff0e0e7812 */ /* 0x000fc400078ec0ff */
[----:B------:R-:W-:Y:S02]  /*3e9d0*/  @P4 LOP3.LUT R13, R13, 0x1, RZ, 0xfc, !PT ;  /* 0x000000010d0d4812 */ /* 0x000fe400078efcff */
[----:B0-----:R-:W-:Y:S02]  /*3e9e0*/  ISETP.LT.AND P4, PT, R20, UR7, !P1 ;  /* 0x0000000714007c0c */ /* 0x001fe4000cf81270 */
[----:B------:R-:W-:Y:S01]  /*3e9f0*/  @P5 LOP3.LUT R14, R14, 0x40000000, RZ, 0xfc, !PT ;  /* 0x400000000e0e5812 */ /* 0x000fe200078efcff */
[----:B------:R-:W0:Y:S03]  /*3ea00*/  LDCU UR7, c[0x0][0x398] ;  /* 0x00007300ff0777ac */ /* 0x000e260008000800 */
[----:B------:R-:W-:-:S07]  /*3ea10*/  LOP3.LUT R14, R14, 0xfbffffff, RZ, 0xc0, !PT ;  /* 0xfbffffff0e0e7812 */ /* 0x000fce00078ec0ff */
        /* <DEDUP_REMOVED lines=139> */
[----:B------:R-:W-:Y:S02]  /*3f2d0*/  LOP3.LUT R12, R12, 0xf7ffffff, RZ, 0xc0, !PT ;  /* 0xf7ffffff0c0c7812 */ /* 0x000fe400078ec0ff */
[----:B------:R-:W-:Y:S01]  /*3f2e0*/  ISETP.LT.AND P5, PT, R5, UR6, !P0 ;  /* 0x0000000605007c0c */ /* 0x000fe2000c7a1270 */
[----:B------:R-:W2:Y:S01]  /*3f2f0*/  LDCU UR5, c[0x0][0x398] ;  /* 0x00007300ff0577ac */ /* 0x000ea20008000800 */
[----:B------:R-:W-:Y:S01]  /*3f300*/  LOP3.LUT P3, RZ, R8, 0x200, RZ, 0xc0, !PT ;  /* 0x0000020008ff7812 */ /* 0x000fe2000786c0ff */
[----:B------:R-:W1:Y:S04]  /*3f310*/  LDCU UR6, c[0x0][0x398] ;  /* 0x00007300ff0677ac */ /* 0x000e680008000800 */
[----:B------:R-:W-:-:S04]  /*3f320*/  @P4 LOP3.LUT R12, R12, 0x8000000, RZ, 0xfc, !PT ;  /* 0x080000000c0c4812 */ /* 0x000fc800078efcff */
[----:B------:R-:W-:Y:S02]  /*3f330*/  LOP3.LUT R12, R12, 0xfbffffff, RZ, 0xc0, !PT ;  /* 0xfbffffff0c0c7812 */ /* 0x000fe400078ec0ff */
[----:B0-----:R-:W-:Y:S01]  /*3f340*/  ISETP.LT.AND P4, PT, R20, UR7, !P0 ;  /* 0x0000000714007c0c */ /* 0x001fe2000c781270 */
[----:B------:R-:W0:Y:S01]  /*3f350*/  LDCU UR7, c[0x0][0x398] ;  /* 0x00007300ff0777ac */ /* 0x000e220008000800 */
[----:B------:R-:W-:-:S04]  /*3f360*/  @P6 LOP3.LUT R12, R12, 0x4000000, RZ, 0xfc, !PT ;  /* 0x040000000c0c6812 */ /* 0x000fc800078efcff */
[----:B------:R-:W-:Y:S02]  /*3f370*/  LOP3.LUT R12, R12, 0xfdffffff, RZ, 0xc0, !PT ;  /* 0xfdffffff0c0c7812 */ /* 0x000fe400078ec0ff */
[----:B-1----:R-:W-:Y:S01]  /*3f380*/  ISETP.LT.AND P6, PT, R29, UR4, !P3 ;  /* 0x000000041d007c0c */ /* 0x002fe2000dfc1270 */
[----:B------:R-:W1:Y:S01]  /*3f390*/  LDCU UR4, c[0x0][0x398] ;  /* 0x00007300ff0477ac */ /* 0x000e620008000800 */
[----:B------:R-:W-:-:S04]  /*3f3a0*/  @P5 LOP3.LUT R12, R12, 0x2000000, RZ, 0xfc, !PT ;  /* 0x020000000c0c5812 */ /* 0x000fc800078efcff */
[----:B------:R-:W-:-:S04]  /*3f3b0*/  LOP3.LUT R12, R12, 0xfeffffff, RZ, 0xc0, !PT ;  /* 0xfeffffff0c0c7812 */ /* 0x000fc800078ec0ff */
[----:B------:R-:W-:Y:S02]  /*3f3c0*/  @P4 LOP3.LUT R12, R12, 0x1000000, RZ, 0xfc, !PT ;  /* 0x010000000c0c4812 */ /* 0x000fe400078efcff */
[----:B--2---:R-:W-:Y:S02]  /*3f3d0*/  ISETP.LT.AND P4, PT, R21, UR5, !P3 ;  /* 0x0000000515007c0c */ /* 0x004fe4000df81270 */
[----:B------:R-:W-:Y:S01]  /*3f3e0*/  ISETP.LT.AND P5, PT, R5, UR6, !P3 ;  /* 0x0000000605007c0c */ /* 0x000fe2000dfa1270 */
[----:B------:R-:W2:Y:S01]  /*3f3f0*/  LDCU UR5, c[0x0][0x398] ;  /* 0x00007300ff0577ac */ /* 0x000ea20008000800 */
[----:B------:R-:W-:Y:S02]  /*3f400*/  LOP3.LUT R12, R12, 0xff7fffff, RZ, 0xc0, !PT ;  /* 0xff7fffff0c0c7812 */ /* 0x000fe400078ec0ff */
[----:B------:R-:W-:Y:S01]  /*3f410*/  LOP3.LUT P2, RZ, R8, 0x100, RZ, 0xc0, !PT ;  /* 0x0000010008ff7812 */ /* 0x000fe2000784c0ff */
[----:B------:R-:W2:Y:S01]  /*3f420*/  LDCU UR6, c[0x0][0x398] ;  /* 0x00007300ff0677ac */ /* 0x000ea20008000800 */
[----:B------:R-:W-:-:S04]  /*3f430*/  @P6 LOP3.LUT R12, R12, 0x800000, RZ, 0xfc, !PT ;  /* 0x008000000c0c6812 */ /* 0x000fc800078efcff */
[----:B------:R-:W-:Y:S02]  /*3f440*/  LOP3.LUT R12, R12, 0xffbfffff, RZ, 0xc0, !PT ;  /* 0xffbfffff0c0c7812 */ /* 0x000fe400078ec0ff */
[----:B0-----:R-:W-:Y:S02]  /*3f450*/  ISETP.LT.AND P3, PT, R20, UR7, !P3 ;  /* 0x0000000714007c0c */ /* 0x001fe4000df61270 */
[----:B-1----:R-:W-:Y:S01]  /*3f460*/  ISETP.LT.AND P6, PT, R29, UR4, !P2 ;  /* 0x000000041d007c0c */ /* 0x002fe2000d7c1270 */
[----:B------:R-:W0:Y:S01]  /*3f470*/  LDCU UR7, c[0x0][0x398] ;  /* 0x00007300ff0777ac */ /* 0x000e220008000800 */
[----:B------:R-:W-:Y:S01]  /*3f480*/  @P4 LOP3.LUT R12, R12, 0x400000, RZ, 0xfc, !PT ;  /* 0x004000000c0c4812 */ /* 0x000fe200078efcff */
[----:B------:R-:W1:Y:S03]  /*3f490*/  LDCU UR4, c[0x0][0x398] ;  /* 0x00007300ff0477ac */ /* 0x000e660008000800 */
[----:B------:R-:W-:-:S04]  /*3f4a0*/  LOP3.LUT R12, R12, 0xffdfffff, RZ, 0xc0, !PT ;  /* 0xffdfffff0c0c7812 */ /* 0x000fc800078ec0ff */
        /* <DEDUP_REMOVED lines=21> */
[----:B------:R-:W-:Y:S02]  /*3f600*/  ISETP.LT.AND P5, PT, R5, UR6, !P1 ;  /* 0x0000000605007c0c */ /* 0x000fe4000cfa1270 */
[----:B------:R-:W-:Y:S01]  /*3f610*/  LOP3.LUT R12, R12, 0xffff7fff, RZ, 0xc0, !PT ;  /* 0xffff7fff0c0c7812 */ /* 0x000fe200078ec0ff */
[----:B------:R-:W2:Y:S01]  /*3f620*/  LDCU UR5, c[0x0][0x398] ;  /* 0x00007300ff0577ac */ /* 0x000ea20008000800 */
[----:B------:R-:W-:Y:S01]  /*3f630*/  LOP3.LUT P0, RZ, R8, 0x40, RZ, 0xc0, !PT ;  /* 0x0000004008ff7812 */ /* 0x000fe2000780c0ff */
[----:B------:R-:W1:Y:S01]  /*3f640*/  LDCU UR6, c[0x0][0x398] ;  /* 0x00007300ff0677ac */ /* 0x000e620008000800 */
        /* <DEDUP_REMOVED lines=14> */
[----:B------:R-:W2:Y:S06]  /*3f730*/  LDCU UR5, c[0x0][0x398] ;  /* 0x00007300ff0577ac */ /* 0x000eac0008000800 */
[----:B------:R-:W-:-:S02]  /*3f740*/  @P1 LOP3.LUT R12, R12, 0x800, RZ, 0xfc, !PT ;  /* 0x000008000c0c1812 */ /* 0x000fc400078efcff */
[----:B------:R-:W-:Y:S01]  /*3f750*/  LOP3.LUT P4, RZ, R8, 0x20, RZ, 0xc0, !PT ;  /* 0x0000002008ff7812 */ /* 0x000fe2000788c0ff */
[----:B------:R-:W3:Y:S01]  /*3f760*/  LDCU UR6, c[0x0][0x398] ;  /* 0x00007300ff0677ac */ /* 0x000ee20008000800 */
[----:B------:R-:W-:Y:S02]  /*3f770*/  LOP3.LUT R12, R12, 0xfffffbff, RZ, 0xc0, !PT ;  /* 0xfffffbff0c0c7812 */ /* 0x000fe400078ec0ff */
[----:B0-----:R-:W-:Y:S01]  /*3f780*/  ISETP.LT.AND P0, PT, R20, UR7, !P0 ;  /* 0x0000000714007c0c */ /* 0x001fe2000c701270 */
[----:B------:R-:W0:Y:S01]  /*3f790*/  LDCU UR7, c[0x0][0x398] ;  /* 0x00007300ff0777ac */ /* 0x000e220008000800 */
[----:B------:R-:W-:-:S04]  /*3f7a0*/  @P6 LOP3.LUT R12, R12, 0x400, RZ, 0xfc, !PT ;  /* 0x000004000c0c6812 */ /* 0x000fc800078efcff */
[----:B------:R-:W-:-:S04]  /*3f7b0*/  LOP3.LUT R12, R12, 0xfffffdff, RZ, 0xc0, !PT ;  /* 0xfffffdff0c0c7812 */ /* 0x000fc800078ec0ff */
[----:B------:R-:W-:Y:S02]  /*3f7c0*/  @P5 LOP3.LUT R12, R12, 0x200, RZ, 0xfc, !PT ;  /* 0x000002000c0c5812 */ /* 0x000fe400078efcff */
[----:B-1----:R-:W-:Y:S02]  /*3f7d0*/  ISETP.LT.AND P5, PT, R29, UR4, !P4 ;  /* 0x000000041d007c0c */ /* 0x002fe4000e7a1270 */
[----:B--2---:R-:W-:Y:S01]  /*3f7e0*/  ISETP.LT.AND P6, PT, R21, UR5, !P4 ;  /* 0x0000000515007c0c */ /* 0x004fe2000e7c1270 */
[----:B------:R-:W1:Y:S01]  /*3f7f0*/  LDCU UR4, c[0x0][0x398] ;  /* 0x00007300ff0477ac */ /* 0x000e620008000800 */
[----:B------:R-:W-:Y:S01]  /*3f800*/  LOP3.LUT R12, R12, 0xfffffeff, RZ, 0xc0, !PT ;  /* 0xfffffeff0c0c7812 */ /* 0x000fe200078ec0ff */
[----:B------:R-:W2:Y:S03]  /*3f810*/  LDCU UR5, c[0x0][0x398] ;  /* 0x00007300ff0577ac */ /* 0x000ea60008000800 */
[----:B------:R-:W-:-:S04]  /*3f820*/  @P0 LOP3.LUT R12, R12, 0x100, RZ, 0xfc, !PT ;  /* 0x000001000c0c0812 */ /* 0x000fc800078efcff */
[----:B------:R-:W-:-:S04]  /*3f830*/  LOP3.LUT R12, R12, 0xffffff7f, RZ, 0xc0, !PT ;  /* 0xffffff7f0c0c7812 */ /* 0x000fc800078ec0ff */
[----:B------:R-:W-:Y:S02]  /*3f840*/  @P5 LOP3.LUT R12, R12, 0x80, RZ, 0xfc, !PT ;  /* 0x000000800c0c5812 */ /* 0x000fe400078efcff */
[----:B---3--:R-:W-:Y:S02]  /*3f850*/  ISETP.LT.AND P5, PT, R5, UR6, !P4 ;  /* 0x0000000605007c0c */ /* 0x008fe4000e7a1270 */
[----:B------:R-:W-:Y:S02]  /*3f860*/  LOP3.LUT R12, R12, 0xffffffbf, RZ, 0xc0, !PT ;  /* 0xffffffbf0c0c7812 */ /* 0x000fe400078ec0ff */
[----:B0-----:R-:W-:Y:S02]  /*3f870*/  ISETP.LT.AND P4, PT, R20, UR7, !P4 ;  /* 0x0000000714007c0c */ /* 0x001fe4000e781270 */
[----:B------:R-:W-:Y:S01]  /*3f880*/  LOP3.LUT P3, RZ, R8, 0x10, RZ, 0xc0, !PT ;  /* 0x0000001008ff7812 */ /* 0x000fe2000786c0ff */
[----:B------:R-:W0:Y:S01]  /*3f890*/  LDCU UR6, c[0x0][0x398] ;  /* 0x00007300ff0677ac */ /* 0x000e220008000800 */
[----:B------:R-:W-:Y:S01]  /*3f8a0*/  @P6 LOP3.LUT R12, R12, 0x40, RZ, 0xfc, !PT ;  /* 0x000000400c0c6812 */ /* 0x000fe200078efcff */
[----:B------:R-:W3:Y:S03]  /*3f8b0*/  LDCU UR7, c[0x0][0x398] ;  /* 0x00007300ff0777ac */ /* 0x000ee60008000800 */
[----:B------:R-:W-:-:S02]  /*3f8c0*/  LOP3.LUT R12, R12, 0xffffffdf, RZ, 0xc0, !PT ;  /* 0xffffffdf0c0c7812 */ /* 0x000fc400078ec0ff */
[----:B-1----:R-:W-:Y:S01]  /*3f8d0*/  ISETP.LT.AND P6, PT, R29, UR4, !P3 ;  /* 0x000000041d007c0c */ /* 0x002fe2000dfc1270 */
[----:B------:R-:W1:Y:S01]  /*3f8e0*/  LDCU UR4, c[0x0][0x398] ;  /* 0x00007300ff0477ac */ /* 0x000e620008000800 */
[----:B------:R-:W-:-:S04]  /*3f8f0*/  @P5 LOP3.LUT R12, R12, 0x20, RZ, 0xfc, !PT ;  /* 0x000000200c0c5812 */ /* 0x000fc800078efcff */
[----:B------:R-:W-:Y:S02]  /*3f900*/  LOP3.LUT R12, R12, 0xffffffef, RZ, 0xc0, !PT ;  /* 0xffffffef0c0c7812 */ /* 0x000fe400078ec0ff */
[----:B--2---:R-:W-:Y:S01]  /*3f910*/  ISETP.LT.AND P5, PT, R21, UR5, !P3 ;  /* 0x0000000515007c0c */ /* 0x004fe2000dfa1270 */
[----:B------:R-:W2:Y:S01]  /*3f920*/  LDCU UR5, c[0x0][0x398] ;  /* 0x00007300ff0577ac */ /* 0x000ea20008000800 */
[----:B------:R-:W-:-:S04]  /*3f930*/  @P4 LOP3.LUT R12, R12, 0x10, RZ, 0xfc, !PT ;  /* 0x000000100c0c4812 */ /* 0x000fc800078efcff */
[----:B------:R-:W-:Y:S02]  /*3f940*/  LOP3.LUT R12, R12, 0xfffffff7, RZ, 0xc0, !PT ;  /* 0xfffffff70c0c7812 */ /* 0x000fe400078ec0ff */
[----:B0-----:R-:W-:Y:S02]  /*3f950*/  ISETP.LT.AND P4, PT, R5, UR6, !P3 ;  /* 0x0000000605007c0c */ /* 0x001fe4000df81270 */
[----:B------:R-:W-:Y:S01]  /*3f960*/  LOP3.LUT P2, RZ, R8, 0x8, RZ, 0xc0, !PT ;  /* 0x0000000808ff7812 */ /* 0x000fe2000784c0ff */
[----:B------:R-:W0:Y:S01]  /*3f970*/  LDCU UR6, c[0x0][0x398] ;  /* 0x00007300ff0677ac */ /* 0x000e220008000800 */
[----:B------:R-:W-:Y:S02]  /*3f980*/  @P6 LOP3.LUT R12, R12, 0x8, RZ, 0xfc, !PT ;  /* 0x000000080c0c6812 */ /* 0x000fe400078efcff */
[----:B------:R-:W-:Y:S02]  /*3f990*/  LOP3.LUT P6, RZ, R17, 0x2000000, RZ, 0xc0, !PT ;  /* 0x0200000011ff7812 */ /* 0x000fe400078cc0ff */
[----:B------:R-:W-:-:S02]  /*3f9a0*/  LOP3.LUT R12, R12, 0xfffffffb, RZ, 0xc0, !PT ;  /* 0xfffffffb0c0c7812 */ /* 0x000fc400078ec0ff */
[----:B---3--:R-:W-:Y:S02]  /*3f9b0*/  ISETP.LT.AND P3, PT, R20, UR7, !P3 ;  /* 0x0000000714007c0c */ /* 0x008fe4000df61270 */
[----:B------:R-:W-:Y:S01]  /*3f9c0*/  LOP3.LUT R25, R25, 0xffefffff, RZ, 0xc0, !PT ;  /* 0xffefffff19197812 */ /* 0x000fe200078ec0ff */
[----:B------:R-:W3:Y:S01]  /*3f9d0*/  LDCU UR7, c[0x0][0x398] ;  /* 0x00007300ff0777ac */ /* 0x000ee20008000800 */
[----:B------:R-:W-:Y:S02]  /*3f9e0*/  @P5 LOP3.LUT R12, R12, 0x4, RZ, 0xfc, !PT ;  /* 0x000000040c0c5812 */ /* 0x000fe400078efcff */
[----:B-1----:R-:W-:Y:S01]  /*3f9f0*/  ISETP.LT.AND P5, PT, R29, UR4, !P2 ;  /* 0x000000041d007c0c */ /* 0x002fe2000d7a1270 */
[----:B------:R-:W1:Y:S01]  /*3fa00*/  LDCU UR4, c[0x0][0x398] ;  /* 0x00007300ff0477ac */ /* 0x000e620008000800 */
[----:B------:R-:W-:Y:S02]  /*3fa10*/  LOP3.LUT R12, R12, 0xfffffffd, RZ, 0xc0, !PT ;  /* 0xfffffffd0c0c7812 */ /* 0x000fe400078ec0ff */
[----:B------:R-:W-:-:S02]  /*3fa20*/  @P6 LOP3.LUT R25, R25, 0x100000, RZ, 0xfc, !PT ;  /* 0x0010000019196812 */ /* 0x000fc400078efcff */
[----:B------:R-:W-:Y:S02]  /*3fa30*/  LOP3.LUT P6, RZ, R17, 0x4000000, RZ, 0xc0, !PT ;  /* 0x0400000011ff7812 */ /* 0x000fe400078cc0ff */
[----:B------:R-:W-:Y:S02]  /*3fa40*/  @P4 LOP3.LUT R12, R12, 0x2, RZ, 0xfc, !PT ;  /* 0x000000020c0c4812 */ /* 0x000fe400078efcff */
[----:B--2---:R-:W-:Y:S02]  /*3fa50*/  ISETP.LT.AND P4, PT, R21, UR5, !P2 ;  /* 0x0000000515007c0c */ /* 0x004fe4000d781270 */
[----:B------:R-:W-:Y:S01]  /*3fa60*/  LOP3.LUT R25, R25, 0xffdfffff, RZ, 0xc0, !PT ;  /* 0xffdfffff19197812 */ /* 0x000fe200078ec0ff */
[----:B------:R-:W2:Y:S01]  /*3fa70*/  LDCU UR5, c[0x0][0x398] ;  /* 0x00007300ff0577ac */ /* 0x000ea20008000800 */
[----:B------:R-:W-:Y:S02]  /*3fa80*/  LOP3.LUT R12, R12, 0xfffffffe, RZ, 0xc0, !PT ;  /* 0xfffffffe0c0c7812 */ /* 0x000fe400078ec0ff */
[----:B------:R-:W-:-:S02]  /*3fa90*/  @P5 LOP3.LUT R19, R19, 0x80000000, RZ, 0xfc, !PT ;  /* 0x8000000013135812 */ /* 0x000fc400078efcff */
[----:B------:R-:W-:Y:S02]  /*3faa0*/  @P3 LOP3.LUT R12, R12, 0x1, RZ, 0xfc, !PT ;  /* 0x000000010c0c3812 */ /* 0x000fe400078efcff */
[----:B0-----:R-:W-:Y:S02]  /*3fab0*/  ISETP.LT.AND P3, PT, R5, UR6, !P2 ;  /* 0x0000000605007c0c */ /* 0x001fe4000d761270 */
[----:B------:R-:W-:Y:S02]  /*3fac0*/  LOP3.LUT R19, R19, 0xbfffffff, RZ, 0xc0, !PT ;  /* 0xbfffffff13137812 */ /* 0x000fe400078ec0ff */
[----:B------:R-:W-:Y:S02]  /*3fad0*/  @P6 LOP3.LUT R25, R25, 0x200000, RZ, 0xfc, !PT ;  /* 0x0020000019196812 */ /* 0x000fe400078efcff */
[----:B------:R-:W-:Y:S02]  /*3fae0*/  LOP3.LUT P6, RZ, R17, 0x8000000, RZ, 0xc0, !PT ;  /* 0x0800000011ff7812 */ /* 0x000fe400078cc0ff */
[----:B------:R-:W-:-:S02]  /*3faf0*/  @P4 LOP3.LUT R19, R19, 0x40000000, RZ, 0xfc, !PT ;  /* 0x4000000013134812 */ /* 0x000fc400078efcff */
[----:B---3--:R-:W-:Y:S02]  /*3fb00*/  ISETP.LT.AND P2, PT, R20, UR7, !P2 ;  /* 0x0000000714007c0c */ /* 0x008fe4000d741270 */
[----:B------:R-:W-:Y:S01]  /*3fb10*/  LOP3.LUT P1, RZ, R8, 0x4, RZ, 0xc0, !PT ;  /* 0x0000000408ff7812 */ /* 0x000fe2000782c0ff */
[----:B------:R-:W0:Y:S01]  /*3fb20*/  LDCU UR6, c[0x0][0x398] ;  /* 0x00007300ff0677ac */ /* 0x000e220008000800 */
[----:B------:R-:W-:Y:S02]  /*3fb30*/  LOP3.LUT R19, R19, 0xdfffffff, RZ, 0xc0, !PT ;  /* 0xdfffffff13137812 */ /* 0x000fe400078ec0ff */
[----:B------:R-:W-:Y:S01]  /*3fb40*/  LOP3.LUT R25, R25, 0xffbfffff, RZ, 0xc0, !PT ;  /* 0xffbfffff19197812 */ /* 0x000fe200078ec0ff */
[----:B------:R-:W3:Y:S01]  /*3fb50*/  LDCU UR7, c[0x0][0x398] ;  /* 0x00007300ff0777ac */ /* 0x000ee20008000800 */
[----:B------:R-:W-:Y:S02]  /*3fb60*/  @P3 LOP3.LUT R19, R19, 0x20000000, RZ, 0xfc, !PT ;  /* 0x2000000013133812 */ /* 0x000fe400078efcff */
[----:B-1----:R-:W-:-:S02]  /*3fb70*/  ISETP.LT.AND P4, PT, R29, UR4, !P1 ;  /* 0x000000041d007c0c */ /* 0x002fc4000cf81270 */
[----:B------:R-:W-:Y:S02]  /*3fb80*/  @P6 LOP3.LUT R25, R25, 0x400000, RZ, 0xfc, !PT ;  /* 0x0040000019196812 */ /* 0x000fe400078efcff */
[----:B------:R-:W-:Y:S02]  /*3fb90*/  LOP3.LUT R19, R19, 0xefffffff, RZ, 0xc0, !PT ;  /* 0xefffffff13137812 */ /* 0x000fe400078ec0ff */
[----:B------:R-:W-:Y:S02]  /*3fba0*/  LOP3.LUT P6, RZ, R17, 0x10000000, RZ, 0xc0, !PT ;  /* 0x1000000011ff7812 */ /* 0x000fe400078cc0ff */
[----:B--2---:R-:W-:Y:S02]  /*3fbb0*/  ISETP.LT.AND P3, PT, R21, UR5, !P1 ;  /* 0x0000000515007c0c */ /* 0x004fe4000cf61270 */
[----:B------:R-:W-:Y:S02]  /*3fbc0*/  LOP3.LUT R25, R25, 0xff7fffff, RZ, 0xc0, !PT ;  /* 0xff7fffff19197812 */ /* 0x000fe400078ec0ff */
[----:B------:R-:W-:Y:S01]  /*3fbd0*/  @P2 LOP3.LUT R19, R19, 0x10000000, RZ, 0xfc, !PT ;  /* 0x1000000013132812 */ /* 0x000fe200078efcff */
[----:B------:R-:W1:Y:S01]  /*3fbe0*/  LDCU UR4, c[0x0][0x398] ;  /* 0x00007300ff0477ac */ /* 0x000e620008000800 */
[----:B------:R-:W2:Y:S02]  /*3fbf0*/  LDCU UR5, c[0x0][0x398] ;  /* 0x00007300ff0577ac */ /* 0x000ea40008000800 */
[----:B------:R-:W-:-:S02]  /*3fc00*/  LOP3.LUT R19, R19, 0xf7ffffff, RZ, 0xc0, !PT ;  /* 0xf7ffffff13137812 */ /* 0x000fc400078ec0ff */
[----:B0-----:R-:W-:Y:S02]  /*3fc10*/  ISETP.LT.AND P2, PT, R5, UR6, !P1 ;  /* 0x0000000605007c0c */ /* 0x001fe4000cf41270 */
[----:B------:R-:W-:Y:S02]  /*3fc20*/  LOP3.LUT P0, RZ, R8, 0x2, RZ, 0xc0, !PT ;  /* 0x0000000208ff7812 */ /* 0x000fe4000780c0ff */
[----:B------:R-:W-:Y:S01]  /*3fc30*/  @P4 LOP3.LUT R19, R19, 0x8000000, RZ, 0xfc, !PT ;  /* 0x0800000013134812 */ /* 0x000fe200078efcff */
[----:B------:R-:W0:Y:S01]  /*3fc40*/  LDCU UR6, c[0x0][0x398] ;  /* 0x00007300ff0677ac */ /* 0x000e220008000800 */
[----:B------:R-:W-:Y:S02]  /*3fc50*/  @P6 LOP3.LUT R25, R25, 0x800000, RZ, 0xfc, !PT ;  /* 0x0080000019196812 */ /* 0x000fe400078efcff */
[----:B------:R-:W-:Y:S02]  /*3fc60*/  LOP3.LUT P6, RZ, R17, 0x20000000, RZ, 0xc0, !PT ;  /* 0x2000000011ff7812 */ /* 0x000fe400078cc0ff */
[----:B------:R-:W-:-:S02]  /*3fc70*/  LOP3.LUT R19, R19, 0xfbffffff, RZ, 0xc0, !PT ;  /* 0xfbffffff13137812 */ /* 0x000fc400078ec0ff */
[----:B---3--:R-:W-:Y:S02]  /*3fc80*/  ISETP.LT.AND P1, PT, R20, UR7, !P1 ;  /* 0x0000000714007c0c */ /* 0x008fe4000cf21270 */
[----:B------:R-:W-:Y:S01]  /*3fc90*/  LOP3.LUT R25, R25, 0xfeffffff, RZ, 0xc0, !PT ;  /* 0xfeffffff19197812 */ /* 0x000fe200078ec0ff */
[----:B------:R-:W3:Y:S01]  /*3fca0*/  LDCU UR7, c[0x0][0x398] ;  /* 0x00007300ff0777ac */ /* 0x000ee20008000800 */
[----:B------:R-:W-:-:S04]  /*3fcb0*/  @P3 LOP3.LUT R19, R19, 0x4000000, RZ, 0xfc, !PT ;  /* 0x0400000013133812 */ /* 0x000fc800078efcff */
[----:B------:R-:W-:Y:S02]  /*3fcc0*/  LOP3.LUT R19, R19, 0xfdffffff, RZ, 0xc0, !PT ;  /* 0xfdffffff13137812 */ /* 0x000fe400078ec0ff */
[----:B-1----:R-:W-:Y:S02]  /*3fcd0*/  ISETP.LT.AND P3, PT, R29, UR4, !P0 ;  /* 0x000000041d007c0c */ /* 0x002fe4000c761270 */
[C---:B------:R-:W-:Y:S02]  /*3fce0*/  LOP3.LUT P5, RZ, R17.reuse, 0x1000000, RZ, 0xc0, !PT ;  /* 0x0100000011ff7812 */ /* 0x040fe400078ac0ff */
[----:B------:R-:W-:Y:S02]  /*3fcf0*/  LOP3.LUT P4, RZ, R17, 0x800000, RZ, 0xc0, !PT ;  /* 0x0080000011ff7812 */ /* 0x000fe4000788c0ff */
[----:B------:R-:W-:Y:S02]  /*3fd00*/  @P2 LOP3.LUT R19, R19, 0x2000000, RZ, 0xfc, !PT ;  /* 0x0200000013132812 */ /* 0x000fe400078efcff */
[----:B------:R-:W-:-:S02]  /*3fd10*/  @P6 LOP3.LUT R25, R25, 0x1000000, RZ, 0xfc, !PT ;  /* 0x0100000019196812 */ /* 0x000fc400078efcff */
[----:B------:R-:W-:Y:S02]  /*3fd20*/  LOP3.LUT P6, RZ, R17, 0x40000000, RZ, 0xc0, !PT ;  /* 0x4000000011ff7812 */ /* 0x000fe400078cc0ff */
[----:B------:R-:W-:Y:S02]  /*3fd30*/  LOP3.LUT R27, R27, 0xfffffffe, RZ, 0xc0, !PT ;  /* 0xfffffffe1b1b7812 */ /* 0x000fe400078ec0ff */
[----:B------:R-:W-:Y:S02]  /*3fd40*/  LOP3.LUT R19, R19, 0xfeffffff, RZ, 0xc0, !PT ;  /* 0xfeffffff13137812 */ /* 0x000fe400078ec0ff */
[----:B--2---:R-:W-:Y:S02]  /*3fd50*/  ISETP.LT.AND P2, PT, R21, UR5, !P0 ;  /* 0x0000000515007c0c */ /* 0x004fe4000c741270 */
[----:B------:R-:W-:Y:S02]  /*3fd60*/  LOP3.LUT R25, R25, 0xfdffffff, RZ, 0xc0, !PT ;  /* 0xfdffffff19197812 */ /* 0x000fe400078ec0ff */
[----:B------:R-:W-:-:S02]  /*3fd70*/  ISETP.LT.AND P5, PT, R29, UR50, !P5 ;  /* 0x000000321d007c0c */ /* 0x000fc4000efa1270 */
[----:B------:R-:W-:Y:S02]  /*3fd80*/  @P1 LOP3.LUT R19, R19, 0x1000000, RZ, 0xfc, !PT ;  /* 0x0100000013131812 */ /* 0x000fe400078efcff */
[----:B------:R-:W-:Y:S02]  /*3fd90*/  ISETP.LT.AND P4, PT, R29, UR49, !P4 ;  /* 0x000000311d007c0c */ /* 0x000fe4000e781270 */
[----:B0-----:R-:W-:Y:S02]  /*3fda0*/  ISETP.LT.AND P1, PT, R5, UR6, !P0 ;  /* 0x0000000605007c0c */ /* 0x001fe4000c721270 */
[----:B------:R-:W-:Y:S02]  /*3fdb0*/  LOP3.LUT R26, R26, 0x7fffffff, RZ, 0xc0, !PT ;  /* 0x7fffffff1a1a7812 */ /* 0x000fe400078ec0ff */
[----:B------:R-:W-:Y:S02]  /*3fdc0*/  LOP3.LUT R19, R19, 0xff7fffff, RZ, 0xc0, !PT ;  /* 0xff7fffff13137812 */ /* 0x000fe400078ec0ff */
[----:B------:R-:W-:Y:S01]  /*3fdd0*/  LOP3.LUT R4, R4, 0xbfffffff, RZ, 0xc0, !PT ;  /* 0xbfffffff04047812 */ /* 0x000fe200078ec0ff */
[----:B------:R-:W0:Y:S01]  /*3fde0*/  LDCU UR6, c[0x0][0x398] ;  /* 0x00007300ff0677ac */ /* 0x000e220008000800 */
[----:B------:R-:W-:-:S02]  /*3fdf0*/  @P6 LOP3.LUT R25, R25, 0x2000000, RZ, 0xfc, !PT ;  /* 0x0200000019196812 */ /* 0x000fc400078efcff */
[----:B------:R-:W-:Y:S02]  /*3fe00*/  @P3 LOP3.LUT R19, R19, 0x800000, RZ, 0xfc, !PT ;  /* 0x0080000013133812 */ /* 0x000fe400078efcff */
[----:B------:R-:W-:Y:S01]  /*3fe10*/  LOP3.LUT P6, RZ, R17, 0x80000000, RZ, 0xc0, !PT ;  /* 0x8000000011ff7812 */ /* 0x000fe200078cc0ff */
[----:B------:R-:W1:Y:S01]  /*3fe20*/  LDCU UR5, c[0x0][0x398] ;  /* 0x00007300ff0577ac */ /* 0x000e620008000800 */
[----:B------:R-:W-:Y:S02]  /*3fe30*/  LOP3.LUT R11, R11, 0xdfffffff, RZ, 0xc0, !PT ;  /* 0xdfffffff0b0b7812 */ /* 0x000fe400078ec0ff */
[----:B------:R-:W-:Y:S02]  /*3fe40*/  LOP3.LUT R19, R19, 0xffbfffff, RZ, 0xc0, !PT ;  /* 0xffbfffff13137812 */ /* 0x000fe400078ec0ff */
[----:B------:R-:W-:Y:S01]  /*3fe50*/  LOP3.LUT R25, R25, 0xfbffffff, RZ, 0xc0, !PT ;  /* 0xfbffffff19197812 */ /* 0x000fe200078ec0ff */
[----:B------:R-:W2:Y:S01]  /*3fe60*/  LDCU UR4, c[0x0][0x398] ;  /* 0x00007300ff0477ac */ /* 0x000ea20008000800 */
[----:B------:R-:W0:Y:S01]  /*3fe70*/  LDCU UR49, c[0x0][0x398] ;  /* 0x00007300ff3177ac */ /* 0x000e220008000800 */
[----:B------:R-:W-:-:S02]  /*3fe80*/  @P2 LOP3.LUT R19, R19, 0x400000, RZ, 0xfc, !PT ;  /* 0x0040000013132812 */ /* 0x000fc400078efcff */
[----:B---3--:R-:W-:Y:S01]  /*3fe90*/  ISETP.LT.AND P0, PT, R20, UR7, !P0 ;  /* 0x0000000714007c0c */ /* 0x008fe2000c701270 */
[----:B------:R-:W-:Y:S01]  /*3fea0*/  STL.64 [R1+0x8], R22 ;  /* 0x0000081601007387 */ /* 0x000fe20000100a00 */
[----:B------:R-:W3:Y:S01]  /*3feb0*/  LDCU UR50, c[0x0][0x398] ;  /* 0x00007300ff3277ac */ /* 0x000ee20008000800 */
[----:B------:R-:W-:Y:S02]  /*3fec0*/  LOP3.LUT R19, R19, 0xffdfffff, RZ, 0xc0, !PT ;  /* 0xffdfffff13137812 */ /* 0x000fe400078ec0ff */
[----:B------:R-:W-:Y:S02]  /*3fed0*/  @P6 LOP3.LUT R25, R25, 0x4000000, RZ, 0xfc, !PT ;  /* 0x0400000019196812 */ /* 0x000fe400078efcff */
[----:B------:R-:W-:Y:S02]  /*3fee0*/  LOP3.LUT P6, RZ, R8, 0x1, RZ, 0xc0, !PT ;  /* 0x0000000108ff7812 */ /* 0x000fe400078cc0ff */
[----:B------:R-:W-:Y:S02]  /*3fef0*/  @P1 LOP3.LUT R19, R19, 0x200000, RZ, 0xfc, !PT ;  /* 0x0020000013131812 */ /* 0x000fe400078efcff */
[----:B------:R-:W-:-:S02]  /*3ff00*/  LOP3.LUT P3, RZ, R17, 0x400000, RZ, 0xc0, !PT ;  /* 0x0040000011ff7812 */ /* 0x000fc4000786c0ff */
[----:B------:R-:W-:Y:S02]  /*3ff10*/  LOP3.LUT P2, RZ, R17, 0x200000, RZ, 0xc0, !PT ;  /* 0x0020000011ff7812 */ /* 0x000fe4000784c0ff */
[----:B------:R-:W-:Y:S02]  /*3ff20*/  ISETP.LT.AND P6, PT, R29, UR58, !P6 ;  /* 0x0000003a1d007c0c */ /* 0x000fe4000f7c1270 */
[----:B------:R-:W-:Y:S02]  /*3ff30*/  LOP3.LUT R19, R19, 0xffefffff, RZ, 0xc0, !PT ;  /* 0xffefffff13137812 */ /* 0x000fe400078ec0ff */
[C---:B------:R-:W-:Y:S02]  /*3ff40*/  ISETP.LT.AND P3, PT, R29.reuse, UR48, !P3 ;  /* 0x000000301d007c0c */ /* 0x040fe4000df61270 */
[----:B------:R-:W-:Y:S02]  /*3ff50*/  ISETP.LT.AND P2, PT, R29, UR47, !P2 ;  /* 0x0000002f1d007c0c */ /* 0x000fe4000d741270 */
[----:B------:R-:W-:-:S02]  /*3ff60*/  LOP3.LUT P1, RZ, R17, 0x100000, RZ, 0xc0, !PT ;  /* 0x0010000011ff7812 */ /* 0x000fc4000782c0ff */
[----:B------:R-:W-:Y:S01]  /*3ff70*/  @P0 LOP3.LUT R19, R19, 0x100000, RZ, 0xfc, !PT ;  /* 0x0010000013130812 */ /* 0x000fe200078efcff */
[----:B------:R-:W0:Y:S01]  /*3ff80*/  LDCU UR7, c[0x0][0x398] ;  /* 0x00007300ff0777ac */ /* 0x000e220008000800 */
[----:B------:R-:W2:Y:S01]  /*3ff90*/  LDL.LU R28, [R1+0x159c] ;  /* 0x00159c00011c7983 */ /* 0x000ea20000300800 */
[----:B------:R-:W0:Y:S01]  /*3ffa0*/  LDCU UR58, c[0x0][0x398] ;  /* 0x00007300ff3a77ac */ /* 0x000e220008000800 */
[----:B------:R-:W-:Y:S01]  /*3ffb0*/  LOP3.LUT R19, R19, 0xfff7ffff, RZ, 0xc0, !PT ;  /* 0xfff7ffff13137812 */ /* 0x000fe200078ec0ff */
[----:B------:R-:W0:Y:S01]  /*3ffc0*/  LDCU UR47, c[0x0][0x398] ;  /* 0x00007300ff2f77ac */ /* 0x000e220008000800 */
[----:B------:R-:W0:Y:S02]  /*3ffd0*/  LDCU UR48, c[0x0][0x398] ;  /* 0x00007300ff3077ac */ /* 0x000e240008000800 */
[----:B------:R-:W-:Y:S02]  /*3ffe0*/  @P6 LOP3.LUT R19, R19, 0x80000, RZ, 0xfc, !PT ;  /* 0x0008000013136812 */ /* 0x000fe400078efcff */
[----:B------:R-:W-:-:S04]  /*3fff0*/  LOP3.LUT P6, RZ, R25, 0x4000000, RZ, 0xc0, !PT ;  /* 0x0400000019ff7812 */ /* 0x000fc800078cc0ff */
[----:B------:R-:W-:Y:S02]  /*40000*/  ISETP.LT.AND P6, PT, R29, UR57, !P6 ;  /* 0x000000391d007c0c */ /* 0x000fe4000f7c1270 */
[----:B------:R-:W-:Y:S02]  /*40010*/  LOP3.LUT R19, R19, 0xfffeffff, RZ, 0xc0, !PT ;  /* 0xfffeffff13137812 */ /* 0x000fe400078ec0ff */
[----:B------:R-:W-:Y:S02]  /*40020*/  ISETP.LT.AND P1, PT, R29, UR46, !P1 ;  /* 0x0000002e1d007c0c */ /* 0x000fe4000cf21270 */
[----:B------:R-:W-:Y:S01]  /*40030*/  LOP3.LUT P0, RZ, R17, 0x80000, RZ, 0xc0, !PT ;  /* 0x0008000011ff7812 */ /* 0x000fe2000780c0ff */
[----:B------:R-:W0:Y:S01]  /*40040*/  LDCU UR57, c[0x0][0x398] ;  /* 0x00007300ff3977ac */ /* 0x000e220008000800 */
[----:B------:R-:W0:Y:S05]  /*40050*/  LDCU UR46, c[0x0][0x398] ;  /* 0x00007300ff2e77ac */ /* 0x000e2a0008000800 */
[----:B------:R-:W-:-:S02]  /*40060*/  @P6 LOP3.LUT R19, R19, 0x10000, RZ, 0xfc, !PT ;  /* 0x0001000013136812 */ /* 0x000fc400078efcff */
[----:B------:R-:W-:-:S04]  /*40070*/  LOP3.LUT P6, RZ, R25, 0x2000000, RZ, 0xc0, !PT ;  /* 0x0200000019ff7812 */ /* 0x000fc800078cc0ff */
[----:B------:R-:W-:Y:S02]  /*40080*/  ISETP.LT.AND P6, PT, R29, UR56, !P6 ;  /* 0x000000381d007c0c */ /* 0x000fe4000f7c1270 */
[----:B------:R-:W-:Y:S02]  /*40090*/  LOP3.LUT R19, R19, 0xffffdfff, RZ, 0xc0, !PT ;  /* 0xffffdfff13137812 */ /* 0x000fe400078ec0ff */
[----:B------:R-:W-:Y:S01]  /*400a0*/  ISETP.LT.AND P0, PT, R29, UR45, !P0 ;  /* 0x0000002d1d007c0c */ /* 0x000fe2000c701270 */
[----:B------:R-:W0:Y:S01]  /*400b0*/  LDCU UR45, c[0x0][0x398] ;  /* 0x00007300ff2d77ac */ /* 0x000e220008000800 */
[----:B--2---:R-:W-:-:S07]  /*400c0*/  LOP3.LUT R28, R28, 0xffbfffff, RZ, 0xc0, !PT ;  /* 0xffbfffff1c1c7812 */ /* 0x004fce00078ec0ff */
[----:B------:R-:W-:Y:S02]  /*400d0*/  @P6 LOP3.LUT R19, R19, 0x2000, RZ, 0xfc, !PT ;  /* 0x0000200013136812 */ /* 0x000fe400078efcff */
[----:B------:R-:W-:Y:S01]  /*400e0*/  LOP3.LUT P6, RZ, R25, 0x1000000, RZ, 0xc0, !PT ;  /* 0x0100000019ff7812 */ /* 0x000fe200078cc0ff */
[----:B------:R-:W-:Y:S01]  /*400f0*/  STL [R1+0x14f8], R6 ;  /* 0x0014f80601007387 */ /* 0x000fe20000100800 */
[----:B------:R-:W2:Y:S02]  /*40100*/  LDCU UR56, c[0x0][0x398] ;  /* 0x00007300ff3877ac */ /* 0x000ea40008000800 */
[----:B------:R-:W-:Y:S02]  /*40110*/  ISETP.LT.AND P6, PT, R29, UR55, !P6 ;  /* 0x000000371d007c0c */ /* 0x000fe4000f7c1270 */
[----:B------:R-:W-:Y:S01]  /*40120*/  LOP3.LUT R19, R19, 0xfffffbff, RZ, 0xc0, !PT ;  /* 0xfffffbff13137812 */ /* 0x000fe200078ec0ff */
[----:B------:R-:W-:Y:S01]  /*40130*/  STL [R1+0x14fc], R18 ;  /* 0x0014fc1201007387 */ /* 0x000fe20000100800 */
[----:B------:R-:W0:Y:S09]  /*40140*/  LDCU UR55, c[0x0][0x398] ;  /* 0x00007300ff3777ac */ /* 0x000e320008000800 */
[----:B------:R-:W-:-:S02]  /*40150*/  @P6 LOP3.LUT R19, R19, 0x400, RZ, 0xfc, !PT ;  /* 0x0000040013136812 */ /* 0x000fc400078efcff */
[----:B------:R-:W-:-:S04]  /*40160*/  LOP3.LUT P6, RZ, R25, 0x800000, RZ, 0xc0, !PT ;  /* 0x0080000019ff7812 */ /* 0x000fc800078cc0ff */
[----:B------:R-:W-:Y:S02]  /*40170*/  ISETP.LT.AND P6, PT, R29, UR54, !P6 ;  /* 0x000000361d007c0c */ /* 0x000fe4000f7c1270 */
[----:B------:R-:W-:Y:S01]  /*40180*/  LOP3.LUT R19, R19, 0xffffff7f, RZ, 0xc0, !PT ;  /* 0xffffff7f13137812 */ /* 0x000fe200078ec0ff */
[----:B------:R-:W0:Y:S10]  /*40190*/  LDCU UR54, c[0x0][0x398] ;  /* 0x00007300ff3677ac */ /* 0x000e340008000800 */
        /* <DEDUP_REMOVED lines=9> */
[----:B------:R-:W-:Y:S01]  /*40230*/  STL [R1+0x1500], R13 ;  /* 0x0015000d01007387 */ /* 0x000fe20000100800 */
[----:B------:R-:W0:Y:S09]  /*40240*/  LDCU UR52, c[0x0][0x398] ;  /* 0x00007300ff3477ac */ /* 0x000e320008000800 */
[----:B------:R-:W-:-:S02]  /*40250*/  @P6 LOP3.LUT R19, R19, 0x2, RZ, 0xfc, !PT ;  /* 0x0000000213136812 */ /* 0x000fc400078efcff */
[----:B------:R-:W-:-:S04]  /*40260*/  LOP3.LUT P6, RZ, R25, 0x100000, RZ, 0xc0, !PT ;  /* 0x0010000019ff7812 */ /* 0x000fc800078cc0ff */
[----:B------:R-:W-:Y:S02]  /*40270*/  ISETP.LT.AND P6, PT, R29, UR51, !P6 ;  /* 0x000000331d007c0c */ /* 0x000fe4000f7c1270 */
[----:B------:R-:W-:Y:S02]  /*40280*/  LOP3.LUT R25, R25, 0xfffff7ff, RZ, 0xc0, !PT ;  /* 0xfffff7ff19197812 */ /* 0x000fe400078ec0ff */
[----:B------:R-:W-:Y:S01]  /*40290*/  LOP3.LUT R19, R19, 0xfffbffff, RZ, 0xc0, !PT ;  /* 0xfffbffff13137812 */ /* 0x000fe200078ec0ff */
[----:B------:R-:W-:Y:S01]  /*402a0*/  STL [R1+0x1504], R14 ;  /* 0x0015040e01007387 */ /* 0x000fe20000100800 */
[----:B------:R-:W0:Y:S07]  /*402b0*/  LDCU UR51, c[0x0][0x398] ;  /* 0x00007300ff3377ac */ /* 0x000e2e0008000800 */
[----:B------:R-:W-:-:S02]  /*402c0*/  @P6 LOP3.LUT R7, R7, 0x40000000, RZ, 0xfc, !PT ;  /* 0x4000000007076812 */ /* 0x000fc400078efcff */
[----:B------:R-:W-:-:S13]  /*402d0*/  LOP3.LUT P6, RZ, R17, 0x40, RZ, 0xc0, !PT ;  /* 0x0000004011ff7812 */ /* 0x000fda00078cc0ff */
[----:B------:R-:W-:Y:S02]  /*402e0*/  @P6 LOP3.LUT R25, R25, 0x800, RZ, 0xfc, !PT ;  /* 0x0000080019196812 */ /* 0x000fe400078efcff */
[----:B------:R-:W-:Y:S02]  /*402f0*/  LOP3.LUT P6, RZ, R17, 0x80, RZ, 0xc0, !PT ;  /* 0x0000008011ff7812 */ /* 0x000fe400078cc0ff */
[----:B------:R-:W-:-:S11]  /*40300*/  LOP3.LUT R25, R25, 0xffffefff, RZ, 0xc0, !PT ;  /* 0xffffefff19197812 */ /* 0x000fd600078ec0ff */
[----:B------:R-:W-:Y:S02]  /*40310*/  @P6 LOP3.LUT R25, R25, 0x1000, RZ, 0xfc, !PT ;  /* 0x0000100019196812 */ /* 0x000fe400078efcff */
[----:B------:R-:W-:Y:S02]  /*40320*/  LOP3.LUT P6, RZ, R17, 0x100, RZ, 0xc0, !PT ;  /* 0x0000010011ff7812 */ /* 0x000fe400078cc0ff */
[----:B------:R-:W-:-:S11]  /*40330*/  LOP3.LUT R25, R25, 0xffffdfff, RZ, 0xc0, !PT ;  /* 0xffffdfff19197812 */ /* 0x000fd600078ec0ff */
[----:B------:R-:W-:Y:S02]  /*40340*/  @P6 LOP3.LUT R25, R25, 0x2000, RZ, 0xfc, !PT ;  /* 0x0000200019196812 */ /* 0x000fe400078efcff */
[----:B------:R-:W-:Y:S02]  /*40350*/  LOP3.LUT P6, RZ, R17, 0x200, RZ, 0xc0, !PT ;  /* 0x0000020011ff7812 */ /* 0x000fe400078cc0ff */
[----:B------:R-:W-:Y:S02]  /*40360*/  LOP3.LUT R25, R25, 0xffffbfff, RZ, 0xc0, !PT ;  /* 0xffffbfff19197812 */ /* 0x000fe400078ec0ff */
[----:B------:R-:W-:-:S09]  /*40370*/  LOP3.LUT R7, R7, 0xf7ffffff, RZ, 0xc0, !PT ;  /* 0xf7ffffff07077812 */ /* 0x000fd200078ec0ff */
[----:B------:R-:W-:Y:S02]  /*40380*/  @P6 LOP3.LUT R25, R25, 0x4000, RZ, 0xfc, !PT ;  /* 0x0000400019196812 */ /* 0x000fe400078efcff */
[----:B------:R-:W-:Y:S02]  /*40390*/  LOP3.LUT P6, RZ, R17, 0x400, RZ, 0xc0, !PT ;  /* 0x0000040011ff7812 */ /* 0x000fe400078cc0ff */
[----:B------:R-:W-:Y:S02]  /*403a0*/  @P5 LOP3.LUT R7, R7, 0x8000000, RZ, 0xfc, !PT ;  /* 0x0800000007075812 */ /* 0x000fe400078efcff */
[----:B------:R-:W-:Y:S02]  /*403b0*/  LOP3.LUT R25, R25, 0xffff7fff, RZ, 0xc0, !PT ;  /* 0xffff7fff19197812 */ /* 0x000fe400078ec0ff */
[----:B------:R-:W-:-:S04]  /*403c0*/  LOP3.LUT R7, R7, 0xfeffffff, RZ, 0xc0, !PT ;  /* 0xfeffffff07077812 */ /* 0x000fc800078ec0ff */
[----:B------:R-:W-:-:S03]  /*403d0*/  @P4 LOP3.LUT R7, R7, 0x1000000, RZ, 0xfc, !PT ;  /* 0x0100000007074812 */ /* 0x000fc600078efcff */
[----:B------:R-:W-:Y:S02]  /*403e0*/  @P6 LOP3.LUT R25, R25, 0x8000, RZ, 0xfc, !PT ;  /* 0x0000800019196812 */ /* 0x000fe400078efcff */
[----:B------:R-:W-:Y:S02]  /*403f0*/  LOP3.LUT P6, RZ, R17, 0x800, RZ, 0xc0, !PT ;  /* 0x0000080011ff7812 */ /* 0x000fe400078cc0ff */
[----:B------:R-:W-:Y:S02]  /*40400*/  LOP3.LUT R7, R7, 0xffdfffff, RZ, 0xc0, !PT ;  /* 0xffdfffff07077812 */ /* 0x000fe400078ec0ff */
[----:B------:R-:W-:Y:S02]  /*40410*/  LOP3.LUT R25, R25, 0xfffeffff, RZ, 0xc0, !PT ;  /* 0xfffeffff19197812 */ /* 0x000fe400078ec0ff */
[----:B------:R-:W-:-:S04]  /*40420*/  @P3 LOP3.LUT R7, R7, 0x200000, RZ, 0xfc, !PT ;  /* 0x0020000007073812 */ /* 0x000fc800078efcff */
[----:B------:R-:W-:-:S03]  /*40430*/  LOP3.LUT R7, R7, 0xfffbffff, RZ, 0xc0, !PT ;  /* 0xfffbffff07077812 */ /* 0x000fc600078ec0ff */
[----:B------:R-:W-:Y:S02]  /*40440*/  @P6 LOP3.LUT R25, R25, 0x10000, RZ, 0xfc, !PT ;  /* 0x0001000019196812 */ /* 0x000fe400078efcff */
[----:B------:R-:W-:Y:S02]  /*40450*/  LOP3.LUT P6, RZ, R17, 0x1000, RZ, 0xc0, !PT ;  /* 0x0000100011ff7812 */ /* 0x000fe400078cc0ff */
[----:B------:R-:W-:Y:S02]  /*40460*/  @P2 LOP3.LUT R7, R7, 0x40000, RZ, 0xfc, !PT ;  /* 0x0004000007072812 */ /* 0x000fe400078efcff */
[----:B------:R-:W-:Y:S02]  /*40470*/  LOP3.LUT R25, R25, 0xfffdffff, RZ, 0xc0, !PT ;  /* 0xfffdffff19197812 */ /* 0x000fe400078ec0ff */
[----:B------:R-:W-:Y:S02]  /*40480*/  LOP3.LUT R7, R7, 0xffff7fff, RZ, 0xc0, !PT ;  /* 0xffff7fff07077812 */ /* 0x000fe400078ec0ff */
[----:B------:R-:W-:-:S02]  /*40490*/  LOP3.LUT P2, RZ, R17, 0x40000, RZ, 0xc0, !PT ;  /* 0x0004000011ff7812 */ /* 0x000fc4000784c0ff */
[----:B------:R-:W-:Y:S02]  /*404a0*/  @P1 LOP3.LUT R7, R7, 0x8000, RZ, 0xfc, !PT ;  /* 0x0000800007071812 */ /* 0x000fe400078efcff */
[----:B------:R-:W-:Y:S02]  /*404b0*/  ISETP.LT.AND P2, PT, R29, UR44, !P2 ;  /* 0x0000002c1d007c0c */ /* 0x000fe4000d741270 */
[----:B------:R-:W-:Y:S02]  /*404c0*/  @P6 LOP3.LUT R25, R25, 0x20000, RZ, 0xfc, !PT ;  /* 0x0002000019196812 */ /* 0x000fe400078efcff */
[----:B------:R-:W-:Y:S02]  /*404d0*/  LOP3.LUT P6, RZ, R17, 0x2000, RZ, 0xc0, !PT ;  /* 0x0000200011ff7812 */ /* 0x000fe400078cc0ff */
[----:B------:R-:W-:Y:S02]  /*404e0*/  LOP3.LUT R7, R7, 0xffffefff, RZ, 0xc0, !PT ;  /* 0xffffefff07077812 */ /* 0x000fe400078ec0ff */
[----:B------:R-:W-:-:S02]  /*404f0*/  LOP3.LUT P1, RZ, R17, 0x20000, RZ, 0xc0, !PT ;  /* 0x0002000011ff7812 */ /* 0x000fc4000782c0ff */
[----:B------:R-:W-:Y:S02]  /*40500*/  LOP3.LUT R25, R25, 0xfffbffff, RZ, 0xc0, !PT ;  /* 0xfffbffff19197812 */ /* 0x000fe400078ec0ff */
[----:B------:R-:W-:Y:S02]  /*40510*/  LOP3.LUT P3, RZ, R17, 0x10, RZ, 0xc0, !PT ;  /* 0x0000001011ff7812 */ /* 0x000fe4000786c0ff */
[----:B------:R-:W-:Y:S02]  /*40520*/  @P0 LOP3.LUT R7, R7, 0x1000, RZ, 0xfc, !PT ;  /* 0x0000100007070812 */ /* 0x000fe400078efcff */
[----:B------:R-:W-:Y:S02]  /*40530*/  ISETP.LT.AND P4, PT, R29, UR43, !P1 ;  /* 0x0000002b1d007c0c */ /* 0x000fe4000cf81270 */
[----:B------:R-:W-:Y:S01]  /*40540*/  LOP3.LUT P5, RZ, R17, 0x20, RZ, 0xc0, !PT ;  /* 0x0000002011ff7812 */ /* 0x000fe200078ac0ff */
[----:B------:R-:W-:Y:S01]  /*40550*/  STL [R1+0x1508], R12 ;  /* 0x0015080c01007387 */ /* 0x000fe20000100800 */
[----:B------:R-:W-:Y:S01]  /*40560*/  LOP3.LUT R7, R7, 0xfffffdff, RZ, 0xc0, !PT ;  /* 0xfffffdff07077812 */ /* 0x000fe200078ec0ff */
[----:B------:R-:W0:Y:S01]  /*40570*/  LDCU UR44, c[0x0][0x398] ;  /* 0x00007300ff2c77ac */ /* 0x000e220008000800 */
[----:B------:R-:W-:-:S02]  /*40580*/  @P6 LOP3.LUT R25, R25, 0x40000, RZ, 0xfc, !PT ;  /* 0x0004000019196812 */ /* 0x000fc400078efcff */
[----:B------:R-:W-:Y:S02]  /*40590*/  LOP3.LUT P6, RZ, R17, 0x4000, RZ, 0xc0, !PT ;  /* 0x0000400011ff7812 */ /* 0x000fe400078cc0ff */
[----:B------:R-:W-:Y:S02]  /*405a0*/  @P2 LOP3.LUT R7, R7, 0x200, RZ, 0xfc, !PT ;  /* 0x0000020007072812 */ /* 0x000fe400078efcff */
[----:B------:R-:W-:Y:S02]  /*405b0*/  LOP3.LUT P0, RZ, R17, 0x10000, RZ, 0xc0, !PT ;  /* 0x0001000011ff7812 */ /* 0x000fe4000780c0ff */
[----:B------:R-:W-:Y:S02]  /*405c0*/  ISETP.LT.AND P3, PT, R29, UR28, !P3 ;  /* 0x0000001c1d007c0c */ /* 0x000fe4000df61270 */
[----:B------:R-:W-:Y:S02]  /*405d0*/  LOP3.LUT R25, R25, 0xfff7ffff, RZ, 0xc0, !PT ;  /* 0xfff7ffff19197812 */ /* 0x000fe400078ec0ff */
[----:B------:R-:W-:-:S02]  /*405e0*/  LOP3.LUT R7, R7, 0xffffffbf, RZ, 0xc0, !PT ;  /* 0xffffffbf07077812 */ /* 0x000fc400078ec0ff */
[C---:B------:R-:W-:Y:S02]  /*405f0*/  LOP3.LUT P2, RZ, R17.reuse, 0x8, RZ, 0xc0, !PT ;  /* 0x0000000811ff7812 */ /* 0x040fe4000784c0ff */
[----:B------:R-:W-:Y:S02]  /*40600*/  LOP3.LUT P1, RZ, R17, 0x4, RZ, 0xc0, !PT ;  /* 0x0000000411ff7812 */ /* 0x000fe4000782c0ff */
[----:B------:R-:W-:Y:S02]  /*40610*/  ISETP.LT.AND P5, PT, R29, UR29, !P5 ;  /* 0x0000001d1d007c0c */ /* 0x000fe4000efa1270 */
[----:B------:R-:W-:Y:S02]  /*40620*/  @P4 LOP3.LUT R7, R7, 0x40, RZ, 0xfc, !PT ;  /* 0x0000004007074812 */ /* 0x000fe400078efcff */
[----:B------:R-:W-:Y:S01]  /*40630*/  ISETP.LT.AND P4, PT, R29, UR42, !P0 ;  /* 0x0000002a1d007c0c */ /* 0x000fe2000c781270 */
[----:B------:R-:W0:Y:S01]  /*40640*/  LDCU UR28, c[0x0][0x398] ;  /* 0x00007300ff1c77ac */ /* 0x000e220008000800 */
[----:B------:R-:W0:Y:S01]  /*40650*/  LDCU UR43, c[0x0][0x398] ;  /* 0x00007300ff2b77ac */ /* 0x000e220008000800 */
[----:B------:R-:W-:-:S02]  /*40660*/  @P6 LOP3.LUT R25, R25, 0x80000, RZ, 0xfc, !PT ;  /* 0x0008000019196812 */ /* 0x000fc400078efcff */
[----:B------:R-:W-:Y:S02]  /*40670*/  LOP3.LUT P6, RZ, R17, 0x8000, RZ, 0xc0, !PT ;  /* 0x0000800011ff7812 */ /* 0x000fe400078cc0ff */
[----:B------:R-:W-:Y:S02]  /*40680*/  LOP3.LUT R7, R7, 0xfffffff7, RZ, 0xc0, !PT ;  /* 0xfffffff707077812 */ /* 0x000fe400078ec0ff */
[C---:B------:R-:W-:Y:S02]  /*40690*/  ISETP.LT.AND P2, PT, R29.reuse, UR27, !P2 ;  /* 0x0000001b1d007c0c */ /* 0x040fe4000d741270 */
[----:B------:R-:W-:Y:S02]  /*406a0*/  @P3 LOP3.LUT R16, R16, 0x80000000, RZ, 0xfc, !PT ;  /* 0x8000000010103812 */ /* 0x000fe400078efcff */
[C---:B------:R-:W-:Y:S02]  /*406b0*/  ISETP.LT.AND P6, PT, R29.reuse, UR39, !P6 ;  /* 0x000000271d007c0c */ /* 0x040fe4000f7c1270 */
[----:B------:R-:W-:Y:S01]  /*406c0*/  ISETP.LT.AND P1, PT, R29, UR26, !P1 ;  /* 0x0000001a1d007c0c */ /* 0x000fe2000cf21270 */
[----:B------:R-:W0:Y:S01]  /*406d0*/  LDCU UR42, c[0x0][0x398] ;  /* 0x00007300ff2a77ac */ /* 0x000e220008000800 */
[----:B------:R-:W0:Y:S01]  /*406e0*/  LDCU UR29, c[0x0][0x398] ;  /* 0x00007300ff1d77ac */ /* 0x000e220008000800 */
[----:B------:R-:W-:-:S02]  /*406f0*/  @P4 LOP3.LUT R7, R7, 0x8, RZ, 0xfc, !PT ;  /* 0x0000000807074812 */ /* 0x000fc400078efcff */
[----:B------:R-:W-:Y:S02]  /*40700*/  LOP3.LUT R16, R16, 0xefffffff, RZ, 0xc0, !PT ;  /* 0xefffffff10107812 */ /* 0x000fe400078ec0ff */
[----:B------:R-:W-:Y:S02]  /*40710*/  LOP3.LUT P0, RZ, R17, 0x2, RZ, 0xc0, !PT ;  /* 0x0000000211ff7812 */ /* 0x000fe4000780c0ff */
[----:B------:R-:W-:Y:S02]  /*40720*/  LOP3.LUT P3, RZ, R25, 0x100, RZ, 0xc0, !PT ;  /* 0x0000010019ff7812 */ /* 0x000fe4000786c0ff */
[----:B------:R-:W-:Y:S01]  /*40730*/  LOP3.LUT R7, R7, 0xfffffffe, RZ, 0xc0, !PT ;  /* 0xfffffffe07077812 */ /* 0x000fe200078ec0ff */
[----:B------:R-:W0:Y:S01]  /*40740*/  LDCU UR39, c[0x0][0x398] ;  /* 0x00007300ff2777ac */ /* 0x000e220008000800 */
[----:B------:R-:W0:Y:S01]  /*40750*/  LDCU UR27, c[0x0][0x398] ;  /* 0x00007300ff1b77ac */ /* 0x000e220008000800 */
[----:B------:R-:W0:Y:S01]  /*40760*/  LDCU UR26, c[0x0][0x398] ;  /* 0x00007300ff1a77ac */ /* 0x000e220008000800 */
[----:B------:R-:W-:-:S02]  /*40770*/  @P6 LOP3.LUT R7, R7, 0x1, RZ, 0xfc, !PT ;  /* 0x0000000107076812 */ /* 0x000fc400078efcff */
[----:B------:R-:W-:-:S04]  /*40780*/  LOP3.LUT P6, RZ, R25, 0x80000, RZ, 0xc0, !PT ;  /* 0x0008000019ff7812 */ /* 0x000fc800078cc0ff */
[C---:B----4-:R-:W-:Y:S02]  /*40790*/  ISETP.LT.AND P6, PT, R29.reuse, UR38, !P6 ;  /* 0x000000261d007c0c */ /* 0x050fe4000f7c1270 */
[----:B------:R-:W-:Y:S02]  /*407a0*/  @P2 LOP3.LUT R16, R16, 0x10000000, RZ, 0xfc, !PT ;  /* 0x1000000010102812 */ /* 0x000fe400078efcff */
[----:B------:R-:W-:Y:S02]  /*407b0*/  ISETP.LT.AND P0, PT, R29, UR25, !P0 ;  /* 0x000000191d007c0c */ /* 0x000fe4000c701270 */
[----:B------:R-:W-:Y:S02]  /*407c0*/  LOP3.LUT P4, RZ, R17, 0x1, RZ, 0xc0, !PT ;  /* 0x0000000111ff7812 */ /* 0x000fe4000788c0ff */
[----:B------:R-:W-:Y:S01]  /*407d0*/  LOP3.LUT R7, R7, 0xdfffffff, RZ, 0xc0, !PT ;  /* 0xdfffffff07077812 */ /* 0x000fe200078ec0ff */
[----:B------:R-:W4:Y:S04]  /*407e0*/  LDCU UR38, c[0x0][0x398] ;  /* 0x00007300ff2677ac */ /* 0x000f280008000800 */
[----:B------:R-:W-:-:S02]  /*407f0*/  @P6 LOP3.LUT R2, R2, 0x20000000, RZ, 0xfc, !PT ;  /* 0x2000000002026812 */ /* 0x000fc400078efcff */
[C---:B------:R-:W-:Y:S02]  /*40800*/  LOP3.LUT P6, RZ, R25.reuse, 0x40000, RZ, 0xc0, !PT ;  /* 0x0004000019ff7812 */ /* 0x040fe400078cc0ff */
[----:B------:R-:W-:Y:S02]  /*40810*/  LOP3.LUT R16, R16, 0xfdffffff, RZ, 0xc0, !PT ;  /* 0xfdffffff10107812 */ /* 0x000fe400078ec0ff */
[----:B------:R-:W-:Y:S01]  /*40820*/  LOP3.LUT P2, RZ, R25, 0x80, RZ, 0xc0, !PT ;  /* 0x0000008019ff7812 */ /* 0x000fe2000784c0ff */
[----:B------:R-:W0:Y:S01]  /*40830*/  LDCU UR25, c[0x0][0x398] ;  /* 0x00007300ff1977ac */ /* 0x000e220008000800 */
[----:B------:R-:W-:Y:S02]  /*40840*/  ISETP.LT.AND P6, PT, R29, UR37, !P6 ;  /* 0x000000251d007c0c */ /* 0x000fe4000f7c1270 */
[----:B------:R-:W-:Y:S02]  /*40850*/  LOP3.LUT R2, R2, 0xfbffffff, RZ, 0xc0, !PT ;  /* 0xfbffffff02027812 */ /* 0x000fe400078ec0ff */
[----:B------:R-:W-:-:S02]  /*40860*/  @P1 LOP3.LUT R16, R16, 0x2000000, RZ, 0xfc, !PT ;  /* 0x0200000010101812 */ /* 0x000fc400078efcff */
[----:B------:R-:W-:Y:S01]  /*40870*/  ISETP.LT.AND P4, PT, R29, UR24, !P4 ;  /* 0x000000181d007c0c */ /* 0x000fe2000e781270 */
[----:B------:R-:W0:Y:S06]  /*40880*/  LDCU UR37, c[0x0][0x398] ;  /* 0x00007300ff2577ac */ /* 0x000e2c0008000800 */
[----:B------:R-:W-:Y:S02]  /*40890*/  @P6 LOP3.LUT R2, R2, 0x4000000, RZ, 0xfc, !PT ;  /* 0x0400000002026812 */ /* 0x000fe400078efcff */
[----:B------:R-:W-:Y:S02]  /*408a0*/  LOP3.LUT P6, RZ, R25, 0x20000, RZ, 0xc0, !PT ;  /* 0x0002000019ff7812 */ /* 0x000fe400078cc0ff */
[----:B------:R-:W-:-:S02]  /*408b0*/  LOP3.LUT R16, R16, 0xffbfffff, RZ, 0xc0, !PT ;  /* 0xffbfffff10107812 */ /* 0x000fc400078ec0ff */
[----:B------:R-:W-:Y:S02]  /*408c0*/  LOP3.LUT P1, RZ, R25, 0x40, RZ, 0xc0, !PT ;  /* 0x0000004019ff7812 */ /* 0x000fe4000782c0ff */
[----:B------:R-:W-:Y:S02]  /*408d0*/  @P2 LOP3.LUT R27, R27, 0x1, RZ, 0xfc, !PT ;  /* 0x000000011b1b2812 */ /* 0x000fe400078efcff */
[----:B------:R-:W-:Y:S02]  /*408e0*/  ISETP.LT.AND P6, PT, R29, UR36, !P6 ;  /* 0x000000241d007c0c */ /* 0x000fe4000f7c1270 */
[----:B------:R-:W-:Y:S02]  /*408f0*/  LOP3.LUT R2, R2, 0xff7fffff, RZ, 0xc0, !PT ;  /* 0xff7fffff02027812 */ /* 0x000fe400078ec0ff */
[----:B------:R-:W-:Y:S02]  /*40900*/  @P0 LOP3.LUT R16, R16, 0x400000, RZ, 0xfc, !PT ;  /* 0x0040000010100812 */ /* 0x000fe400078efcff */
[----:B------:R-:W-:Y:S01]  /*40910*/  LOP3.LUT R27, R27, 0xfffffffd, RZ, 0xc0, !PT ;  /* 0xfffffffd1b1b7812 */ /* 0x000fe200078ec0ff */
[----:B------:R-:W0:Y:S01]  /*40920*/  LDCU UR36, c[0x0][0x398] ;  /* 0x00007300ff2477ac */ /* 0x000e220008000800 */
[----:B------:R-:W0:Y:S05]  /*40930*/  LDCU UR24, c[0x0][0x398] ;  /* 0x00007300ff1877ac */ /* 0x000e2a0008000800 */
[----:B------:R-:W-:-:S02]  /*40940*/  @P6 LOP3.LUT R2, R2, 0x800000, RZ, 0xfc, !PT ;  /* 0x0080000002026812 */ /* 0x000fc400078efcff */
[----:B------:R-:W-:-:S04]  /*40950*/  LOP3.LUT P6, RZ, R25, 0x10000, RZ, 0xc0, !PT ;  /* 0x0001000019ff7812 */ /* 0x000fc800078cc0ff */
[----:B------:R-:W-:Y:S02]  /*40960*/  ISETP.LT.AND P6, PT, R29, UR35, !P6 ;  /* 0x000000231d007c0c */ /* 0x000fe4000f7c1270 */
[----:B------:R-:W-:Y:S02]  /*40970*/  LOP3.LUT R2, R2, 0xffefffff, RZ, 0xc0, !PT ;  /* 0xffefffff02027812 */ /* 0x000fe400078ec0ff */
[----:B------:R-:W-:Y:S02]  /*40980*/  LOP3.LUT R16, R16, 0xfff7ffff, RZ, 0xc0, !PT ;  /* 0xfff7ffff10107812 */ /* 0x000fe400078ec0ff */
[----:B------:R-:W-:Y:S02]  /*40990*/  LOP3.LUT P0, RZ, R25, 0x20, RZ, 0xc0, !PT ;  /* 0x0000002019ff7812 */ /* 0x000fe4000780c0ff */
[----:B------:R-:W-:Y:S01]  /*409a0*/  @P3 LOP3.LUT R27, R27, 0x2, RZ, 0xfc, !PT ;  /* 0x000000021b1b3812 */ /* 0x000fe200078efcff */
[----:B------:R-:W0:Y:S04]  /*409b0*/  LDCU UR35, c[0x0][0x398] ;  /* 0x00007300ff2377ac */ /* 0x000e280008000800 */
[----:B------:R-:W-:-:S02]  /*409c0*/  @P6 LOP3.LUT R2, R2, 0x100000, RZ, 0xfc, !PT ;  /* 0x0010000002026812 */ /* 0x000fc400078efcff */
[----:B------:R-:W-:-:S04]  /*409d0*/  LOP3.LUT P6, RZ, R25, 0x8000, RZ, 0xc0, !PT ;  /* 0x0000800019ff7812 */ /* 0x000fc800078cc0ff */
[----:B------:R-:W-:Y:S02]  /*409e0*/  ISETP.LT.AND P6, PT, R29, UR34, !P6 ;  /* 0x000000221d007c0c */ /* 0x000fe4000f7c1270 */
[----:B------:R-:W-:Y:S02]  /*409f0*/  LOP3.LUT R2, R2, 0xfffdffff, RZ, 0xc0, !PT ;  /* 0xfffdffff02027812 */ /* 0x000fe400078ec0ff */
[----:B------:R-:W-:Y:S02]  /*40a00*/  @P4 LOP3.LUT R16, R16, 0x80000, RZ, 0xfc, !PT ;  /* 0x0008000010104812 */ /* 0x000fe400078efcff */
[----:B------:R-:W-:Y:S02]  /*40a10*/  LOP3.LUT R27, R27, 0xfffffffb, RZ, 0xc0, !PT ;  /* 0xfffffffb1b1b7812 */ /* 0x000fe400078ec0ff */
[----:B------:R-:W-:Y:S01]  /*40a20*/  @P0 LOP3.LUT R26, R26, 0x80000000, RZ, 0xfc, !PT ;  /* 0x800000001a1a0812 */ /* 0x000fe200078efcff */
[----:B------:R-:W0:Y:S04]  /*40a30*/  LDCU UR34, c[0x0][0x398] ;  /* 0x00007300ff2277ac */ /* 0x000e280008000800 */
[----:B------:R-:W-:-:S02]  /*40a40*/  @P6 LOP3.LUT R2, R2, 0x20000, RZ, 0xfc, !PT ;  /* 0x0002000002026812 */ /* 0x000fc400078efcff */
[----:B------:R-:W-:-:S04]  /*40a50*/  LOP3.LUT P6, RZ, R25, 0x4000, RZ, 0xc0, !PT ;  /* 0x0000400019ff7812 */ /* 0x000fc800078cc0ff */
[C---:B------:R-:W-:Y:S02]  /*40a60*/  ISETP.LT.AND P6, PT, R29.reuse, UR33, !P6 ;  /* 0x000000211d007c0c */ /* 0x040fe4000f7c1270 */
[----:B------:R-:W-:Y:S02]  /*40a70*/  LOP3.LUT R2, R2, 0xffffbfff, RZ, 0xc0, !PT ;  /* 0xffffbfff02027812 */ /* 0x000fe400078ec0ff */
[----:B------:R-:W-:Y:S02]  /*40a80*/  ISETP.LT.AND P4, PT, R29, UR23, !P0 ;  /* 0x000000171d007c0c */ /* 0x000fe4000c781270 */
[----:B------:R-:W-:Y:S02]  /*40a90*/  LOP3.LUT R16, R16, 0xfffeffff, RZ, 0xc0, !PT ;  /* 0xfffeffff10107812 */ /* 0x000fe400078ec0ff */
[----:B------:R-:W-:Y:S01]  /*40aa0*/  LOP3.LUT R26, R26, 0xbfffffff, RZ, 0xc0, !PT ;  /* 0xbfffffff1a1a7812 */ /* 0x000fe200078ec0ff */
[----:B------:R-:W0:Y:S01]  /*40ab0*/  LDCU UR23, c[0x0][0x398] ;  /* 0x00007300ff1777ac */ /* 0x000e220008000800 */
[----:B------:R-:W0:Y:S03]  /*40ac0*/  LDCU UR33, c[0x0][0x398] ;  /* 0x00007300ff2177ac */ /* 0x000e260008000800 */
[----:B------:R-:W-:-:S02]  /*40ad0*/  @P6 LOP3.LUT R2, R2, 0x4000, RZ, 0xfc, !PT ;  /* 0x0000400002026812 */ /* 0x000fc400078efcff */
[----:B------:R-:W-:-:S04]  /*40ae0*/  LOP3.LUT P6, RZ, R25, 0x2000, RZ, 0xc0, !PT ;  /* 0x0000200019ff7812 */ /* 0x000fc800078cc0ff */
[C---:B------:R-:W-:Y:S02]  /*40af0*/  ISETP.LT.AND P6, PT, R29.reuse, UR32, !P6 ;  /* 0x000000201d007c0c */ /* 0x040fe4000f7c1270 */
[----:B------:R-:W-:Y:S02]  /*40b00*/  @P4 LOP3.LUT R16, R16, 0x10000, RZ, 0xfc, !PT ;  /* 0x0001000010104812 */ /* 0x000fe400078efcff */
[----:B------:R-:W-:Y:S02]  /*40b10*/  ISETP.LT.AND P4, PT, R29, UR22, !P1 ;  /* 0x000000161d007c0c */ /* 0x000fe4000cf81270 */
[----:B------:R-:W-:Y:S02]  /*40b20*/  LOP3.LUT R2, R2, 0xfffff7ff, RZ, 0xc0, !PT ;  /* 0xfffff7ff02027812 */ /* 0x000fe400078ec0ff */
[----:B------:R-:W-:Y:S02]  /*40b30*/  @P1 LOP3.LUT R26, R26, 0x40000000, RZ, 0xfc, !PT ;  /* 0x400000001a1a1812 */ /* 0x000fe400078efcff */
[----:B------:R-:W-:-:S02]  /*40b40*/  LOP3.LUT R16, R16, 0xffffdfff, RZ, 0xc0, !PT ;  /* 0xffffdfff10107812 */ /* 0x000fc400078ec0ff */
[----:B------:R-:W-:Y:S01]  /*40b50*/  LOP3.LUT P0, RZ, R15, 0x1000000, RZ, 0xc0, !PT ;  /* 0x010000000fff7812 */ /* 0x000fe2000780c0ff */
[----:B------:R-:W0:Y:S01]  /*40b60*/  LDCU UR32, c[0x0][0x398] ;  /* 0x00007300ff2077ac */ /* 0x000e220008000800 */
[----:B------:R-:W0:Y:S01]  /*40b70*/  LDCU UR22, c[0x0][0x398] ;  /* 0x00007300ff1677ac */ /* 0x000e220008000800 */
[----:B------:R-:W-:Y:S02]  /*40b80*/  @P6 LOP3.LUT R2, R2, 0x800, RZ, 0xfc, !PT ;  /* 0x0000080002026812 */ /* 0x000fe400078efcff */
[----:B------:R-:W-:Y:S02]  /*40b90*/  LOP3.LUT P6, RZ, R25, 0x1000, RZ, 0xc0, !PT ;  /* 0x0000100019ff7812 */ /* 0x000fe400078cc0ff */
[----:B------:R-:W-:Y:S02]  /*40ba0*/  @P4 LOP3.LUT R16, R16, 0x2000, RZ, 0xfc, !PT ;  /* 0x0000200010104812 */ /* 0x000fe400078efcff */
[C---:B------:R-:W-:Y:S02]  /*40bb0*/  ISETP.LT.AND P4, PT, R29.reuse, UR21, !P2 ;  /* 0x000000151d007c0c */ /* 0x040fe4000d781270 */
[----:B------:R-:W-:-:S02]  /*40bc0*/  ISETP.LT.AND P6, PT, R29, UR31, !P6 ;  /* 0x0000001f1d007c0c */ /* 0x000fc4000f7c1270 */
[----:B------:R-:W-:Y:S02]  /*40bd0*/  LOP3.LUT R2, R2, 0xfffffeff, RZ, 0xc0, !PT ;  /* 0xfffffeff02027812 */ /* 0x000fe400078ec0ff */
[----:B------:R-:W-:Y:S02]  /*40be0*/  LOP3.LUT R16, R16, 0xfffffbff, RZ, 0xc0, !PT ;  /* 0xfffffbff10107812 */ /* 0x000fe400078ec0ff */
[C---:B------:R-:W-:Y:S02]  /*40bf0*/  LOP3.LUT P2, RZ, R15.reuse, 0x400000, RZ, 0xc0, !PT ;  /* 0x004000000fff7812 */ /* 0x040fe4000784c0ff */
[----:B------:R-:W-:Y:S02]  /*40c00*/  LOP3.LUT P1, RZ, R15, 0x800000, RZ, 0xc0, !PT ;  /* 0x008000000fff7812 */ /* 0x000fe4000782c0ff */
[----:B------:R-:W-:Y:S01]  /*40c10*/  ISETP.LT.AND P0, PT, R29, UR14, !P0 ;  /* 0x0000000e1d007c0c */ /* 0x000fe2000c701270 */
[----:B------:R-:W0:Y:S01]  /*40c20*/  LDCU UR31, c[0x0][0x398] ;  /* 0x00007300ff1f77ac */ /* 0x000e220008000800 */
[----:B------:R-:W0:Y:S01]  /*40c30*/  LDCU UR21, c[0x0][0x398] ;  /* 0x00007300ff1577ac */ /* 0x000e220008000800 */
[----:B------:R-:W-:-:S02]  /*40c40*/  @P4 LOP3.LUT R16, R16, 0x400, RZ, 0xfc, !PT ;  /* 0x0000040010104812 */ /* 0x000fc400078efcff */
[----:B------:R-:W-:Y:S02]  /*40c50*/  @P6 LOP3.LUT R2, R2, 0x100, RZ, 0xfc, !PT ;  /* 0x0000010002026812 */ /* 0x000fe400078efcff */
[----:B------:R-:W-:Y:S02]  /*40c60*/  LOP3.LUT P6, RZ, R25, 0x800, RZ, 0xc0, !PT ;  /* 0x0000080019ff7812 */ /* 0x000fe400078cc0ff */
[C---:B------:R-:W-:Y:S02]  /*40c70*/  ISETP.LT.AND P4, PT, R29.reuse, UR20, !P3 ;  /* 0x000000141d007c0c */ /* 0x040fe4000df81270 */
[----:B------:R-:W-:Y:S02]  /*40c80*/  LOP3.LUT R16, R16, 0xffffff7f, RZ, 0xc0, !PT ;  /* 0xffffff7f10107812 */ /* 0x000fe400078ec0ff */
[----:B------:R-:W-:Y:S02]  /*40c90*/  LOP3.LUT R2, R2, 0xffffffdf, RZ, 0xc0, !PT ;  /* 0xffffffdf02027812 */ /* 0x000fe400078ec0ff */
[----:B------:R-:W-:-:S02]  /*40ca0*/  ISETP.LT.AND P6, PT, R29, UR30, !P6 ;  /* 0x0000001e1d007c0c */ /* 0x000fc4000f7c1270 */
[C---:B------:R-:W-:Y:S02]  /*40cb0*/  ISETP.LT.AND P2, PT, R29.reuse, UR16, !P2 ;  /* 0x000000101d007c0c */ /* 0x040fe4000d741270 */
[----:B------:R-:W-:Y:S01]  /*40cc0*/  ISETP.LT.AND P1, PT, R29, UR15, !P1 ;  /* 0x0000000f1d007c0c */ /* 0x000fe2000cf21270 */
[----:B------:R-:W0:Y:S01]  /*40cd0*/  LDCU UR15, c[0x0][0x398] ;  /* 0x00007300ff0f77ac */ /* 0x000e220008000800 */
[----:B------:R-:W0:Y:S01]  /*40ce0*/  LDCU UR16, c[0x0][0x398] ;  /* 0x00007300ff1077ac */ /* 0x000e220008000800 */
[----:B------:R-:W0:Y:S01]  /*40cf0*/  LDCU UR20, c[0x0][0x398] ;  /* 0x00007300ff1477ac */ /* 0x000e220008000800 */
[----:B------:R-:W0:Y:S01]  /*40d00*/  LDCU UR14, c[0x0][0x398] ;  /* 0x00007300ff0e77ac */ /* 0x000e220008000800 */
[----:B------:R-:W0:Y:S01]  /*40d10*/  LDCU UR30, c[0x0][0x398] ;  /* 0x00007300ff1e77ac */ /* 0x000e220008000800 */
[----:B------:R-:W-:Y:S02]  /*40d20*/  @P4 LOP3.LUT R16, R16, 0x80, RZ, 0xfc, !PT ;  /* 0x0000008010104812 */ /* 0x000fe400078efcff */
[----:B------:R-:W-:-:S02]  /*40d30*/  LOP3.LUT P4, RZ, R25, 0x10, RZ, 0xc0, !PT ;  /* 0x0000001019ff7812 */ /* 0x000fc4000788c0ff */
[----:B------:R-:W-:Y:S02]  /*40d40*/  @P6 LOP3.LUT R2, R2, 0x20, RZ, 0xfc, !PT ;  /* 0x0000002002026812 */ /* 0x000fe400078efcff */
[----:B------:R-:W-:Y:S02]  /*40d50*/  ISETP.LT.AND P3, PT, R29, UR19, !P4 ;  /* 0x000000131d007c0c */ /* 0x000fe4000e761270 */
[----:B------:R-:W-:Y:S02]  /*40d60*/  LOP3.LUT R16, R16, 0xffffffef, RZ, 0xc0, !PT ;  /* 0xffffffef10107812 */ /* 0x000fe400078ec0ff */
[----:B------:R-:W-:Y:S02]  /*40d70*/  LOP3.LUT R2, R2, 0xfffffffb, RZ, 0xc0, !PT ;  /* 0xfffffffb02027812 */ /* 0x000fe400078ec0ff */
[----:B------:R-:W-:Y:S01]  /*40d80*/  LOP3.LUT P6, RZ, R25, 0x400, RZ, 0xc0, !PT ;  /* 0x0000040019ff7812 */ /* 0x000fe200078cc0ff */
[----:B------:R-:W0:Y:S01]  /*40d90*/  LDCU UR19, c[0x0][0x398] ;  /* 0x00007300ff1377ac */ /* 0x000e220008000800 */
[----:B------:R-:W-:-:S02]  /*40da0*/  @P5 LOP3.LUT R2, R2, 0x4, RZ, 0xfc, !PT ;  /* 0x0000000402025812 */ /* 0x000fc400078efcff */
[----:B------:R-:W-:Y:S02]  /*40db0*/  LOP3.LUT P5, RZ, R25, 0x200, RZ, 0xc0, !PT ;  /* 0x0000020019ff7812 */ /* 0x000fe400078ac0ff */
[----:B------:R-:W-:Y:S02]  /*40dc0*/  @P4 LOP3.LUT R27, R27, 0x4, RZ, 0xfc, !PT ;  /* 0x000000041b1b4812 */ /* 0x000fe400078efcff */
[----:B------:R-:W-:Y:S02]  /*40dd0*/  @P3 LOP3.LUT R16, R16, 0x10, RZ, 0xfc, !PT ;  /* 0x0000001010103812 */ /* 0x000fe400078efcff */
[----:B------:R-:W-:Y:S02]  /*40de0*/  ISETP.LT.AND P3, PT, R29, UR18, !P5 ;  /* 0x000000121d007c0c */ /* 0x000fe4000ef61270 */
[----:B------:R-:W-:Y:S02]  /*40df0*/  LOP3.LUT R27, R27, 0xfffffff7, RZ, 0xc0, !PT ;  /* 0xfffffff71b1b7812 */ /* 0x000fe400078ec0ff */
[----:B------:R-:W-:-:S02]  /*40e00*/  LOP3.LUT R25, R25, 0xfffffffe, RZ, 0xc0, !PT ;  /* 0xfffffffe19197812 */ /* 0x000fc400078ec0ff */
[----:B------:R-:W-:Y:S02]  /*40e10*/  LOP3.LUT R16, R16, 0xfffffffd, RZ, 0xc0, !PT ;  /* 0xfffffffd10107812 */ /* 0x000fe400078ec0ff */
[----:B------:R-:W-:Y:S02]  /*40e20*/  LOP3.LUT P4, RZ, R0, 0x100, RZ, 0xc0, !PT ;  /* 0x0000010000ff7812 */ /* 0x000fe4000788c0ff */
[----:B------:R-:W-:Y:S02]  /*40e30*/  LOP3.LUT R2, R2, 0x7fffffff, RZ, 0xc0, !PT ;  /* 0x7fffffff02027812 */ /* 0x000fe400078ec0ff */
[----:B------:R-:W-:Y:S01]  /*40e40*/  @P5 LOP3.LUT R27, R27, 0x8, RZ, 0xfc, !PT ;  /* 0x000000081b1b5812 */ /* 0x000fe200078efcff */
[----:B------:R-:W1:Y:S03]  /*40e50*/  LDCU UR18, c[0x0][0x398] ;  /* 0x00007300ff1277ac */ /* 0x000e660008000800 */
[----:B------:R-:W-:-:S02]  /*40e60*/  LOP3.LUT R27, R27, 0xffffffef, RZ, 0xc0, !PT ;  /* 0xffffffef1b1b7812 */ /* 0x000fc400078ec0ff */
[----:B------:R-:W-:Y:S02]  /*40e70*/  @P3 LOP3.LUT R16, R16, 0x2, RZ, 0xfc, !PT ;  /* 0x0000000210103812 */ /* 0x000fe400078efcff */
[----:B------:R-:W-:Y:S02]  /*40e80*/  ISETP.LT.AND P3, PT, R29, UR17, !P6 ;  /* 0x000000111d007c0c */ /* 0x000fe4000f761270 */
[----:B------:R-:W-:Y:S02]  /*40e90*/  @P6 LOP3.LUT R27, R27, 0x10, RZ, 0xfc, !PT ;  /* 0x000000101b1b6812 */ /* 0x000fe400078efcff */
[C---:B------:R-:W-:Y:S02]  /*40ea0*/  LOP3.LUT P6, RZ, R0.reuse, 0x40, RZ, 0xc0, !PT ;  /* 0x0000004000ff7812 */ /* 0x040fe400078cc0ff */
[----:B------:R-:W-:Y:S02]  /*40eb0*/  LOP3.LUT P5, RZ, R0, 0x80, RZ, 0xc0, !PT ;  /* 0x0000008000ff7812 */ /* 0x000fe400078ac0ff */
[----:B0-----:R-:W-:-:S02]  /*40ec0*/  ISETP.LT.AND P4, PT, R29, UR27, !P4 ;  /* 0x0000001b1d007c0c */ /* 0x001fc4000e781270 */
[----:B------:R-:W-:Y:S02]  /*40ed0*/  LOP3.LUT R27, R27, 0xff7fffff, RZ, 0xc0, !PT ;  /* 0xff7fffff1b1b7812 */ /* 0x000fe400078ec0ff */
[----:B------:R-:W-:Y:S01]  /*40ee0*/  LOP3.LUT R16, R16, 0xbfffffff, RZ, 0xc0, !PT ;  /* 0xbfffffff10107812 */ /* 0x000fe200078ec0ff */
[----:B------:R-:W0:Y:S04]  /*40ef0*/  LDCU UR17, c[0x0][0x398] ;  /* 0x00007300ff1177ac */ /* 0x000e280008000800 */
        /* <DEDUP_REMOVED lines=25> */
[----:B------:R-:W-:-:S13]  /*41090*/  LOP3.LUT P6, RZ, R15, 0x20000000, RZ, 0xc0, !PT ;  /* 0x200000000fff7812 */ /* 0x000fda00078cc0ff */
[----:B------:R-:W-:Y:S02]  /*410a0*/  @P6 LOP3.LUT R25, R25, 0x1, RZ, 0xfc, !PT ;  /* 0x0000000119196812 */ /* 0x000fe400078efcff */
[----:B------:R-:W-:Y:S02]  /*410b0*/  LOP3.LUT P6, RZ, R15, 0x10000000, RZ, 0xc0, !PT ;  /* 0x100000000fff7812 */ /* 0x000fe400078cc0ff */
[----:B------:R-:W-:-:S11]  /*410c0*/  LOP3.LUT R25, R25, 0xfffffffd, RZ, 0xc0, !PT ;  /* 0xfffffffd19197812 */ /* 0x000fd600078ec0ff */
[----:B------:R-:W-:Y:S02]  /*410d0*/  @P6 LOP3.LUT R25, R25, 0x2, RZ, 0xfc, !PT ;  /* 0x0000000219196812 */ /* 0x000fe400078efcff */
[----:B------:R-:W-:Y:S02]  /*410e0*/  LOP3.LUT P6, RZ, R15, 0x8000000, RZ, 0xc0, !PT ;  /* 0x080000000fff7812 */ /* 0x000fe400078cc0ff */
[----:B------:R-:W-:Y:S02]  /*410f0*/  LOP3.LUT R25, R25, 0xfffffffb, RZ, 0xc0, !PT ;  /* 0xfffffffb19197812 */ /* 0x000fe400078ec0ff */
[----:B------:R-:W-:-:S04]  /*41100*/  @P3 LOP3.LUT R4, R4, 0x40000000, RZ, 0xfc, !PT ;  /* 0x4000000004043812 */ /* 0x000fc800078efcff */
[----:B------:R-:W-:-:S05]  /*41110*/  LOP3.LUT R4, R4, 0xf7ffffff, RZ, 0xc0, !PT ;  /* 0xf7ffffff04047812 */ /* 0x000fca00078ec0ff */
        /* <DEDUP_REMOVED lines=9> */
[----:B------:R-:W-:Y:S02]  /*411b0*/  ISETP.LT.AND P6, PT, R29, UR13, !P6 ;  /* 0x0000000d1d007c0c */ /* 0x000fe4000f7c1270 */
[----:B------:R-:W-:Y:S02]  /*411c0*/  @P0 LOP3.LUT R4, R4, 0x200000, RZ, 0xfc, !PT ;  /* 0x0020000004040812 */ /* 0x000fe400078efcff */
[----:B------:R-:W-:-:S02]  /*411d0*/  LOP3.LUT P2, RZ, R0, 0x400, RZ, 0xc0, !PT ;  /* 0x0000040000ff7812 */ /* 0x000fc4000784c0ff */
[C---:B------:R-:W-:Y:S02]  /*411e0*/  ISETP.LT.AND P5, PT, R29.reuse, UR23, !P5 ;  /* 0x000000171d007c0c */ /* 0x040fe4000efa1270 */
[----:B------:R-:W-:Y:S02]  /*411f0*/  LOP3.LUT P1, RZ, R0, 0x800, RZ, 0xc0, !PT ;  /* 0x0000080000ff7812 */ /* 0x000fe4000782c0ff */
[----:B------:R-:W-:Y:S02]  /*41200*/  LOP3.LUT R4, R4, 0xfffbffff, RZ, 0xc0, !PT ;  /* 0xfffbffff04047812 */ /* 0x000fe400078ec0ff */
[----:B------:R-:W-:Y:S02]  /*41210*/  ISETP.LT.AND P2, PT, R29, UR35, !P2 ;  /* 0x000000231d007c0c */ /* 0x000fe4000d741270 */
[C---:B------:R-:W-:Y:S02]  /*41220*/  LOP3.LUT P3, RZ, R0.reuse, 0x200, RZ, 0xc0, !PT ;  /* 0x0000020000ff7812 */ /* 0x040fe4000786c0ff */
[----:B------:R-:W-:Y:S01]  /*41230*/  LOP3.LUT P0, RZ, R0, 0x1000, RZ, 0xc0, !PT ;  /* 0x0000100000ff7812 */ /* 0x000fe2000780c0ff */
[----:B------:R-:W0:Y:S01]  /*41240*/  LDCU UR23, c[0x0][0x398] ;  /* 0x00007300ff1777ac */ /* 0x000e220008000800 */
[----:B------:R-:W-:Y:S01]  /*41250*/  LOP3.LUT R15, R15, 0xffefffff, RZ, 0xc0, !PT ;  /* 0xffefffff0f0f7812 */ /* 0x000fe200078ec0ff */
[----:B------:R-:W0:Y:S01]  /*41260*/  LDCU UR13, c[0x0][0x398] ;  /* 0x00007300ff0d77ac */ /* 0x000e220008000800 */
[----:B------:R-:W-:-:S02]  /*41270*/  @P6 LOP3.LUT R4, R4, 0x40000, RZ, 0xfc, !PT ;  /* 0x0004000004046812 */ /* 0x000fc400078efcff */
[----:B------:R-:W-:-:S04]  /*41280*/  LOP3.LUT P6, RZ, R25, 0x8, RZ, 0xc0, !PT ;  /* 0x0000000819ff7812 */ /* 0x000fc800078cc0ff */
[C---:B------:R-:W-:Y:S02]  /*41290*/  ISETP.LT.AND P6, PT, R29.reuse, UR12, !P6 ;  /* 0x0000000c1d007c0c */ /* 0x040fe4000f7c1270 */
[----:B------:R-:W-:Y:S02]  /*412a0*/  LOP3.LUT R4, R4, 0xffff7fff, RZ, 0xc0, !PT ;  /* 0xffff7fff04047812 */ /* 0x000fe400078ec0ff */
[C---:B------:R-:W-:Y:S02]  /*412b0*/  ISETP.LT.AND P1, PT, R29.reuse, UR39, !P1 ;  /* 0x000000271d007c0c */ /* 0x040fe4000cf21270 */
[----:B------:R-:W-:Y:S02]  /*412c0*/  LOP3.LUT R0, R0, 0x7fffffff, RZ, 0xc0, !PT ;  /* 0x7fffffff00007812 */ /* 0x000fe400078ec0ff */
[C---:B------:R-:W-:Y:S02]  /*412d0*/  ISETP.LT.AND P0, PT, R29.reuse, UR45, !P0 ;  /* 0x0000002d1d007c0c */ /* 0x040fe4000c701270 */
[----:B------:R-:W-:Y:S01]  /*412e0*/  ISETP.LT.AND P3, PT, R29, UR31, !P3 ;  /* 0x0000001f1d007c0c */ /* 0x000fe2000df61270 */
[----:B------:R-:W0:Y:S02]  /*412f0*/  LDCU UR12, c[0x0][0x398] ;  /* 0x00007300ff0c77ac */ /* 0x000e240008000800 */
        /* <DEDUP_REMOVED lines=8> */
[----:B------:R-:W-:Y:S02]  /*41380*/  LOP3.LUT R4, R4, 0xfffffdff, RZ, 0xc0, !PT ;  /* 0xfffffdff04047812 */ /* 0x000fe400078ec0ff */
[----:B------:R-:W-:Y:S01]  /*41390*/  @P2 LOP3.LUT R0, R0, 0x80000000, RZ, 0xfc, !PT ;  /* 0x8000000000002812 */ /* 0x000fe200078efcff */
[----:B------:R-:W0:Y:S08]  /*413a0*/  LDCU UR10, c[0x0][0x398] ;  /* 0x00007300ff0a77ac */ /* 0x000e300008000800 */
        /* <DEDUP_REMOVED lines=19> */
[----:B------:R-:W-:Y:S01]  /*414e0*/  IMAD.MOV.U32 R25, RZ, RZ, R20 ;  /* 0x000000ffff197224 */ /* 0x000fe200078e0014 */
[----:B------:R-:W0:Y:S09]  /*414f0*/  LDCU UR6, c[0x0][0x398] ;  /* 0x00007300ff0677ac */ /* 0x000e320008000800 */
[----:B------:R-:W-:-:S02]  /*41500*/  @P6 LOP3.LUT R11, R11, 0x20000000, RZ, 0xfc, !PT ;  /* 0x200000000b0b6812 */ /* 0x000fc400078efcff */
[----:B------:R-:W-:-:S04]  /*41510*/  LOP3.LUT P6, RZ, R27, 0x10000000, RZ, 0xc0, !PT ;  /* 0x100000001bff7812 */ /* 0x000fc800078cc0ff */
[----:B-1----:R-:W-:Y:S02]  /*41520*/  ISETP.LT.AND P6, PT, R29, UR5, !P6 ;  /* 0x000000051d007c0c */ /* 0x002fe4000f7c1270 */
[----:B------:R-:W-:Y:S01]  /*41530*/  LOP3.LUT R11, R11, 0xfbffffff, RZ, 0xc0, !PT ;  /* 0xfbffffff0b0b7812 */ /* 0x000fe200078ec0ff */
[----:B------:R-:W1:Y:S10]  /*41540*/  LDCU UR5, c[0x0][0x398] ;  /* 0x00007300ff0577ac */ /* 0x000e740008000800 */
[----:B------:R-:W-:-:S02]  /*41550*/  @P6 LOP3.LUT R11, R11, 0x4000000, RZ, 0xfc, !PT ;  /* 0x040000000b0b6812 */ /* 0x000fc400078efcff */
[----:B------:R-:W-:-:S04]  /*41560*/  LOP3.LUT P6, RZ, R27, 0x8000000, RZ, 0xc0, !PT ;  /* 0x080000001bff7812 */ /* 0x000fc800078cc0ff */
[----:B------:R-:W-:Y:S02]  /*41570*/  ISETP.LT.AND P6, PT, R29, UR4, !P6 ;  /* 0x000000041d007c0c */ /* 0x000fe4000f7c1270 */
[----:B------:R-:W-:Y:S01]  /*41580*/  LOP3.LUT R11, R11, 0xff7fffff, RZ, 0xc0, !PT ;  /* 0xff7fffff0b0b7812 */ /* 0x000fe200078ec0ff */
[----:B------:R-:W1:Y:S10]  /*41590*/  LDCU UR4, c[0x0][0x398] ;  /* 0x00007300ff0477ac */ /* 0x000e740008000800 */
[----:B------:R-:W-:-:S02]  /*415a0*/  @P6 LOP3.LUT R11, R11, 0x800000, RZ, 0xfc, !PT ;  /* 0x008000000b0b6812 */ /* 0x000fc400078efcff */
[----:B------:R-:W-:-:S04]  /*415b0*/  LOP3.LUT P6, RZ, R27, 0x4000000, RZ, 0xc0, !PT ;  /* 0x040000001bff7812 */ /* 0x000fc800078cc0ff */
[----:B0-----:R-:W-:Y:S02]  /*415c0*/  ISETP.LT.AND P6, PT, R29, UR7, !P6 ;  /* 0x000000071d007c0c */ /* 0x001fe4000f7c1270 */
        /* <DEDUP_REMOVED lines=16> */
[----:B------:R-:W-:Y:S01]  /*416d0*/  LOP3.LUT R27, R27, 0xffdfffff, RZ, 0xc0, !PT ;  /* 0xffdfffff1b1b7812 */ /* 0x000fe200078ec0ff */
[----:B------:R-:W0:Y:S08]  /*416e0*/  LDCU UR19, c[0x0][0x398] ;  /* 0x00007300ff1377ac */ /* 0x000e300008000800 */
[----:B------:R-:W-:-:S04]  /*416f0*/  @P6 LOP3.LUT R11, R11, 0x800, RZ, 0xfc, !PT ;  /* 0x000008000b0b6812 */ /* 0x000fc800078efcff */
[----:B------:R-:W-:-:S04]  /*41700*/  LOP3.LUT R11, R11, 0xfffffeff, RZ, 0xc0, !PT ;  /* 0xfffffeff0b0b7812 */ /* 0x000fc800078ec0ff */
[----:B------:R-:W-:Y:S02]  /*41710*/  @P5 LOP3.LUT R11, R11, 0x100, RZ, 0xfc, !PT ;  /* 0x000001000b0b5812 */ /* 0x000fe400078efcff */
[C---:B------:R-:W-:Y:S02]  /*41720*/  LOP3.LUT P5, RZ, R0.reuse, 0x2000, RZ, 0xc0, !PT ;  /* 0x0000200000ff7812 */ /* 0x040fe400078ac0ff */
[----:B------:R-:W-:Y:S02]  /*41730*/  LOP3.LUT R0, R0, 0xefffffff, RZ, 0xc0, !PT ;  /* 0xefffffff00007812 */ /* 0x000fe400078ec0ff */
[----:B------:R-:W-:Y:S02]  /*41740*/  LOP3.LUT R11, R11, 0xffffffdf, RZ, 0xc0, !PT ;  /* 0xffffffdf0b0b7812 */ /* 0x000fe400078ec0ff */
[----:B------:R-:W-:Y:S02]  /*41750*/  @P1 LOP3.LUT R0, R0, 0x10000000, RZ, 0xfc, !PT ;  /* 0x1000000000001812 */ /* 0x000fe400078efcff */
[----:B------:R-:W-:-:S02]  /*41760*/  @P4 LOP3.LUT R11, R11, 0x20, RZ, 0xfc, !PT ;  /* 0x000000200b0b4812 */ /* 0x000fc400078efcff */
[C---:B------:R-:W-:Y:S02]  /*41770*/  LOP3.LUT P4, RZ, R0.reuse, 0x4000, RZ, 0xc0, !PT ;  /* 0x0000400000ff7812 */ /* 0x040fe4000788c0ff */
[----:B------:R-:W-:-:S04]  /*41780*/  LOP3.LUT R0, R0, 0xfdffffff, RZ, 0xc0, !PT ;  /* 0xfdffffff00007812 */ /* 0x000fc800078ec0ff */
[----:B------:R-:W-:-:S04]  /*41790*/  @P0 LOP3.LUT R0, R0, 0x2000000, RZ, 0xfc, !PT ;  /* 0x0200000000000812 */ /* 0x000fc800078efcff */
[----:B------:R-:W-:Y:S02]  /*417a0*/  LOP3.LUT P1, RZ, R0, 0x80000, RZ, 0xc0, !PT ;  /* 0x0008000000ff7812 */ /* 0x000fe4000782c0ff */
[----:B------:R-:W-:-:S11]  /*417b0*/  LOP3.LUT P6, RZ, R17, 0x2000000, RZ, 0xc0, !PT ;  /* 0x0200000011ff7812 */ /* 0x000fd600078cc0ff */
[----:B------:R-:W-:Y:S02]  /*417c0*/  @P1 LOP3.LUT R27, R27, 0x200000, RZ, 0xfc, !PT ;  /* 0x002000001b1b1812 */ /* 0x000fe400078efcff */
[----:B------:R-:W-:Y:S02]  /*417d0*/  LOP3.LUT P1, RZ, R0, 0x40000, RZ, 0xc0, !PT ;  /* 0x0004000000ff7812 */ /* 0x000fe4000782c0ff */
[----:B------:R-:W-:-:S11]  /*417e0*/  LOP3.LUT R27, R27, 0xffbfffff, RZ, 0xc0, !PT ;  /* 0xffbfffff1b1b7812 */ /* 0x000fd600078ec0ff */
[----:B------:R-:W-:-:S04]  /*417f0*/  @P1 LOP3.LUT R27, R27, 0x400000, RZ, 0xfc, !PT ;  /* 0x004000001b1b1812 */ /* 0x000fc800078efcff */
[----:B------:R-:W-:-:S04]  /*41800*/  LOP3.LUT R27, R27, 0xffffbfff, RZ, 0xc0, !PT ;  /* 0xffffbfff1b1b7812 */ /* 0x000fc800078ec0ff */
        /* <DEDUP_REMOVED lines=19> */
[----:B------:R-:W-:-:S04]  /*41940*/  LOP3.LUT P6, RZ, R8, 0x1, RZ, 0xc0, !PT ;  /* 0x0000000108ff7812 */ /* 0x000fc800078cc0ff */
[----:B------:R-:W-:Y:S01]  /*41950*/  ISETP.LT.AND P6, PT, R21, UR23, !P6 ;  /* 0x0000001715007c0c */ /* 0x000fe2000f7c1270 */
[----:B------:R-:W0:-:S12]  /*41960*/  LDCU UR23, c[0x0][0x398] ;  /* 0x00007300ff1777ac */ /* 0x000e180008000800 */
[----:B------:R-:W-:Y:S02]  /*41970*/  @P6 LOP3.LUT R19, R19, 0x40000, RZ, 0xfc, !PT ;  /* 0x0004000013136812 */ /* 0x000fe400078efcff */
[----:B------:R-:W-:-:S04]  /*41980*/  LOP3.LUT P6, RZ, R27, 0x100000, RZ, 0xc0, !PT ;  /* 0x001000001bff7812 */ /* 0x000fc800078cc0ff */
[----:B0-----:R-:W-:Y:S02]  /*41990*/  ISETP.LT.AND P6, PT, R21, UR19, !P6 ;  /* 0x0000001315007c0c */ /* 0x001fe4000f7c1270 */
[----:B------:R-:W-:Y:S01]  /*419a0*/  LOP3.LUT R19, R19, 0xffff7fff, RZ, 0xc0, !PT ;  /* 0xffff7fff13137812 */ /* 0x000fe200078ec0ff */
[----:B------:R-:W0:Y:S10]  /*419b0*/  LDCU UR19, c[0x0][0x398] ;  /* 0x00007300ff1377ac */ /* 0x000e340008000800 */
[----:B------:R-:W-:-:S02]  /*419c0*/  @P6 LOP3.LUT R19, R19, 0x8000, RZ, 0xfc, !PT ;  /* 0x0000800013136812 */ /* 0x000fc400078efcff */
[----:B------:R-:W-:-:S04]  /*419d0*/  LOP3.LUT P6, RZ, R27, 0x80000, RZ, 0xc0, !PT ;  /* 0x000800001bff7812 */ /* 0x000fc800078cc0ff */
[----:B------:R-:W-:Y:S02]  /*419e0*/  ISETP.LT.AND P6, PT, R21, UR15, !P6 ;  /* 0x0000000f15007c0c */ /* 0x000fe4000f7c1270 */
[----:B------:R-:W-:Y:S02]  /*419f0*/  LOP3.LUT R19, R19, 0xffffefff, RZ, 0xc0, !PT ;  /* 0xffffefff13137812 */ /* 0x000fe400078ec0ff */
[----:B------:R-:W-:Y:S02]  /*41a00*/  LOP3.LUT R11, R11, 0xfffffffb, RZ, 0xc0, !PT ;  /* 0xfffffffb0b0b7812 */ /* 0x000fe400078ec0ff */
[----:B------:R-:W-:Y:S01]  /*41a10*/  ISETP.LT.AND P4, PT, R29, UR53, !P4 ;  /* 0x000000351d007c0c */ /* 0x000fe2000e781270 */
[----:B------:R-:W0:Y:S06]  /*41a20*/  LDCU UR15, c[0x0][0x398] ;  /* 0x00007300ff0f77ac */ /* 0x000e2c0008000800 */
[----:B------:R-:W-:-:S02]  /*41a30*/  @P6 LOP3.LUT R19, R19, 0x1000, RZ, 0xfc, !PT ;  /* 0x0000100013136812 */ /* 0x000fc400078efcff */
[----:B------:R-:W-:-:S04]  /*41a40*/  LOP3.LUT P6, RZ, R27, 0x40000, RZ, 0xc0, !PT ;  /* 0x000400001bff7812 */ /* 0x000fc800078cc0ff */
[----:B------:R-:W-:Y:S02]  /*41a50*/  ISETP.LT.AND P6, PT, R21, UR11, !P6 ;  /* 0x0000000b15007c0c */ /* 0x000fe4000f7c1270 */
[----:B------:R-:W-:Y:S02]  /*41a60*/  LOP3.LUT R19, R19, 0xfffffdff, RZ, 0xc0, !PT ;  /* 0xfffffdff13137812 */ /* 0x000fe400078ec0ff */
[----:B------:R-:W-:Y:S02]  /*41a70*/  @P3 LOP3.LUT R11, R11, 0x4, RZ, 0xfc, !PT ;  /* 0x000000040b0b3812 */ /* 0x000fe400078efcff */
[C---:B------:R-:W-:Y:S02]  /*41a80*/  LOP3.LUT P2, RZ, R0.reuse, 0x10000, RZ, 0xc0, !PT ;  /* 0x0001000000ff7812 */ /* 0x040fe4000784c0ff */
[----:B------:R-:W-:Y:S02]  /*41a90*/  @P4 LOP3.LUT R15, R15, 0x100000, RZ, 0xfc, !PT ;  /* 0x001000000f0f4812 */ /* 0x000fe400078efcff */
[----:B------:R-:W-:Y:S01]  /*41aa0*/  LOP3.LUT P1, RZ, R0, 0x20000, RZ, 0xc0, !PT ;  /* 0x0002000000ff7812 */ /* 0x000fe2000782c0ff */
[----:B------:R-:W0:Y:S02]  /*41ab0*/  LDCU UR11, c[0x0][0x398] ;  /* 0x00007300ff0b77ac */ /* 0x000e240008000800 */
[----:B------:R-:W-:-:S02]  /*41ac0*/  @P6 LOP3.LUT R19, R19, 0x200, RZ, 0xfc, !PT ;  /* 0x0000020013136812 */ /* 0x000fc400078efcff */
[----:B------:R-:W-:-:S04]  /*41ad0*/  LOP3.LUT P6, RZ, R27, 0x20000, RZ, 0xc0, !PT ;  /* 0x000200001bff7812 */ /* 0x000fc800078cc0ff */
[----:B------:R-:W-:Y:S02]  /*41ae0*/  ISETP.LT.AND P6, PT, R21, UR23, !P6 ;  /* 0x0000001715007c0c */ /* 0x000fe4000f7c1270 */
[----:B------:R-:W-:Y:S02]  /*41af0*/  LOP3.LUT R19, R19, 0xffffffbf, RZ, 0xc0, !PT ;  /* 0xffffffbf13137812 */ /* 0x000fe400078ec0ff */
[----:B------:R-:W-:Y:S02]  /*41b00*/  LOP3.LUT P3, RZ, R0, 0x8000, RZ, 0xc0, !PT ;  /* 0x0000800000ff7812 */ /* 0x000fe4000786c0ff */
[----:B------:R-:W-:Y:S02]  /*41b10*/  ISETP.LT.AND P2, PT, R29, UR61, !P2 ;  /* 0x0000003d1d007c0c */ /* 0x000fe4000d741270 */
[----:B------:R-:W-:Y:S02]  /*41b20*/  LOP3.LUT R15, R15, 0xfffdffff, RZ, 0xc0, !PT ;  /* 0xfffdffff0f0f7812 */ /* 0x000fe400078ec0ff */
[----:B------:R-:W-:-:S02]  /*41b30*/  ISETP.LT.AND P1, PT, R29, UR65, !P1 ;  /* 0x000000411d007c0c */ /* 0x000fc4000cf21270 */
[----:B------:R-:W-:Y:S01]  /*41b40*/  ISETP.LT.AND P5, PT, R29, UR49, !P5 ;  /* 0x000000311d007c0c */ /* 0x000fe2000efa1270 */
[----:B------:R-:W1:Y:S01]  /*41b50*/  LDCU UR23, c[0x0][0x398] ;  /* 0x00007300ff1777ac */ /* 0x000e620008000800 */
[----:B------:R-:W-:Y:S02]  /*41b60*/  @P6 LOP3.LUT R19, R19, 0x40, RZ, 0xfc, !PT ;  /* 0x0000004013136812 */ /* 0x000fe400078efcff */
[----:B------:R-:W-:-:S04]  /*41b70*/  LOP3.LUT P6, RZ, R27, 0x10000, RZ, 0xc0, !PT ;  /* 0x000100001bff7812 */ /* 0x000fc800078cc0ff */
[----:B0-----:R-:W-:Y:S02]  /*41b80*/  ISETP.LT.AND P6, PT, R21, UR19, !P6 ;  /* 0x0000001315007c0c */ /* 0x001fe4000f7c1270 */
[----:B------:R-:W-:Y:S02]  /*41b90*/  ISETP.LT.AND P3, PT, R29, UR57, !P3 ;  /* 0x000000391d007c0c */ /* 0x000fe4000df61270 */
[----:B------:R-:W-:Y:S02]  /*41ba0*/  LOP3.LUT R19, R19, 0xfffffff7, RZ, 0xc0, !PT ;  /* 0xfffffff713137812 */ /* 0x000fe400078ec0ff */
[----:B------:R-:W-:Y:S01]  /*41bb0*/  LOP3.LUT P0, RZ, R0, 0x100000, RZ, 0xc0, !PT ;  /* 0x0010000000ff7812 */ /* 0x000fe2000780c0ff */
[----:B------:R-:W0:Y:S06]  /*41bc0*/  LDCU UR19, c[0x0][0x398] ;  /* 0x00007300ff1377ac */ /* 0x000e2c0008000800 */
[----:B------:R-:W-:-:S02]  /*41bd0*/  @P6 LOP3.LUT R19, R19, 0x8, RZ, 0xfc, !PT ;  /* 0x0000000813136812 */ /* 0x000fc400078efcff */
[----:B------:R-:W-:Y:S02]  /*41be0*/  LOP3.LUT P6, RZ, R27, 0x8000, RZ, 0xc0, !PT ;  /* 0x000080001bff7812 */ /* 0x000fe400078cc0ff */
[----:B------:R-:W-:Y:S02]  /*41bf0*/  @P3 LOP3.LUT R15, R15, 0x20000, RZ, 0xfc, !PT ;  /* 0x000200000f0f3812 */ /* 0x000fe400078efcff */
[----:B------:R-:W-:Y:S02]  /*41c00*/  ISETP.LT.AND P6, PT, R21, UR15, !P6 ;  /* 0x0000000f15007c0c */ /* 0x000fe4000f7c1270 */
[----:B------:R-:W-:Y:S02]  /*41c10*/  LOP3.LUT R15, R15, 0xffffbfff, RZ, 0xc0, !PT ;  /* 0xffffbfff0f0f7812 */ /* 0x000fe400078ec0ff */
[----:B------:R-:W-:Y:S02]  /*41c20*/  LOP3.LUT R19, R19, 0xfffffffe, RZ, 0xc0, !PT ;  /* 0xfffffffe13137812 */ /* 0x000fe400078ec0ff */
[----:B------:R-:W-:Y:S01]  /*41c30*/  LOP3.LUT R0, R0, 0xffbfffff, RZ, 0xc0, !PT ;  /* 0xffbfffff00007812 */ /* 0x000fe200078ec0ff */
[----:B------:R-:W0:Y:S01]  /*41c40*/  LDCU UR15, c[0x0][0x398] ;  /* 0x00007300ff0f77ac */ /* 0x000e220008000800 */
[----:B------:R-:W-:-:S04]  /*41c50*/  @P2 LOP3.LUT R15, R15, 0x4000, RZ, 0xfc, !PT ;  /* 0x000040000f0f2812 */ /* 0x000fc800078efcff */
[----:B------:R-:W-:Y:S02]  /*41c60*/  LOP3.LUT R15, R15, 0xfffff7ff, RZ, 0xc0, !PT ;  /* 0xfffff7ff0f0f7812 */ /* 0x000fe400078ec0ff */
[----:B------:R-:W-:Y:S02]  /*41c70*/  @P6 LOP3.LUT R19, R19, 0x1, RZ, 0xfc, !PT ;  /* 0x0000000113136812 */ /* 0x000fe400078efcff */
[----:B------:R-:W-:Y:S02]  /*41c80*/  LOP3.LUT P6, RZ, R27, 0x4000, RZ, 0xc0, !PT ;  /* 0x000040001bff7812 */ /* 0x000fe400078cc0ff */
[----:B------:R-:W-:Y:S02]  /*41c90*/  @P1 LOP3.LUT R15, R15, 0x800, RZ, 0xfc, !PT ;  /* 0x000008000f0f1812 */ /* 0x000fe400078efcff */
[----:B------:R-:W-:Y:S02]  /*41ca0*/  LOP3.LUT P1, RZ, R27, 0x400000, RZ, 0xc0, !PT ;  /* 0x004000001bff7812 */ /* 0x000fe4000782c0ff */
[----:B------:R-:W-:-:S02]  /*41cb0*/  ISETP.LT.AND P6, PT, R21, UR11, !P6 ;  /* 0x0000000b15007c0c */ /* 0x000fc4000f7c1270 */
[----:B------:R-:W-:Y:S02]  /*41cc0*/  @P5 LOP3.LUT R0, R0, 0x400000, RZ, 0xfc, !PT ;  /* 0x0040000000005812 */ /* 0x000fe400078efcff */
[----:B------:R-:W-:Y:S02]  /*41cd0*/  LOP3.LUT P5, RZ, R17, 0x1000000, RZ, 0xc0, !PT ;  /* 0x0100000011ff7812 */ /* 0x000fe400078ac0ff */
[----:B------:R-:W-:Y:S02]  /*41ce0*/  ISETP.LT.AND P1, PT, R29, UR69, !P1 ;  /* 0x000000451d007c0c */ /* 0x000fe4000cf21270 */
[----:B------:R-:W-:Y:S02]  /*41cf0*/  LOP3.LUT P4, RZ, R17, 0x800000, RZ, 0xc0, !PT ;  /* 0x0080000011ff7812 */ /* 0x000fe4000788c0ff */
[----:B------:R-:W-:Y:S02]  /*41d00*/  LOP3.LUT R15, R15, 0xfffffeff, RZ, 0xc0, !PT ;  /* 0xfffffeff0f0f7812 */ /* 0x000fe400078ec0ff */
[C---:B-1----:R-:W-:Y:S01]  /*41d10*/  ISETP.LT.AND P5, PT, R21.reuse, UR23, !P5 ;  /* 0x0000001715007c0c */ /* 0x042fe2000efa1270 */
[----:B------:R-:W1:Y:S01]  /*41d20*/  LDCU UR11, c[0x0][0x398] ;  /* 0x00007300ff0b77ac */ /* 0x000e620008000800 */
[----:B0-----:R-:W-:-:S02]  /*41d30*/  ISETP.LT.AND P4, PT, R21, UR19, !P4 ;  /* 0x0000001315007c0c */ /* 0x001fc4000e781270 */
[C---:B------:R-:W-:Y:S01]  /*41d40*/  LOP3.LUT P3, RZ, R17.reuse, 0x400000, RZ, 0xc0, !PT ;  /* 0x0040000011ff7812 */ /* 0x040fe2000786c0ff */
[----:B------:R-:W0:Y:S01]  /*41d50*/  LDCU UR23, c[0x0][0x398] ;  /* 0x00007300ff1777ac */ /* 0x000e220008000800 */
[----:B------:R-:W-:Y:S02]  /*41d60*/  LOP3.LUT P2, RZ, R17, 0x200000, RZ, 0xc0, !PT ;  /* 0x0020000011ff7812 */ /* 0x000fe4000784c0ff */
[----:B------:R-:W-:Y:S02]  /*41d70*/  ISETP.LT.AND P0, PT, R29, UR77, !P0 ;  /* 0x0000004d1d007c0c */ /* 0x000fe4000c701270 */
[----:B------:R-:W-:Y:S01]  /*41d80*/  @P6 LOP3.LUT R7, R7, 0x20000000, RZ, 0xfc, !PT ;  /* 0x2000000007076812 */ /* 0x000fe200078efcff */
[----:B------:R-:W0:Y:S01]  /*41d90*/  LDCU UR19, c[0x0][0x398] ;  /* 0x00007300ff1377ac */ /* 0x000e220008000800 */
[----:B------:R-:W-:Y:S02]  /*41da0*/  @P1 LOP3.LUT R15, R15, 0x100, RZ, 0xfc, !PT ;  /* 0x000001000f0f1812 */ /* 0x000fe400078efcff */
[----:B------:R-:W-:-:S02]  /*41db0*/  LOP3.LUT R7, R7, 0xfbffffff, RZ, 0xc0, !PT ;  /* 0xfbffffff07077812 */ /* 0x000fc400078ec0ff */
[----:B------:R-:W-:Y:S02]  /*41dc0*/  LOP3.LUT P1, RZ, R27, 0x200000, RZ, 0xc0, !PT ;  /* 0x002000001bff7812 */ /* 0x000fe4000782c0ff */
[----:B------:R-:W-:Y:S02]  /*41dd0*/  @P5 LOP3.LUT R7, R7, 0x4000000, RZ, 0xfc, !PT ;  /* 0x0400000007075812 */ /* 0x000fe400078efcff */
[----:B------:R-:W-:Y:S02]  /*41de0*/  ISETP.LT.AND P1, PT, R29, UR73, !P1 ;  /* 0x000000491d007c0c */ /* 0x000fe4000cf21270 */
[----:B------:R-:W-:Y:S02]  /*41df0*/  ISETP.LT.AND P3, PT, R21, UR15, !P3 ;  /* 0x0000000f15007c0c */ /* 0x000fe4000df61270 */
[----:B------:R-:W-:Y:S02]  /*41e00*/  LOP3.LUT R15, R15, 0xffffffdf, RZ, 0xc0, !PT ;  /* 0xffffffdf0f0f7812 */ /* 0x000fe400078ec0ff */
[----:B------:R-:W-:-:S02]  /*41e10*/  LOP3.LUT R7, R7, 0xff7fffff, RZ, 0xc0, !PT ;  /* 0xff7fffff07077812 */ /* 0x000fc400078ec0ff */
[----:B-1----:R-:W-:Y:S02]  /*41e20*/  ISETP.LT.AND P2, PT, R21, UR11, !P2 ;  /* 0x0000000b15007c0c */ /* 0x002fe4000d741270 */
[----:B------:R-:W-:Y:S02]  /*41e30*/  LOP3.LUT P6, RZ, R17, 0x40, RZ, 0xc0, !PT ;  /* 0x0000004011ff7812 */ /* 0x000fe400078cc0ff */
[----:B------:R-:W-:Y:S02]  /*41e40*/  LOP3.LUT R27, R27, 0xffffdfff, RZ, 0xc0, !PT ;  /* 0xffffdfff1b1b7812 */ /* 0x000fe400078ec0ff */
[----:B------:R-:W-:Y:S01]  /*41e50*/  @P4 LOP3.LUT R7, R7, 0x800000, RZ, 0xfc, !PT ;  /* 0x0080000007074812 */ /* 0x000fe200078efcff */
[----:B------:R-:W1:Y:S01]  /*41e60*/  LDCU UR15, c[0x0][0x398] ;  /* 0x00007300ff0f77ac */ /* 0x000e620008000800 */
[----:B------:R-:W1:Y:S01]  /*41e70*/  LDCU UR11, c[0x0][0x398] ;  /* 0x00007300ff0b77ac */ /* 0x000e620008000800 */
[----:B------:R-:W-:Y:S02]  /*41e80*/  LOP3.LUT P5, RZ, R17, 0x20, RZ, 0xc0, !PT ;  /* 0x0000002011ff7812 */ /* 0x000fe400078ac0ff */
[----:B------:R-:W-:-:S02]  /*41e90*/  LOP3.LUT R7, R7, 0xffefffff, RZ, 0xc0, !PT ;  /* 0xffefffff07077812 */ /* 0x000fc400078ec0ff */
[----:B------:R-:W-:Y:S02]  /*41ea0*/  LOP3.LUT R11, R11, 0x7fffffff, RZ, 0xc0, !PT ;  /* 0x7fffffff0b0b7812 */ /* 0x000fe400078ec0ff */
[----:B------:R-:W-:Y:S02]  /*41eb0*/  @P1 LOP3.LUT R15, R15, 0x20, RZ, 0xfc, !PT ;  /* 0x000000200f0f1812 */ /* 0x000fe400078efcff */
[----:B------:R-:W-:Y:S02]  /*41ec0*/  LOP3.LUT P1, RZ, R17, 0x100000, RZ, 0xc0, !PT ;  /* 0x0010000011ff7812 */ /* 0x000fe4000782c0ff */
[----:B------:R-:W-:Y:S02]  /*41ed0*/  @P3 LOP3.LUT R7, R7, 0x100000, RZ, 0xfc, !PT ;  /* 0x0010000007073812 */ /* 0x000fe400078efcff */
[----:B------:R-:W-:Y:S02]  /*41ee0*/  LOP3.LUT R19, R19, 0xfffdffff, RZ, 0xc0, !PT ;  /* 0xfffdffff13137812 */ /* 0x000fe400078ec0ff */
[----:B------:R-:W-:-:S02]  /*41ef0*/  LOP3.LUT R15, R15, 0xfffffffb, RZ, 0xc0, !PT ;  /* 0xfffffffb0f0f7812 */ /* 0x000fc400078ec0ff */
[----:B0-----:R-:W-:Y:S02]  /*41f00*/  ISETP.LT.AND P3, PT, R21, UR23, !P1 ;  /* 0x0000001715007c0c */ /* 0x001fe4000cf61270 */
[----:B------:R-:W-:Y:S01]  /*41f10*/  LOP3.LUT R7, R7, 0xfffdffff, RZ, 0xc0, !PT ;  /* 0xfffdffff07077812 */ /* 0x000fe200078ec0ff */
[----:B------:R-:W0:Y:S01]  /*41f20*/  LDCU UR23, c[0x0][0x398] ;  /* 0x00007300ff1777ac */ /* 0x000e220008000800 */
[----:B------:R-:W-:Y:S02]  /*41f30*/  @P0 LOP3.LUT R15, R15, 0x4, RZ, 0xfc, !PT ;  /* 0x000000040f0f0812 */ /* 0x000fe400078efcff */
[----:B------:R-:W-:Y:S02]  /*41f40*/  LOP3.LUT P0, RZ, R17, 0x80000, RZ, 0xc0, !PT ;  /* 0x0008000011ff7812 */ /* 0x000fe4000780c0ff */
[----:B------:R-:W-:Y:S01]  /*41f50*/  @P2 LOP3.LUT R7, R7, 0x20000, RZ, 0xfc, !PT ;  /* 0x0002000007072812 */ /* 0x000fe200078efcff */
[----:B------:R-:W2:Y:S01]  /*41f60*/  LDL.LU R29, [R1+0x1598] ;  /* 0x00159800011d7983 */ /* 0x000ea20000300800 */
[----:B------:R-:W-:-:S02]  /*41f70*/  ISETP.LT.AND P1, PT, R21, UR19, !P0 ;  /* 0x0000001315007c0c */ /* 0x000fc4000c721270 */
[----:B------:R-:W-:Y:S02]  /*41f80*/  LOP3.LUT R7, R7, 0xffffbfff, RZ, 0xc0, !PT ;  /* 0xffffbfff07077812 */ /* 0x000fe400078ec0ff */
[----:B------:R-:W-:Y:S01]  /*41f90*/  LOP3.LUT P2, RZ, R17, 0x40000, RZ, 0xc0, !PT ;  /* 0x0004000011ff7812 */ /* 0x000fe2000784c0ff */
[----:B------:R-:W0:Y:S01]  /*41fa0*/  LDCU UR19, c[0x0][0x398] ;  /* 0x00007300ff1377ac */ /* 0x000e220008000800 */
[----:B------:R-:W-:-:S04]  /*41fb0*/  @P3 LOP3.LUT R7, R7, 0x4000, RZ, 0xfc, !PT ;  /* 0x0000400007073812 */ /* 0x000fc800078efcff */
[----:B------:R-:W-:-:S04]  /*41fc0*/  LOP3.LUT R7, R7, 0xfffff7ff, RZ, 0xc0, !PT ;  /* 0xfffff7ff07077812 */ /* 0x000fc800078ec0ff */
[----:B------:R-:W-:Y:S02]  /*41fd0*/  @P1 LOP3.LUT R7, R7, 0x800, RZ, 0xfc, !PT ;  /* 0x0000080007071812 */ /* 0x000fe400078efcff */
[----:B------:R-:W-:-:S13]  /*41fe0*/  LOP3.LUT P1, RZ, R17, 0x8000, RZ, 0xc0, !PT ;  /* 0x0000800011ff7812 */ /* 0x000fda000782c0ff */
        /* <DEDUP_REMOVED lines=17> */
[----:B-1----:R-:W-:Y:S02]  /*42100*/  ISETP.LT.AND P2, PT, R21, UR15, !P2 ;  /* 0x0000000f15007c0c */ /* 0x002fe4000d741270 */
[----:B------:R-:W-:Y:S02]  /*42110*/  LOP3.LUT P0, RZ, R17, 0x20000, RZ, 0xc0, !PT ;  /* 0x0002000011ff7812 */ /* 0x000fe4000780c0ff */
[----:B------:R-:W-:-:S02]  /*42120*/  LOP3.LUT R7, R7, 0xfffffeff, RZ, 0xc0, !PT ;  /* 0xfffffeff07077812 */ /* 0x000fc400078ec0ff */
[----:B------:R-:W-:Y:S01]  /*42130*/  LOP3.LUT P1, RZ, R17, 0x10000, RZ, 0xc0, !PT ;  /* 0x0001000011ff7812 */ /* 0x000fe2000782c0ff */
[----:B------:R-:W1:Y:S02]  /*42140*/  LDCU UR15, c[0x0][0x398] ;  /* 0x00007300ff0f77ac */ /* 0x000e640008000800 */
[----:B------:R-:W-:Y:S02]  /*42150*/  @P6 LOP3.LUT R27, R27, 0x400, RZ, 0xfc, !PT ;  /* 0x000004001b1b6812 */ /* 0x000fe400078efcff */
[----:B------:R-:W-:Y:S02]  /*42160*/  LOP3.LUT P6, RZ, R17, 0x1000, RZ, 0xc0, !PT ;  /* 0x0000100011ff7812 */ /* 0x000fe400078cc0ff */
[----:B------:R-:W-:Y:S02]  /*42170*/  ISETP.LT.AND P0, PT, R21, UR11, !P0 ;  /* 0x0000000b15007c0c */ /* 0x000fe4000c701270 */
[----:B------:R-:W-:Y:S02]  /*42180*/  @P2 LOP3.LUT R7, R7, 0x100, RZ, 0xfc, !PT ;  /* 0x0000010007072812 */ /* 0x000fe400078efcff */
[----:B------:R-:W-:-:S02]  /*42190*/  LOP3.LUT R27, R27, 0xfffff7ff, RZ, 0xc0, !PT ;  /* 0xfffff7ff1b1b7812 */ /* 0x000fc400078ec0ff */
[----:B0-----:R-:W-:Y:S01]  /*421a0*/  ISETP.LT.AND P1, PT, R21, UR23, !P1 ;  /* 0x0000001715007c0c */ /* 0x001fe2000cf21270 */
[----:B------:R-:W0:Y:S01]  /*421b0*/  LDCU UR11, c[0x0][0x398] ;  /* 0x00007300ff0b77ac */ /* 0x000e220008000800 */
[----:B------:R-:W-:Y:S01]  /*421c0*/  LOP3.LUT R7, R7, 0xffffffdf, RZ, 0xc0, !PT ;  /* 0xffffffdf07077812 */ /* 0x000fe200078ec0ff */
[----:B------:R-:W0:Y:S02]  /*421d0*/  LDCU UR23, c[0x0][0x398] ;  /* 0x00007300ff1777ac */ /* 0x000e240008000800 */
[----:B------:R-:W-:Y:S02]  /*421e0*/  @P6 LOP3.LUT R27, R27, 0x800, RZ, 0xfc, !PT ;  /* 0x000008001b1b6812 */ /* 0x000fe400078efcff */
[----:B------:R-:W-:Y:S02]  /*421f0*/  LOP3.LUT P6, RZ, R17, 0x2000, RZ, 0xc0, !PT ;  /* 0x0000200011ff7812 */ /* 0x000fe400078cc0ff */
[----:B------:R-:W-:Y:S02]  /*42200*/  @P0 LOP3.LUT R7, R7, 0x20, RZ, 0xfc, !PT ;  /* 0x0000002007070812 */ /* 0x000fe400078efcff */
[----:B------:R-:W-:-:S02]  /*42210*/  LOP3.LUT R27, R27, 0xffffefff, RZ, 0xc0, !PT ;  /* 0xffffefff1b1b7812 */ /* 0x000fc400078ec0ff */
[----:B------:R-:W-:-:S04]  /*42220*/  LOP3.LUT R7, R7, 0xfffffffb, RZ, 0xc0, !PT ;  /* 0xfffffffb07077812 */ /* 0x000fc800078ec0ff */
[----:B------:R-:W-:-:S03]  /*42230*/  @P1 LOP3.LUT R7, R7, 0x4, RZ, 0xfc, !PT ;  /* 0x0000000407071812 */ /* 0x000fc600078efcff */
[----:B------:R-:W-:-:S04]  /*42240*/  @P6 LOP3.LUT R27, R27, 0x1000, RZ, 0xfc, !PT ;  /* 0x000010001b1b6812 */ /* 0x000fc800078efcff */
[----:B------:R-:W-:-:S04]  /*42250*/  LOP3.LUT P1, RZ, R27, 0x2000, RZ, 0xc0, !PT ;  /* 0x000020001bff7812 */ /* 0x000fc8000782c0ff */
[----:B------:R-:W-:Y:S02]  /*42260*/  ISETP.LT.AND P1, PT, R21, UR19, !P1 ;  /* 0x0000001315007c0c */ /* 0x000fe4000cf21270 */
[----:B------:R-:W-:Y:S01]  /*42270*/  LOP3.LUT P6, RZ, R17, 0x4000, RZ, 0xc0, !PT ;  /* 0x0000400011ff7812 */ /* 0x000fe200078cc0ff */
[----:B------:R-:W0:Y:S03]  /*42280*/  LDCU UR19, c[0x0][0x398] ;  /* 0x00007300ff1377ac */ /* 0x000e260008000800 */
[----:B-1----:R-:W-:Y:S01]  /*42290*/  ISETP.LT.AND P6, PT, R21, UR15, !P6 ;  /* 0x0000000f15007c0c */ /* 0x002fe2000f7c1270 */
[----:B------:R-:W1:Y:S06]  /*422a0*/  LDCU UR15, c[0x0][0x398] ;  /* 0x00007300ff0f77ac */ /* 0x000e6c0008000800 */
[----:B------:R-:W-:-:S04]  /*422b0*/  @P1 LOP3.LUT R2, R2, 0x80000000, RZ, 0xfc, !PT ;  /* 0x8000000002021812 */ /* 0x000fc800078efcff */
[----:B------:R-:W-:-:S04]  /*422c0*/  LOP3.LUT R2, R2, 0xefffffff, RZ, 0xc0, !PT ;  /* 0xefffffff02027812 */ /* 0x000fc800078ec0ff */
        /* <DEDUP_REMOVED lines=17> */
[----:B-1----:R-:W-:Y:S02]  /*423e0*/  ISETP.LT.AND P6, PT, R21, UR15, !P6 ;  /* 0x0000000f15007c0c */ /* 0x002fe4000f7c1270 */
        /* <DEDUP_REMOVED lines=16> */
[----:B------:R-:W1:Y:S01]  /*424f0*/  LDCU UR19, c[0x0][0x398] ;  /* 0x00007300ff1377ac */ /* 0x000e620008000800 */
[----:B------:R-:W-:-:S09]  /*42500*/  LOP3.LUT P4, RZ, R17, 0x10, RZ, 0xc0, !PT ;  /* 0x0000001011ff7812 */ /* 0x000fd2000788c0ff */
[----:B------:R-:W-:Y:S02]  /*42510*/  @P6 LOP3.LUT R2, R2, 0x80, RZ, 0xfc, !PT ;  /* 0x0000008002026812 */ /* 0x000fe400078efcff */
[----:B------:R-:W-:Y:S02]  /*42520*/  LOP3.LUT P6, RZ, R27, 0x20, RZ, 0xc0, !PT ;  /* 0x000000201bff7812 */ /* 0x000fe400078cc0ff */
[----:B0-----:R-:W-:Y:S02]  /*42530*/  ISETP.LT.AND P4, PT, R21, UR23, !P4 ;  /* 0x0000001715007c0c */ /* 0x001fe4000e781270 */
[----:B------:R-:W-:Y:S02]  /*42540*/  LOP3.LUT P3, RZ, R17, 0x8, RZ, 0xc0, !PT ;  /* 0x0000000811ff7812 */ /* 0x000fe4000786c0ff */
[C---:B------:R-:W-:Y:S02]  /*42550*/  ISETP.LT.AND P5, PT, R21.reuse, UR11, !P5 ;  /* 0x0000000b15007c0c */ /* 0x040fe4000efa1270 */
[C---:B-1----:R-:W-:Y:S01]  /*42560*/  ISETP.LT.AND P6, PT, R21.reuse, UR15, !P6 ;  /* 0x0000000f15007c0c */ /* 0x042fe2000f7c1270 */
[----:B------:R-:W0:Y:S01]  /*42570*/  LDCU UR15, c[0x0][0x398] ;  /* 0x00007300ff0f77ac */ /* 0x000e220008000800 */
[----:B------:R-:W1:Y:S01]  /*42580*/  LDCU UR11, c[0x0][0x398] ;  /* 0x00007300ff0b77ac */ /* 0x000e620008000800 */
[----:B------:R-:W-:-:S02]  /*42590*/  ISETP.LT.AND P3, PT, R21, UR19, !P3 ;  /* 0x0000001315007c0c */ /* 0x000fc4000df61270 */
[C---:B------:R-:W-:Y:S01]  /*425a0*/  LOP3.LUT P2, RZ, R17.reuse, 0x4, RZ, 0xc0, !PT ;  /* 0x0000000411ff7812 */ /* 0x040fe2000784c0ff */
[----:B------:R-:W2:Y:S01]  /*425b0*/  LDCU UR23, c[0x0][0x398] ;  /* 0x00007300ff1777ac */ /* 0x000ea20008000800 */
[C---:B------:R-:W-:Y:S02]  /*425c0*/  LOP3.LUT P0, RZ, R17.reuse, 0x2, RZ, 0xc0, !PT ;  /* 0x0000000211ff7812 */ /* 0x040fe4000780c0ff */
[----:B------:R-:W-:Y:S01]  /*425d0*/  LOP3.LUT P1, RZ, R17, 0x1, RZ, 0xc0, !PT ;  /* 0x0000000111ff7812 */ /* 0x000fe2000782c0ff */
[----:B------:R-:W3:Y:S01]  /*425e0*/  LDCU UR19, c[0x0][0x398] ;  /* 0x00007300ff1377ac */ /* 0x000ee20008000800 */
[----:B------:R-:W-:-:S04]  /*425f0*/  @P4 LOP3.LUT R16, R16, 0x40000000, RZ, 0xfc, !PT ;  /* 0x4000000010104812 */ /* 0x000fc800078efcff */
[----:B------:R-:W-:Y:S02]  /*42600*/  LOP3.LUT R16, R16, 0xf7ffffff, RZ, 0xc0, !PT ;  /* 0xf7ffffff10107812 */ /* 0x000fe400078ec0ff */
[C---:B0-----:R-:W-:Y:S02]  /*42610*/  ISETP.LT.AND P2, PT, R21.reuse, UR15, !P2 ;  /* 0x0000000f15007c0c */ /* 0x041fe4000d741270 */
[----:B------:R-:W-:Y:S02]  /*42620*/  @P3 LOP3.LUT R16, R16, 0x8000000, RZ, 0xfc, !PT ;  /* 0x0800000010103812 */ /* 0x000fe400078efcff */
[C---:B-1----:R-:W-:Y:S01]  /*42630*/  ISETP.LT.AND P0, PT, R21.reuse, UR11, !P0 ;  /* 0x0000000b15007c0c */ /* 0x042fe2000c701270 */
[----:B------:R-:W0:Y:S01]  /*42640*/  LDCU UR15, c[0x0][0x398] ;  /* 0x00007300ff0f77ac */ /* 0x000e220008000800 */
[----:B--2---:R-:W-:Y:S02]  /*42650*/  ISETP.LT.AND P1, PT, R21, UR23, !P1 ;  /* 0x0000001715007c0c */ /* 0x004fe4000cf21270 */
[----:B------:R-:W-:Y:S01]  /*42660*/  LOP3.LUT R16, R16, 0xfeffffff, RZ, 0xc0, !PT ;  /* 0xfeffffff10107812 */ /* 0x000fe200078ec0ff */
[----:B------:R-:W1:Y:S01]  /*42670*/  LDCU UR11, c[0x0][0x398] ;  /* 0x00007300ff0b77ac */ /* 0x000e620008000800 */
[----:B------:R-:W2:Y:S03]  /*42680*/  LDCU UR23, c[0x0][0x398] ;  /* 0x00007300ff1777ac */ /* 0x000ea60008000800 */
[----:B------:R-:W-:-:S04]  /*42690*/  @P2 LOP3.LUT R16, R16, 0x1000000, RZ, 0xfc, !PT ;  /* 0x0100000010102812 */ /* 0x000fc800078efcff */
[----:B------:R-:W-:-:S04]  /*426a0*/  LOP3.LUT R16, R16, 0xffdfffff, RZ, 0xc0, !PT ;  /* 0xffdfffff10107812 */ /* 0x000fc800078ec0ff */
[----:B------:R-:W-:Y:S02]  /*426b0*/  @P0 LOP3.LUT R16, R16, 0x200000, RZ, 0xfc, !PT ;  /* 0x0020000010100812 */ /* 0x000fe400078efcff */
[----:B------:R-:W-:Y:S02]  /*426c0*/  LOP3.LUT P0, RZ, R26, 0x80000000, RZ, 0xc0, !PT ;  /* 0x800000001aff7812 */ /* 0x000fe4000780c0ff */
[----:B------:R-:W-:-:S04]  /*426d0*/  LOP3.LUT R16, R16, 0xfffbffff, RZ, 0xc0, !PT ;  /* 0xfffbffff10107812 */ /* 0x000fc800078ec0ff */
[----:B------:R-:W-:Y:S02]  /*426e0*/  @P1 LOP3.LUT R16, R16, 0x40000, RZ, 0xfc, !PT ;  /* 0x0004000010101812 */ /* 0x000fe400078efcff */
[----:B---3--:R-:W-:Y:S02]  /*426f0*/  ISETP.LT.AND P1, PT, R21, UR19, !P0 ;  /* 0x0000001315007c0c */ /* 0x008fe4000c721270 */
[C---:B------:R-:W-:Y:S02]  /*42700*/  LOP3.LUT P2, RZ, R27.reuse, 0x1, RZ, 0xc0, !PT ;  /* 0x000000011bff7812 */ /* 0x040fe4000784c0ff */
[----:B------:R-:W-:Y:S02]  /*42710*/  LOP3.LUT P3, RZ, R27, 0x2, RZ, 0xc0, !PT ;  /* 0x000000021bff7812 */ /* 0x000fe4000786c0ff */
[----:B------:R-:W-:Y:S01]  /*42720*/  LOP3.LUT R16, R16, 0xffff7fff, RZ, 0xc0, !PT ;  /* 0xffff7fff10107812 */ /* 0x000fe200078ec0ff */
[----:B------:R-:W3:Y:S01]  /*42730*/  LDCU UR19, c[0x0][0x398] ;  /* 0x00007300ff1377ac */ /* 0x000ee20008000800 */
[----:B------:R-:W-:-:S05]  /*42740*/  @P0 LOP3.LUT R28, R28, 0x400000, RZ, 0xfc, !PT ;  /* 0x004000001c1c0812 */ /* 0x000fca00078efcff */
[----:B------:R-:W-:Y:S02]  /*42750*/  @P1 LOP3.LUT R16, R16, 0x8000, RZ, 0xfc, !PT ;  /* 0x0000800010101812 */ /* 0x000fe400078efcff */
[----:B------:R-:W-:-:S04]  /*42760*/  LOP3.LUT P1, RZ, R26, 0x40000000, RZ, 0xc0, !PT ;  /* 0x400000001aff7812 */ /* 0x000fc8000782c0ff */
[----:B0-----:R-:W-:Y:S02]  /*42770*/  ISETP.LT.AND P0, PT, R21, UR15, !P1 ;  /* 0x0000000f15007c0c */ /* 0x001fe4000cf01270 */
[----:B------:R-:W-:Y:S02]  /*42780*/  LOP3.LUT R16, R16, 0xffffefff, RZ, 0xc0, !PT ;  /* 0xffffefff10107812 */ /* 0x000fe400078ec0ff */
[----:B------:R-:W-:Y:S02]  /*42790*/  LOP3.LUT R28, R28, 0xffdfffff, RZ, 0xc0, !PT ;  /* 0xffdfffff1c1c7812 */ /* 0x000fe400078ec0ff */
[----:B------:R-:W-:Y:S02]  /*427a0*/  LOP3.LUT R2, R2, 0xffffffef, RZ, 0xc0, !PT ;  /* 0xffffffef02027812 */ /* 0x000fe400078ec0ff */
[----:B------:R-:W-:Y:S01]  /*427b0*/  LOP3.LUT P4, RZ, R27, 0x4, RZ, 0xc0, !PT ;  /* 0x000000041bff7812 */ /* 0x000fe2000788c0ff */
[----:B------:R-:W0:Y:S04]  /*427c0*/  LDCU UR15, c[0x0][0x398] ;  /* 0x00007300ff0f77ac */ /* 0x000e280008000800 */
[----:B------:R-:W-:-:S02]  /*427d0*/  @P0 LOP3.LUT R16, R16, 0x1000, RZ, 0xfc, !PT ;  /* 0x0000100010100812 */ /* 0x000fc400078efcff */
[----:B-1----:R-:W-:Y:S02]  /*427e0*/  ISETP.LT.AND P0, PT, R21, UR11, !P2 ;  /* 0x0000000b15007c0c */ /* 0x002fe4000d701270 */
[----:B------:R-:W-:Y:S02]  /*427f0*/  @P1 LOP3.LUT R28, R28, 0x200000, RZ, 0xfc, !PT ;  /* 0x002000001c1c1812 */ /* 0x000fe400078efcff */
[----:B------:R-:W-:Y:S02]  /*42800*/  @P6 LOP3.LUT R2, R2, 0x10, RZ, 0xfc, !PT ;  /* 0x0000001002026812 */ /* 0x000fe400078efcff */
[----:B------:R-:W-:Y:S02]  /*42810*/  LOP3.LUT R16, R16, 0xfffffdff, RZ, 0xc0, !PT ;  /* 0xfffffdff10107812 */ /* 0x000fe400078ec0ff */
[----:B------:R-:W-:Y:S02]  /*42820*/  LOP3.LUT R26, R26, 0xffffbfff, RZ, 0xc0, !PT ;  /* 0xffffbfff1a1a7812 */ /* 0x000fe400078ec0ff */
[----:B------:R-:W-:Y:S01]  /*42830*/  LOP3.LUT R28, R28, 0xff7fffff, RZ, 0xc0, !PT ;  /* 0xff7fffff1c1c7812 */ /* 0x000fe200078ec0ff */
[----:B------:R-:W1:Y:S02]  /*42840*/  LDCU UR11, c[0x0][0x398] ;  /* 0x00007300ff0b77ac */ /* 0x000e640008000800 */
[----:B------:R-:W-:-:S02]  /*42850*/  @P0 LOP3.LUT R16, R16, 0x200, RZ, 0xfc, !PT ;  /* 0x0000020010100812 */ /* 0x000fc400078efcff */
[----:B--2---:R-:W-:Y:S02]  /*42860*/  ISETP.LT.AND P0, PT, R21, UR23, !P3 ;  /* 0x0000001715007c0c */ /* 0x004fe4000df01270 */
[----:B------:R-:W-:Y:S02]  /*42870*/  @P2 LOP3.LUT R28, R28, 0x800000, RZ, 0xfc, !PT ;  /* 0x008000001c1c2812 */ /* 0x000fe400078efcff */
[----:B------:R-:W-:Y:S02]  /*42880*/  LOP3.LUT R2, R2, 0xfffffffd, RZ, 0xc0, !PT ;  /* 0xfffffffd02027812 */ /* 0x000fe400078ec0ff */
[----:B------:R-:W-:Y:S01]  /*42890*/  LOP3.LUT R16, R16, 0xffffffbf, RZ, 0xc0, !PT ;  /* 0xffffffbf10107812 */ /* 0x000fe200078ec0ff */
[----:B------:R-:W2:Y:S01]  /*428a0*/  LDCU UR23, c[0x0][0x398] ;  /* 0x00007300ff1777ac */ /* 0x000ea20008000800 */
[----:B------:R-:W-:Y:S02]  /*428b0*/  LOP3.LUT R28, R28, 0xfeffffff, RZ, 0xc0, !PT ;  /* 0xfeffffff1c1c7812 */ /* 0x000fe400078ec0ff */
[----:B------:R-:W-:-:S02]  /*428c0*/  @P5 LOP3.LUT R2, R2, 0x2, RZ, 0xfc, !PT ;  /* 0x0000000202025812 */ /* 0x000fc400078efcff */
[----:B------:R-:W-:Y:S02]  /*428d0*/  @P3 LOP3.LUT R28, R28, 0x1000000, RZ, 0xfc, !PT ;  /* 0x010000001c1c3812 */ /* 0x000fe400078efcff */
[----:B------:R-:W-:Y:S02]  /*428e0*/  LOP3.LUT P5, RZ, R27, 0x8, RZ, 0xc0, !PT ;  /* 0x000000081bff7812 */ /* 0x000fe400078ac0ff */
[----:B------:R-:W-:Y:S02]  /*428f0*/  @P0 LOP3.LUT R16, R16, 0x40, RZ, 0xfc, !PT ;  /* 0x0000004010100812 */ /* 0x000fe400078efcff */
[----:B---3--:R-:W-:Y:S02]  /*42900*/  ISETP.LT.AND P0, PT, R21, UR19, !P4 ;  /* 0x0000001315007c0c */ /* 0x008fe4000e701270 */
[----:B------:R-:W-:Y:S02]  /*42910*/  LOP3.LUT R28, R28, 0xfdffffff, RZ, 0xc0, !PT ;  /* 0xfdffffff1c1c7812 */ /* 0x000fe400078ec0ff */
[----:B------:R-:W-:-:S02]  /*42920*/  LOP3.LUT P6, RZ, R27, 0x10, RZ, 0xc0, !PT ;  /* 0x000000101bff7812 */ /* 0x000fc400078cc0ff */
[----:B------:R-:W-:Y:S01]  /*42930*/  LOP3.LUT R16, R16, 0xfffffff7, RZ, 0xc0, !PT ;  /* 0xfffffff710107812 */ /* 0x000fe200078ec0ff */
[----:B------:R-:W3:Y:S01]  /*42940*/  LDCU UR19, c[0x0][0x398] ;  /* 0x00007300ff1377ac */ /* 0x000ee20008000800 */
[----:B------:R-:W-:-:S04]  /*42950*/  @P4 LOP3.LUT R28, R28, 0x2000000, RZ, 0xfc, !PT ;  /* 0x020000001c1c4812 */ /* 0x000fc800078efcff */
[----:B------:R-:W-:Y:S02]  /*42960*/  LOP3.LUT R28, R28, 0xfbffffff, RZ, 0xc0, !PT ;  /* 0xfbffffff1c1c7812 */ /* 0x000fe400078ec0ff */
[----:B------:R-:W-:Y:S02]  /*42970*/  @P0 LOP3.LUT R16, R16, 0x8, RZ, 0xfc, !PT ;  /* 0x0000000810100812 */ /* 0x000fe400078efcff */
[----:B0-----:R-:W-:Y:S02]  /*42980*/  ISETP.LT.AND P0, PT, R21, UR15, !P5 ;  /* 0x0000000f15007c0c */ /* 0x001fe4000ef01270 */
[----:B------:R-:W-:Y:S02]  /*42990*/  @P5 LOP3.LUT R28, R28, 0x4000000, RZ, 0xfc, !PT ;  /* 0x040000001c1c5812 */ /* 0x000fe400078efcff */
[----:B------:R-:W-:Y:S02]  /*429a0*/  LOP3.LUT P5, RZ, R0, 0x80, RZ, 0xc0, !PT ;  /* 0x0000008000ff7812 */ /* 0x000fe400078ac0ff */
[----:B------:R-:W-:Y:S01]  /*429b0*/  LOP3.LUT R16, R16, 0xfffffffe, RZ, 0xc0, !PT ;  /* 0xfffffffe10107812 */ /* 0x000fe200078ec0ff */
[----:B------:R-:W0:Y:S10]  /*429c0*/  LDCU UR15, c[0x0][0x398] ;  /* 0x00007300ff0f77ac */ /* 0x000e340008000800 */
[----:B------:R-:W-:-:S02]  /*429d0*/  @P5 LOP3.LUT R26, R26, 0x4000, RZ, 0xfc, !PT ;  /* 0x000040001a1a5812 */ /* 0x000fc400078efcff */
        /* <DEDUP_REMOVED lines=43> */
[----:B------:R-:W-:Y:S02]  /*42c90*/  @P0 LOP3.LUT R16, R16, 0x1, RZ, 0xfc, !PT ;  /* 0x0000000110100812 */ /* 0x000fe400078efcff */
[----:B-1----:R-:W-:Y:S02]  /*42ca0*/  ISETP.LT.AND P0, PT, R21, UR11, !P6 ;  /* 0x0000000b15007c0c */ /* 0x002fe4000f701270 */
[----:B------:R-:W-:Y:S01]  /*42cb0*/  LOP3.LUT R26, R26, 0xdfffffff, RZ, 0xc0, !PT ;  /* 0xdfffffff1a1a7812 */ /* 0x000fe200078ec0ff */
[----:B------:R-:W1:Y:S06]  /*42cc0*/  LDCU UR11, c[0x0][0x398] ;  /* 0x00007300ff0b77ac */ /* 0x000e6c0008000800 */
[----:B------:R-:W-:-:S02]  /*42cd0*/  @P5 LOP3.LUT R26, R26, 0x20000000, RZ, 0xfc, !PT ;  /* 0x200000001a1a5812 */ /* 0x000fc400078efcff */
[----:B------:R-:W-:-:S04]  /*42ce0*/  LOP3.LUT P5, RZ, R15, 0x400000, RZ, 0xc0, !PT ;  /* 0x004000000fff7812 */ /* 0x000fc800078ac0ff */
[----:B--2---:R-:W-:Y:S02]  /*42cf0*/  ISETP.LT.AND P5, PT, R21, UR23, !P5 ;  /* 0x0000001715007c0c */ /* 0x004fe4000efa1270 */
[----:B------:R-:W-:Y:S01]  /*42d00*/  @P0 LOP3.LUT R4, R4, 0x20000000, RZ, 0xfc, !PT ;  /* 0x2000000004040812 */ /* 0x000fe200078efcff */
[----:B------:R-:W2:Y:S03]  /*42d10*/  LDCU UR23, c[0x0][0x398] ;  /* 0x00007300ff1777ac */ /* 0x000ea60008000800 */
[----:B------:R-:W-:-:S07]  /*42d20*/  LOP3.LUT R4, R4, 0xfbffffff, RZ, 0xc0, !PT ;  /* 0xfbffffff04047812 */ /* 0x000fce00078ec0ff */
[----:B------:R-:W-:Y:S02]  /*42d30*/  @P5 LOP3.LUT R4, R4, 0x4000000, RZ, 0xfc, !PT ;  /* 0x0400000004045812 */ /* 0x000fe400078efcff */
[----:B------:R-:W-:-:S04]  /*42d40*/  LOP3.LUT P5, RZ, R26, 0x20000000, RZ, 0xc0, !PT ;  /* 0x200000001aff7812 */ /* 0x000fc800078ac0ff */
[----:B---3--:R-:W-:Y:S02]  /*42d50*/  ISETP.LT.AND P5, PT, R21, UR19, !P5 ;  /* 0x0000001315007c0c */ /* 0x008fe4000efa1270 */
[----:B------:R-:W-:Y:S01]  /*42d60*/  LOP3.LUT R4, R4, 0xff7fffff, RZ, 0xc0, !PT ;  /* 0xff7fffff04047812 */ /* 0x000fe200078ec0ff */
[----:B------:R-:W3:Y:S10]  /*42d70*/  LDCU UR19, c[0x0][0x398] ;  /* 0x00007300ff1377ac */ /* 0x000ef40008000800 */
[----:B------:R-:W-:-:S02]  /*42d80*/  @P5 LOP3.LUT R4, R4, 0x800000, RZ, 0xfc, !PT ;  /* 0x0080000004045812 */ /* 0x000fc400078efcff */
[----:B------:R-:W-:-:S04]  /*42d90*/  LOP3.LUT P5, RZ, R26, 0x10000000, RZ, 0xc0, !PT ;  /* 0x100000001aff7812 */ /* 0x000fc800078ac0ff */
[----:B0-----:R-:W-:Y:S02]  /*42da0*/  ISETP.LT.AND P5, PT, R21, UR15, !P5 ;  /* 0x0000000f15007c0c */ /* 0x001fe4000efa1270 */
        /* <DEDUP_REMOVED lines=9> */
[----:B--2---:R-:W-:Y:S02]  /*42e40*/  ISETP.LT.AND P5, PT, R21, UR23, !P5 ;  /* 0x0000001715007c0c */ /* 0x004fe4000efa1270 */
[----:B------:R-:W-:Y:S01]  /*42e50*/  LOP3.LUT R4, R4, 0xffffbfff, RZ, 0xc0, !PT ;  /* 0xffffbfff04047812 */ /* 0x000fe200078ec0ff */
[----:B------:R-:W2:Y:S10]  /*42e60*/  LDCU UR23, c[0x0][0x398] ;  /* 0x00007300ff1777ac */ /* 0x000eb40008000800 */
[----:B------:R-:W-:-:S02]  /*42e70*/  @P5 LOP3.LUT R4, R4, 0x4000, RZ, 0xfc, !PT ;  /* 0x0000400004045812 */ /* 0x000fc400078efcff */
        /* <DEDUP_REMOVED lines=17> */
[----:B------:R-:W-:Y:S02]  /*42f90*/  LOP3.LUT R4, R4, 0xfffffffb, RZ, 0xc0, !PT ;  /* 0xfffffffb04047812 */ /* 0x000fe400078ec0ff */
[----:B------:R-:W-:Y:S02]  /*42fa0*/  LOP3.LUT R28, R28, 0xf7ffffff, RZ, 0xc0, !PT ;  /* 0xf7ffffff1c1c7812 */ /* 0x000fe400078ec0ff */
[C---:B------:R-:W-:Y:S02]  /*42fb0*/  LOP3.LUT P2, RZ, R0.reuse, 0x400, RZ, 0xc0, !PT ;  /* 0x0000040000ff7812 */ /* 0x040fe4000784c0ff */
[C---:B------:R-:W-:Y:S02]  /*42fc0*/  LOP3.LUT P1, RZ, R0.reuse, 0x800, RZ, 0xc0, !PT ;  /* 0x0000080000ff7812 */ /* 0x040fe4000782c0ff */
[----:B------:R-:W-:-:S02]  /*42fd0*/  LOP3.LUT P4, RZ, R0, 0x100, RZ, 0xc0, !PT ;  /* 0x0000010000ff7812 */ /* 0x000fc4000788c0ff */
[C---:B------:R-:W-:Y:S02]  /*42fe0*/  LOP3.LUT P3, RZ, R0.reuse, 0x200, RZ, 0xc0, !PT ;  /* 0x0000020000ff7812 */ /* 0x040fe4000786c0ff */
[----:B------:R-:W-:Y:S01]  /*42ff0*/  LOP3.LUT P0, RZ, R0, 0x1000, RZ, 0xc0, !PT ;  /* 0x0000100000ff7812 */ /* 0x000fe2000780c0ff */
[----:B------:R-:W2:Y:S01]  /*43000*/  LDCU UR23, c[0x0][0x398] ;  /* 0x00007300ff1777ac */ /* 0x000ea20008000800 */
[----:B------:R-:W-:Y:S02]  /*43010*/  @P5 LOP3.LUT R4, R4, 0x4, RZ, 0xfc, !PT ;  /* 0x0000000404045812 */ /* 0x000fe400078efcff */
[----:B------:R-:W-:-:S04]  /*43020*/  LOP3.LUT P5, RZ, R26, 0x200000, RZ, 0xc0, !PT ;  /* 0x002000001aff7812 */ /* 0x000fc800078ac0ff */
[C---:B---3--:R-:W-:Y:S02]  /*43030*/  ISETP.LT.AND P5, PT, R21.reuse, UR19, !P5 ;  /* 0x0000001315007c0c */ /* 0x048fe4000efa1270 */
[----:B------:R-:W-:Y:S02]  /*43040*/  @P6 LOP3.LUT R28, R28, 0x8000000, RZ, 0xfc, !PT ;  /* 0x080000001c1c6812 */ /* 0x000fe400078efcff */
[C---:B------:R-:W-:Y:S02]  /*43050*/  ISETP.LT.AND P2, PT, R21.reuse, UR36, !P2 ;  /* 0x0000002415007c0c */ /* 0x040fe4000d741270 */
[C---:B------:R-:W-:Y:S02]  /*43060*/  ISETP.LT.AND P1, PT, R21.reuse, UR42, !P1 ;  /* 0x0000002a15007c0c */ /* 0x040fe4000cf21270 */
[C---:B------:R-:W-:Y:S02]  /*43070*/  ISETP.LT.AND P4, PT, R21.reuse, UR28, !P4 ;  /* 0x0000001c15007c0c */ /* 0x040fe4000e781270 */
[----:B------:R-:W-:Y:S01]  /*43080*/  ISETP.LT.AND P0, PT, R21, UR46, !P0 ;  /* 0x0000002e15007c0c */ /* 0x000fe2000c701270 */
[----:B------:R-:W3:Y:S02]  /*43090*/  LDCU UR19, c[0x0][0x398] ;  /* 0x00007300ff1377ac */ /* 0x000ee40008000800 */
[----:B------:R-:W-:-:S02]  /*430a0*/  @P5 LOP3.LUT R11, R11, 0x80000000, RZ, 0xfc, !PT ;  /* 0x800000000b0b5812 */ /* 0x000fc400078efcff */
[----:B------:R-:W-:-:S04]  /*430b0*/  LOP3.LUT P5, RZ, R26, 0x100000, RZ, 0xc0, !PT ;  /* 0x001000001aff7812 */ /* 0x000fc800078ac0ff */
[----:B0-----:R-:W-:Y:S02]  /*430c0*/  ISETP.LT.AND P5, PT, R21, UR15, !P5 ;  /* 0x0000000f15007c0c */ /* 0x001fe4000efa1270 */
[----:B------:R-:W-:Y:S02]  /*430d0*/  LOP3.LUT R11, R11, 0xefffffff, RZ, 0xc0, !PT ;  /* 0xefffffff0b0b7812 */ /* 0x000fe400078ec0ff */
[----:B------:R-:W-:Y:S01]  /*430e0*/  LOP3.LUT P6, RZ, R0, 0x40, RZ, 0xc0, !PT ;  /* 0x0000004000ff7812 */ /* 0x000fe200078cc0ff */
[----:B------:R-:W0:Y:S08]  /*430f0*/  LDCU UR15, c[0x0][0x398] ;  /* 0x00007300ff0f77ac */ /* 0x000e300008000800 */
[----:B------:R-:W-:-:S02]  /*43100*/  @P5 LOP3.LUT R11, R11, 0x10000000, RZ, 0xfc, !PT ;  /* 0x100000000b0b5812 */ /* 0x000fc400078efcff */
[----:B------:R-:W-:-:S04]  /*43110*/  LOP3.LUT P5, RZ, R26, 0x80000, RZ, 0xc0, !PT ;  /* 0x000800001aff7812 */ /* 0x000fc800078ac0ff */
[----:B-1----:R-:W-:Y:S02]  /*43120*/  ISETP.LT.AND P5, PT, R21, UR11, !P5 ;  /* 0x0000000b15007c0c */ /* 0x002fe4000efa1270 */
[----:B------:R-:W-:Y:S02]  /*43130*/  LOP3.LUT R11, R11, 0xfdffffff, RZ, 0xc0, !PT ;  /* 0xfdffffff0b0b7812 */ /* 0x000fe400078ec0ff */
[----:B------:R-:W-:Y:S02]  /*43140*/  ISETP.LT.AND P6, PT, R21, UR20, !P6 ;  /* 0x0000001415007c0c */ /* 0x000fe4000f7c1270 */
[----:B------:R-:W-:Y:S01]  /*43150*/  LOP3.LUT R0, R0, 0xbfffffff, RZ, 0xc0, !PT ;  /* 0xbfffffff00007812 */ /* 0x000fe200078ec0ff */
[----:B------:R-:W1:Y:S06]  /*43160*/  LDCU UR11, c[0x0][0x398] ;  /* 0x00007300ff0b77ac */ /* 0x000e6c0008000800 */
[----:B------:R-:W-:-:S02]  /*43170*/  @P5 LOP3.LUT R11, R11, 0x2000000, RZ, 0xfc, !PT ;  /* 0x020000000b0b5812 */ /* 0x000fc400078efcff */
[----:B------:R-:W-:-:S04]  /*43180*/  LOP3.LUT P5, RZ, R26, 0x40000, RZ, 0xc0, !PT ;  /* 0x000400001aff7812 */ /* 0x000fc800078ac0ff */
[----:B------:R-:W-:Y:S02]  /*43190*/  ISETP.LT.AND P5, PT, R21, UR4, !P5 ;  /* 0x0000000415007c0c */ /* 0x000fe4000efa1270 */
[----:B------:R-:W-:Y:S02]  /*431a0*/  LOP3.LUT R11, R11, 0xffbfffff, RZ, 0xc0, !PT ;  /* 0xffbfffff0b0b7812 */ /* 0x000fe400078ec0ff */
[----:B------:R-:W-:Y:S02]  /*431b0*/  @P2 LOP3.LUT R0, R0, 0x40000000, RZ, 0xfc, !PT ;  /* 0x4000000000002812 */ /* 0x000fe400078efcff */
[----:B------:R-:W-:Y:S02]  /*431c0*/  ISETP.LT.AND P3, PT, R21, UR32, !P3 ;  /* 0x0000002015007c0c */ /* 0x000fe4000df61270 */
[----:B------:R-:W-:Y:S02]  /*431d0*/  LOP3.LUT R15, R15, 0xfff7ffff, RZ, 0xc0, !PT ;  /* 0xfff7ffff0f0f7812 */ /* 0x000fe400078ec0ff */
[----:B------:R-:W-:-:S02]  /*431e0*/  LOP3.LUT R7, R7, 0x7fffffff, RZ, 0xc0, !PT ;  /* 0x7fffffff07077812 */ /* 0x000fc400078ec0ff */
[----:B------:R-:W-:Y:S02]  /*431f0*/  LOP3.LUT R28, R28, 0xefffffff, RZ, 0xc0, !PT ;  /* 0xefffffff1c1c7812 */ /* 0x000fe400078ec0ff */
[----:B------:R-:W-:Y:S02]  /*43200*/  LOP3.LUT R2, R2, 0xbfffffff, RZ, 0xc0, !PT ;  /* 0xbfffffff02027812 */ /* 0x000fe400078ec0ff */
[----:B------:R-:W-:Y:S02]  /*43210*/  LOP3.LUT R16, R16, 0xdfffffff, RZ, 0xc0, !PT ;  /* 0xdfffffff10107812 */ /* 0x000fe400078ec0ff */
[----:B------:R-:W-:Y:S02]  /*43220*/  LOP3.LUT R29, R29, 0xffffefff, RZ, 0xc0, !PT ;  /* 0xffffefff1d1d7812 */ /* 0x000fe400078ec0ff */
[----:B------:R-:W-:Y:S01]  /*43230*/  LOP3.LUT R4, R4, 0x7fffffff, RZ, 0xc0, !PT ;  /* 0x7fffffff04047812 */ /* 0x000fe200078ec0ff */
[----:B------:R-:W0:Y:S01]  /*43240*/  LDCU UR4, c[0x0][0x398] ;  /* 0x00007300ff0477ac */ /* 0x000e220008000800 */
[----:B------:R-:W-:-:S02]  /*43250*/  @P5 LOP3.LUT R11, R11, 0x400000, RZ, 0xfc, !PT ;  /* 0x004000000b0b5812 */ /* 0x000fc400078efcff */
[----:B------:R-:W-:-:S04]  /*43260*/  LOP3.LUT P5, RZ, R26, 0x20000, RZ, 0xc0, !PT ;  /* 0x000200001aff7812 */ /* 0x000fc800078ac0ff */
[----:B------:R-:W-:Y:S02]  /*43270*/  ISETP.LT.AND P5, PT, R21, UR8, !P5 ;  /* 0x0000000815007c0c */ /* 0x000fe4000efa1270 */
[----:B------:R-:W-:-:S11]  /*43280*/  LOP3.LUT R11, R11, 0xfff7ffff, RZ, 0xc0, !PT ;  /* 0xfff7ffff0b0b7812 */ /* 0x000fd600078ec0ff */
[----:B------:R-:W-:Y:S02]  /*43290*/  @P5 LOP3.LUT R11, R11, 0x80000, RZ, 0xfc, !PT ;  /* 0x000800000b0b5812 */ /* 0x000fe400078efcff */
        /* <DEDUP_REMOVED lines=8> */
[----:B------:R-:W-:Y:S02]  /*43320*/  LOP3.LUT P5, RZ, R26, 0x4000, RZ, 0xc0, !PT ;  /* 0x000040001aff7812 */ /* 0x000fe400078ac0ff */
[----:B------:R-:W-:Y:S02]  /*43330*/  LOP3.LUT R11, R11, 0xfffffbff, RZ, 0xc0, !PT ;  /* 0xfffffbff0b0b7812 */ /* 0x000fe400078ec0ff */
[----:B------:R-:W-:Y:S02]  /*43340*/  ISETP.LT.AND P5, PT, R21, UR24, !P5 ;  /* 0x0000001815007c0c */ /* 0x000fe4000efa1270 */
[----:B------:R-:W-:-:S04]  /*43350*/  @P6 LOP3.LUT R11, R11, 0x400, RZ, 0xfc, !PT ;  /* 0x000004000b0b6812 */ /* 0x000fc800078efcff */
[----:B------:R-:W-:-:S07]  /*43360*/  LOP3.LUT R11, R11, 0xffffff7f, RZ, 0xc0, !PT ;  /* 0xffffff7f0b0b7812 */ /* 0x000fce00078ec0ff */
        /* <DEDUP_REMOVED lines=10> */
[----:B------:R-:W-:Y:S02]  /*43410*/  LOP3.LUT R26, R26, 0xffffefff, RZ, 0xc0, !PT ;  /* 0xffffefff1a1a7812 */ /* 0x000fe400078ec0ff */
[----:B------:R-:W-:-:S09]  /*43420*/  LOP3.LUT P6, RZ, R17, 0x2000000, RZ, 0xc0, !PT ;  /* 0x0200000011ff7812 */ /* 0x000fd200078cc0ff */
        /* <DEDUP_REMOVED lines=25> */
[----:B--2---:R-:W-:Y:S01]  /*435c0*/  ISETP.LT.AND P6, PT, R5, UR23, !P6 ;  /* 0x0000001705007c0c */ /* 0x004fe2000f7c1270 */
[----:B------:R-:W2:-:S12]  /*435d0*/  LDCU UR23, c[0x0][0x398] ;  /* 0x00007300ff1777ac */ /* 0x000e980008000800 */
        /* <DEDUP_REMOVED lines=8> */
[----:B------:R-:W-:Y:S02]  /*43660*/  LOP3.LUT R19, R19, 0xfffff7ff, RZ, 0xc0, !PT ;  /* 0xfffff7ff13137812 */ /* 0x000fe400078ec0ff */
[----:B------:R-:W-:Y:S02]  /*43670*/  LOP3.LUT R11, R11, 0xfffffffd, RZ, 0xc0, !PT ;  /* 0xfffffffd0b0b7812 */ /* 0x000fe400078ec0ff */
[----:B------:R-:W-:Y:S01]  /*43680*/  ISETP.LT.AND P4, PT, R21, UR54, !P4 ;  /* 0x0000003615007c0c */ /* 0x000fe2000e781270 */
[----:B------:R-:W0:Y:S06]  /*43690*/  LDCU UR15, c[0x0][0x398] ;  /* 0x00007300ff0f77ac */ /* 0x000e2c0008000800 */
[----:B------:R-:W-:-:S02]  /*436a0*/  @P6 LOP3.LUT R19, R19, 0x800, RZ, 0xfc, !PT ;  /* 0x0000080013136812 */ /* 0x000fc400078efcff */
[----:B------:R-:W-:-:S04]  /*436b0*/  LOP3.LUT P6, RZ, R26, 0x200, RZ, 0xc0, !PT ;  /* 0x000002001aff7812 */ /* 0x000fc800078cc0ff */
[----:B-1----:R-:W-:Y:S02]  /*436c0*/  ISETP.LT.AND P6, PT, R5, UR11, !P6 ;  /* 0x0000000b05007c0c */ /* 0x002fe4000f7c1270 */
[----:B------:R-:W-:Y:S02]  /*436d0*/  LOP3.LUT R19, R19, 0xfffffeff, RZ, 0xc0, !PT ;  /* 0xfffffeff13137812 */ /* 0x000fe400078ec0ff */
[----:B------:R-:W-:Y:S02]  /*436e0*/  @P3 LOP3.LUT R11, R11, 0x2, RZ, 0xfc, !PT ;  /* 0x000000020b0b3812 */ /* 0x000fe400078efcff */
[C---:B------:R-:W-:Y:S02]  /*436f0*/  LOP3.LUT P2, RZ, R0.reuse, 0x10000, RZ, 0xc0, !PT ;  /* 0x0001000000ff7812 */ /* 0x040fe4000784c0ff */
[----:B------:R-:W-:Y:S02]  /*43700*/  @P4 LOP3.LUT R15, R15, 0x80000, RZ, 0xfc, !PT ;  /* 0x000800000f0f4812 */ /* 0x000fe400078efcff */
[----:B------:R-:W-:Y:S01]  /*43710*/  LOP3.LUT P1, RZ, R0, 0x20000, RZ, 0xc0, !PT ;  /* 0x0002000000ff7812 */ /* 0x000fe2000782c0ff */
[----:B------:R-:W1:Y:S02]  /*43720*/  LDCU UR11, c[0x0][0x398] ;  /* 0x00007300ff0b77ac */ /* 0x000e640008000800 */
[----:B------:R-:W-:-:S02]  /*43730*/  @P6 LOP3.LUT R19, R19, 0x100, RZ, 0xfc, !PT ;  /* 0x0000010013136812 */ /* 0x000fc400078efcff */
[----:B------:R-:W-:-:S04]  /*43740*/  LOP3.LUT P6, RZ, R26, 0x100, RZ, 0xc0, !PT ;  /* 0x000001001aff7812 */ /* 0x000fc800078cc0ff */
[----:B--2---:R-:W-:Y:S02]  /*43750*/  ISETP.LT.AND P6, PT, R5, UR23, !P6 ;  /* 0x0000001705007c0c */ /* 0x004fe4000f7c1270 */
[----:B------:R-:W-:Y:S02]  /*43760*/  LOP3.LUT R19, R19, 0xffffffdf, RZ, 0xc0, !PT ;  /* 0xffffffdf13137812 */ /* 0x000fe400078ec0ff */
[----:B------:R-:W-:Y:S02]  /*43770*/  LOP3.LUT P3, RZ, R0, 0x8000, RZ, 0xc0, !PT ;  /* 0x0000800000ff7812 */ /* 0x000fe4000786c0ff */
[----:B------:R-:W-:Y:S02]  /*43780*/  ISETP.LT.AND P2, PT, R21, UR62, !P2 ;  /* 0x0000003e15007c0c */ /* 0x000fe4000d741270 */
[----:B------:R-:W-:Y:S02]  /*43790*/  LOP3.LUT R15, R15, 0xfffeffff, RZ, 0xc0, !PT ;  /* 0xfffeffff0f0f7812 */ /* 0x000fe400078ec0ff */
[----:B------:R-:W-:-:S02]  /*437a0*/  ISETP.LT.AND P1, PT, R21, UR66, !P1 ;  /* 0x0000004215007c0c */ /* 0x000fc4000cf21270 */
[----:B------:R-:W-:Y:S01]  /*437b0*/  ISETP.LT.AND P5, PT, R21, UR50, !P5 ;  /* 0x0000003215007c0c */ /* 0x000fe2000efa1270 */
[----:B------:R-:W2:Y:S01]  /*437c0*/  LDCU UR23, c[0x0][0x398] ;  /* 0x00007300ff1777ac */ /* 0x000ea20008000800 */
[----:B------:R-:W-:Y:S02]  /*437d0*/  @P6 LOP3.LUT R19, R19, 0x20, RZ, 0xfc, !PT ;  /* 0x0000002013136812 */ /* 0x000fe400078efcff */
[----:B------:R-:W-:-:S04]  /*437e0*/  LOP3.LUT P6, RZ, R26, 0x80, RZ, 0xc0, !PT ;  /* 0x000000801aff7812 */ /* 0x000fc800078cc0ff */
[----:B---3--:R-:W-:Y:S02]  /*437f0*/  ISETP.LT.AND P6, PT, R5, UR19, !P6 ;  /* 0x0000001305007c0c */ /* 0x008fe4000f7c1270 */
[----:B------:R-:W-:Y:S02]  /*43800*/  ISETP.LT.AND P3, PT, R21, UR58, !P3 ;  /* 0x0000003a15007c0c */ /* 0x000fe4000df61270 */
[----:B------:R-:W-:Y:S02]  /*43810*/  LOP3.LUT R19, R19, 0xfffffffb, RZ, 0xc0, !PT ;  /* 0xfffffffb13137812 */ /* 0x000fe400078ec0ff */
[----:B------:R-:W-:Y:S01]  /*43820*/  LOP3.LUT P0, RZ, R0, 0x100000, RZ, 0xc0, !PT ;  /* 0x0010000000ff7812 */ /* 0x000fe2000780c0ff */
[----:B------:R-:W3:Y:S06]  /*43830*/  LDCU UR19, c[0x0][0x398] ;  /* 0x00007300ff1377ac */ /* 0x000eec0008000800 */
[----:B------:R-:W-:-:S02]  /*43840*/  @P6 LOP3.LUT R19, R19, 0x4, RZ, 0xfc, !PT ;  /* 0x0000000413136812 */ /* 0x000fc400078efcff */
[----:B------:R-:W-:Y:S02]  /*43850*/  LOP3.LUT P6, RZ, R26, 0x40, RZ, 0xc0, !PT ;  /* 0x000000401aff7812 */ /* 0x000fe400078cc0ff */
[----:B------:R-:W-:Y:S02]  /*43860*/  @P3 LOP3.LUT R15, R15, 0x10000, RZ, 0xfc, !PT ;  /* 0x000100000f0f3812 */ /* 0x000fe400078efcff */
[----:B0-----:R-:W-:Y:S02]  /*43870*/  ISETP.LT.AND P6, PT, R5, UR15, !P6 ;  /* 0x0000000f05007c0c */ /* 0x001fe4000f7c1270 */
[----:B------:R-:W-:Y:S02]  /*43880*/  LOP3.LUT R15, R15, 0xffffdfff, RZ, 0xc0, !PT ;  /* 0xffffdfff0f0f7812 */ /* 0x000fe400078ec0ff */
[----:B------:R-:W-:Y:S01]  /*43890*/  LOP3.LUT R0, R0, 0xffdfffff, RZ, 0xc0, !PT ;  /* 0xffdfffff00007812 */ /* 0x000fe200078ec0ff */
[----:B------:R-:W0:Y:S01]  /*438a0*/  LDCU UR15, c[0x0][0x398] ;  /* 0x00007300ff0f77ac */ /* 0x000e220008000800 */
[----:B------:R-:W-:-:S04]  /*438b0*/  @P2 LOP3.LUT R15, R15, 0x2000, RZ, 0xfc, !PT ;  /* 0x000020000f0f2812 */ /* 0x000fc800078efcff */
[----:B------:R-:W-:-:S03]  /*438c0*/  LOP3.LUT R15, R15, 0xfffffbff, RZ, 0xc0, !PT ;  /* 0xfffffbff0f0f7812 */ /* 0x000fc600078ec0ff */
[----:B------:R-:W-:Y:S02]  /*438d0*/  @P6 LOP3.LUT R7, R7, 0x80000000, RZ, 0xfc, !PT ;  /* 0x8000000007076812 */ /* 0x000fe400078efcff */
[C---:B------:R-:W-:Y:S02]  /*438e0*/  LOP3.LUT P6, RZ, R26.reuse, 0x20, RZ, 0xc0, !PT ;  /* 0x000000201aff7812 */ /* 0x040fe400078cc0ff */
[----:B------:R-:W-:Y:S02]  /*438f0*/  @P1 LOP3.LUT R15, R15, 0x400, RZ, 0xfc, !PT ;  /* 0x000004000f0f1812 */ /* 0x000fe400078efcff */
[----:B------:R-:W-:Y:S02]  /*43900*/  LOP3.LUT P1, RZ, R26, 0x2000, RZ, 0xc0, !PT ;  /* 0x000020001aff7812 */ /* 0x000fe4000782c0ff */
[----:B-1----:R-:W-:Y:S02]  /*43910*/  ISETP.LT.AND P6, PT, R5, UR11, !P6 ;  /* 0x0000000b05007c0c */ /* 0x002fe4000f7c1270 */
[----:B------:R-:W-:-:S02]  /*43920*/  @P5 LOP3.LUT R0, R0, 0x200000, RZ, 0xfc, !PT ;  /* 0x0020000000005812 */ /* 0x000fc400078efcff */
[----:B------:R-:W-:Y:S02]  /*43930*/  LOP3.LUT P5, RZ, R17, 0x1000000, RZ, 0xc0, !PT ;  /* 0x0100000011ff7812 */ /* 0x000fe400078ac0ff */
[----:B------:R-:W-:Y:S02]  /*43940*/  ISETP.LT.AND P1, PT, R21, UR70, !P1 ;  /* 0x0000004615007c0c */ /* 0x000fe4000cf21270 */
[----:B------:R-:W-:Y:S02]  /*43950*/  LOP3.LUT R7, R7, 0xefffffff, RZ, 0xc0, !PT ;  /* 0xefffffff07077812 */ /* 0x000fe400078ec0ff */
[----:B------:R-:W-:Y:S02]  /*43960*/  LOP3.LUT P4, RZ, R17, 0x800000, RZ, 0xc0, !PT ;  /* 0x0080000011ff7812 */ /* 0x000fe4000788c0ff */
[----:B--2---:R-:W-:Y:S02]  /*43970*/  ISETP.LT.AND P5, PT, R5, UR23, !P5 ;  /* 0x0000001705007c0c */ /* 0x004fe4000efa1270 */
[----:B------:R-:W-:Y:S01]  /*43980*/  LOP3.LUT R15, R15, 0xffffff7f, RZ, 0xc0, !PT ;  /* 0xffffff7f0f0f7812 */ /* 0x000fe200078ec0ff */
[----:B------:R-:W1:Y:S01]  /*43990*/  LDCU UR11, c[0x0][0x398] ;  /* 0x00007300ff0b77ac */ /* 0x000e620008000800 */
[----:B---3--:R-:W-:-:S02]  /*439a0*/  ISETP.LT.AND P4, PT, R5, UR19, !P4 ;  /* 0x0000001305007c0c */ /* 0x008fc4000e781270 */
[C---:B------:R-:W-:Y:S01]  /*439b0*/  LOP3.LUT P3, RZ, R17.reuse, 0x400000, RZ, 0xc0, !PT ;  /* 0x0040000011ff7812 */ /* 0x040fe2000786c0ff */
[----:B------:R-:W2:Y:S01]  /*439c0*/  LDCU UR23, c[0x0][0x398] ;  /* 0x00007300ff1777ac */ /* 0x000ea20008000800 */
[----:B------:R-:W-:Y:S02]  /*439d0*/  LOP3.LUT P2, RZ, R17, 0x200000, RZ, 0xc0, !PT ;  /* 0x0020000011ff7812 */ /* 0x000fe4000784c0ff */
[----:B------:R-:W-:Y:S02]  /*439e0*/  @P6 LOP3.LUT R7, R7, 0x10000000, RZ, 0xfc, !PT ;  /* 0x1000000007076812 */ /* 0x000fe400078efcff */
[----:B------:R-:W-:Y:S02]  /*439f0*/  LOP3.LUT P6, RZ, R17, 0x40, RZ, 0xc0, !PT ;  /* 0x0000004011ff7812 */ /* 0x000fe400078cc0ff */
[----:B------:R-:W-:Y:S02]  /*43a00*/  ISETP.LT.AND P0, PT, R21, UR7, !P0 ;  /* 0x0000000715007c0c */ /* 0x000fe4000c701270 */
[----:B------:R-:W-:-:S02]  /*43a10*/  @P1 LOP3.LUT R15, R15, 0x80, RZ, 0xfc, !PT ;  /* 0x000000800f0f1812 */ /* 0x000fc400078efcff */
[----:B------:R-:W-:Y:S02]  /*43a20*/  LOP3.LUT R7, R7, 0xfdffffff, RZ, 0xc0, !PT ;  /* 0xfdffffff07077812 */ /* 0x000fe400078ec0ff */
[----:B------:R-:W-:Y:S01]  /*43a30*/  LOP3.LUT P1, RZ, R26, 0x1000, RZ, 0xc0, !PT ;  /* 0x000010001aff7812 */ /* 0x000fe2000782c0ff */
[----:B------:R-:W3:Y:S01]  /*43a40*/  LDCU UR19, c[0x0][0x398] ;  /* 0x00007300ff1377ac */ /* 0x000ee20008000800 */
[----:B------:R-:W-:Y:S02]  /*43a50*/  @P5 LOP3.LUT R7, R7, 0x2000000, RZ, 0xfc, !PT ;  /* 0x0200000007075812 */ /* 0x000fe400078efcff */
[----:B------:R-:W-:Y:S02]  /*43a60*/  ISETP.LT.AND P1, PT, R21, UR74, !P1 ;  /* 0x0000004a15007c0c */ /* 0x000fe4000cf21270 */
[----:B0-----:R-:W-:Y:S02]  /*43a70*/  ISETP.LT.AND P3, PT, R5, UR15, !P3 ;  /* 0x0000000f05007c0c */ /* 0x001fe4000df61270 */
[----:B------:R-:W-:-:S02]  /*43a80*/  @P6 LOP3.LUT R28, R28, 0x10000000, RZ, 0xfc, !PT ;  /* 0x100000001c1c6812 */ /* 0x000fc400078efcff */
[----:B------:R-:W-:Y:S02]  /*43a90*/  LOP3.LUT R7, R7, 0xffbfffff, RZ, 0xc0, !PT ;  /* 0xffbfffff07077812 */ /* 0x000fe400078ec0ff */
[----:B------:R-:W-:Y:S02]  /*43aa0*/  LOP3.LUT P6, RZ, R17, 0x80, RZ, 0xc0, !PT ;  /* 0x0000008011ff7812 */ /* 0x000fe400078cc0ff */
[----:B------:R-:W-:Y:S02]  /*43ab0*/  LOP3.LUT R15, R15, 0xffffffef, RZ, 0xc0, !PT ;  /* 0xffffffef0f0f7812 */ /* 0x000fe400078ec0ff */
[----:B-1----:R-:W-:Y:S02]  /*43ac0*/  ISETP.LT.AND P2, PT, R5, UR11, !P2 ;  /* 0x0000000b05007c0c */ /* 0x002fe4000d741270 */
[----:B------:R-:W-:Y:S02]  /*43ad0*/  @P4 LOP3.LUT R7, R7, 0x400000, RZ, 0xfc, !PT ;  /* 0x0040000007074812 */ /* 0x000fe400078efcff */
[----:B------:R-:W-:-:S02]  /*43ae0*/  LOP3.LUT R28, R28, 0xdfffffff, RZ, 0xc0, !PT ;  /* 0xdfffffff1c1c7812 */ /* 0x000fc400078ec0ff */
[----:B------:R-:W-:Y:S02]  /*43af0*/  LOP3.LUT R26, R26, 0xffffffef, RZ, 0xc0, !PT ;  /* 0xffffffef1a1a7812 */ /* 0x000fe400078ec0ff */
[----:B------:R-:W-:Y:S02]  /*43b00*/  @P1 LOP3.LUT R15, R15, 0x10, RZ, 0xfc, !PT ;  /* 0x000000100f0f1812 */ /* 0x000fe400078efcff */
[----:B------:R-:W-:Y:S02]  /*43b10*/  LOP3.LUT R7, R7, 0xfff7ffff, RZ, 0xc0, !PT ;  /* 0xfff7ffff07077812 */ /* 0x000fe400078ec0ff */
[----:B------:R-:W-:Y:S01]  /*43b20*/  LOP3.LUT P1, RZ, R17, 0x100000, RZ, 0xc0, !PT ;  /* 0x0010000011ff7812 */ /* 0x000fe2000782c0ff */
[----:B------:R-:W0:Y:S01]  /*43b30*/  LDCU UR15, c[0x0][0x398] ;  /* 0x00007300ff0f77ac */ /* 0x000e220008000800 */
[----:B------:R-:W1:Y:S01]  /*43b40*/  LDCU UR11, c[0x0][0x398] ;  /* 0x00007300ff0b77ac */ /* 0x000e620008000800 */
[----:B------:R-:W-:Y:S02]  /*43b50*/  @P3 LOP3.LUT R7, R7, 0x80000, RZ, 0xfc, !PT ;  /* 0x0008000007073812 */ /* 0x000fe400078efcff */
[----:B------:R-:W-:-:S02]  /*43b60*/  LOP3.LUT R15, R15, 0xfffffffd, RZ, 0xc0, !PT ;  /* 0xfffffffd0f0f7812 */ /* 0x000fc400078ec0ff */
[----:B--2---:R-:W-:Y:S02]  /*43b70*/  ISETP.LT.AND P3, PT, R5, UR23, !P1 ;  /* 0x0000001705007c0c */ /* 0x004fe4000cf61270 */
[----:B------:R-:W-:Y:S02]  /*43b80*/  @P6 LOP3.LUT R28, R28, 0x20000000, RZ, 0xfc, !PT ;  /* 0x200000001c1c6812 */ /* 0x000fe400078efcff */
[----:B------:R-:W-:Y:S02]  /*43b90*/  LOP3.LUT R7, R7, 0xfffeffff, RZ, 0xc0, !PT ;  /* 0xfffeffff07077812 */ /* 0x000fe400078ec0ff */
[----:B------:R-:W-:Y:S02]  /*43ba0*/  LOP3.LUT P6, RZ, R17, 0x100, RZ, 0xc0, !PT ;  /* 0x0000010011ff7812 */ /* 0x000fe400078cc0ff */
[----:B------:R-:W-:Y:S02]  /*43bb0*/  @P0 LOP3.LUT R15, R15, 0x2, RZ, 0xfc, !PT ;  /* 0x000000020f0f0812 */ /* 0x000fe400078efcff */
[----:B------:R-:W-:-:S02]  /*43bc0*/  LOP3.LUT P0, RZ, R17, 0x80000, RZ, 0xc0, !PT ;  /* 0x0008000011ff7812 */ /* 0x000fc4000780c0ff */
[----:B------:R-:W-:Y:S01]  /*43bd0*/  @P2 LOP3.LUT R7, R7, 0x10000, RZ, 0xfc, !PT ;  /* 0x0001000007072812 */ /* 0x000fe200078efcff */
[----:B------:R-:W2:Y:S01]  /*43be0*/  LDCU UR23, c[0x0][0x398] ;  /* 0x00007300ff1777ac */ /* 0x000ea20008000800 */
[----:B---3--:R-:W-:Y:S02]  /*43bf0*/  ISETP.LT.AND P1, PT, R5, UR19, !P0 ;  /* 0x0000001305007c0c */ /* 0x008fe4000c721270 */
[----:B------:R-:W-:Y:S02]  /*43c00*/  LOP3.LUT R7, R7, 0xffffdfff, RZ, 0xc0, !PT ;  /* 0xffffdfff07077812 */ /* 0x000fe400078ec0ff */
[----:B------:R-:W-:Y:S02]  /*43c10*/  LOP3.LUT R28, R28, 0xbfffffff, RZ, 0xc0, !PT ;  /* 0xbfffffff1c1c7812 */ /* 0x000fe400078ec0ff */
[----:B------:R-:W-:Y:S01]  /*43c20*/  LOP3.LUT P2, RZ, R17, 0x40000, RZ, 0xc0, !PT ;  /* 0x0004000011ff7812 */ /* 0x000fe2000784c0ff */
[----:B------:R-:W3:Y:S01]  /*43c30*/  LDCU UR19, c[0x0][0x398] ;  /* 0x00007300ff1377ac */ /* 0x000ee20008000800 */
[----:B------:R-:W-:-:S02]  /*43c40*/  @P3 LOP3.LUT R7, R7, 0x2000, RZ, 0xfc, !PT ;  /* 0x0000200007073812 */ /* 0x000fc400078efcff */
[----:B------:R-:W-:Y:S02]  /*43c50*/  @P6 LOP3.LUT R28, R28, 0x40000000, RZ, 0xfc, !PT ;  /* 0x400000001c1c6812 */ /* 0x000fe400078efcff */
[----:B------:R-:W-:Y:S02]  /*43c60*/  LOP3.LUT P6, RZ, R17, 0x200, RZ, 0xc0, !PT ;  /* 0x0000020011ff7812 */ /* 0x000fe400078cc0ff */
[----:B------:R-:W-:-:S04]  /*43c70*/  LOP3.LUT R7, R7, 0xfffffbff, RZ, 0xc0, !PT ;  /* 0xfffffbff07077812 */ /* 0x000fc800078ec0ff */
[----:B------:R-:W-:Y:S02]  /*43c80*/  @P1 LOP3.LUT R7, R7, 0x400, RZ, 0xfc, !PT ;  /* 0x0000040007071812 */ /* 0x000fe400078efcff */
[----:B------:R-:W-:Y:S02]  /*43c90*/  LOP3.LUT P1, RZ, R17, 0x8000, RZ, 0xc0, !PT ;  /* 0x0000800011ff7812 */ /* 0x000fe4000782c0ff */
[----:B------:R-:W-:-:S04]  /*43ca0*/  LOP3.LUT R28, R28, 0x7fffffff, RZ, 0xc0, !PT ;  /* 0x7fffffff1c1c7812 */ /* 0x000fc800078ec0ff */
[----:B------:R-:W-:Y:S02]  /*43cb0*/  @P6 LOP3.LUT R28, R28, 0x80000000, RZ, 0xfc, !PT ;  /* 0x800000001c1c6812 */ /* 0x000fe400078efcff */
[----:B------:R-:W-:-:S05]  /*43cc0*/  LOP3.LUT P6, RZ, R17, 0x400, RZ, 0xc0, !PT ;  /* 0x0000040011ff7812 */ /* 0x000fca00078cc0ff */
[----:B------:R-:W-:-:S04]  /*43cd0*/  @P1 LOP3.LUT R26, R26, 0x10, RZ, 0xfc, !PT ;  /* 0x000000101a1a1812 */ /* 0x000fc800078efcff */
[----:B------:R-:W-:-:S04]  /*43ce0*/  LOP3.LUT R26, R26, 0xfffffffe, RZ, 0xc0, !PT ;  /* 0xfffffffe1a1a7812 */ /* 0x000fc800078ec0ff */
[----:B------:R-:W-:Y:S02]  /*43cf0*/  @P6 LOP3.LUT R26, R26, 0x1, RZ, 0xfc, !PT ;  /* 0x000000011a1a6812 */ /* 0x000fe400078efcff */
[----:B------:R-:W-:Y:S02]  /*43d00*/  LOP3.LUT P6, RZ, R17, 0x800, RZ, 0xc0, !PT ;  /* 0x0000080011ff7812 */ /* 0x000fe400078cc0ff */
[----:B------:R-:W-:Y:S02]  /*43d10*/  LOP3.LUT R26, R26, 0xfffffffd, RZ, 0xc0, !PT ;  /* 0xfffffffd1a1a7812 */ /* 0x000fe400078ec0ff */
[----:B0-----:R-:W-:Y:S02]  /*43d20*/  ISETP.LT.AND P2, PT, R5, UR15, !P2 ;  /* 0x0000000f05007c0c */ /* 0x001fe4000d741270 */
[----:B------:R-:W-:Y:S02]  /*43d30*/  LOP3.LUT P0, RZ, R17, 0x20000, RZ, 0xc0, !PT ;  /* 0x0002000011ff7812 */ /* 0x000fe4000780c0ff */
[----:B------:R-:W-:-:S02]  /*43d40*/  LOP3.LUT R7, R7, 0xffffff7f, RZ, 0xc0, !PT ;  /* 0xffffff7f07077812 */ /* 0x000fc400078ec0ff */
[C---:B------:R-:W-:Y:S01]  /*43d50*/  LOP3.LUT P1, RZ, R17.reuse, 0x10000, RZ, 0xc0, !PT ;  /* 0x0001000011ff7812 */ /* 0x040fe2000782c0ff */
[----:B------:R-:W0:Y:S02]  /*43d60*/  LDCU UR15, c[0x0][0x398] ;  /* 0x00007300ff0f77ac */ /* 0x000e240008000800 */
[----:B------:R-:W-:Y:S02]  /*43d70*/  @P6 LOP3.LUT R26, R26, 0x2, RZ, 0xfc, !PT ;  /* 0x000000021a1a6812 */ /* 0x000fe400078efcff */
[----:B------:R-:W-:Y:S02]  /*43d80*/  LOP3.LUT P6, RZ, R17, 0x1000, RZ, 0xc0, !PT ;  /* 0x0000100011ff7812 */ /* 0x000fe400078cc0ff */
[----:B-1----:R-:W-:Y:S02]  /*43d90*/  ISETP.LT.AND P0, PT, R5, UR11, !P0 ;  /* 0x0000000b05007c0c */ /* 0x002fe4000c701270 */
[----:B------:R-:W-:Y:S02]  /*43da0*/  @P2 LOP3.LUT R7, R7, 0x80, RZ, 0xfc, !PT ;  /* 0x0000008007072812 */ /* 0x000fe400078efcff */
[----:B------:R-:W-:-:S02]  /*43db0*/  LOP3.LUT R26, R26, 0xfffffffb, RZ, 0xc0, !PT ;  /* 0xfffffffb1a1a7812 */ /* 0x000fc400078ec0ff */
[----:B--2---:R-:W-:Y:S01]  /*43dc0*/  ISETP.LT.AND P1, PT, R5, UR23, !P1 ;  /* 0x0000001705007c0c */ /* 0x004fe2000cf21270 */
[----:B------:R-:W1:Y:S01]  /*43dd0*/  LDCU UR11, c[0x0][0x398] ;  /* 0x00007300ff0b77ac */ /* 0x000e620008000800 */
[----:B------:R-:W-:Y:S01]  /*43de0*/  LOP3.LUT R7, R7, 0xffffffef, RZ, 0xc0, !PT ;  /* 0xffffffef07077812 */ /* 0x000fe200078ec0ff */
[----:B------:R-:W2:Y:S02]  /*43df0*/  LDCU UR23, c[0x0][0x398] ;  /* 0x00007300ff1777ac */ /* 0x000ea40008000800 */
        /* <DEDUP_REMOVED lines=8> */
[----:B---3--:R-:W-:Y:S02]  /*43e80*/  ISETP.LT.AND P1, PT, R5, UR19, !P1 ;  /* 0x0000001305007c0c */ /* 0x008fe4000cf21270 */
[----:B------:R-:W-:Y:S01]  /*43e90*/  LOP3.LUT P6, RZ, R17, 0x4000, RZ, 0xc0, !PT ;  /* 0x0000400011ff7812 */ /* 0x000fe200078cc0ff */
[----:B------:R-:W3:Y:S03]  /*43ea0*/  LDCU UR19, c[0x0][0x398] ;  /* 0x00007300ff1377ac */ /* 0x000ee60008000800 */
[----:B0-----:R-:W-:Y:S01]  /*43eb0*/  ISETP.LT.AND P6, PT, R5, UR15, !P6 ;  /* 0x0000000f05007c0c */ /* 0x001fe2000f7c1270 */
[----:B------:R-:W0:Y:S06]  /*43ec0*/  LDCU UR15, c[0x0][0x398] ;  /* 0x00007300ff0f77ac */ /* 0x000e2c0008000800 */
[----:B------:R-:W-:-:S04]  /*43ed0*/  @P1 LOP3.LUT R2, R2, 0x40000000, RZ, 0xfc, !PT ;  /* 0x4000000002021812 */ /* 0x000fc800078efcff */
[----:B------:R-:W-:-:S04]  /*43ee0*/  LOP3.LUT R2, R2, 0xf7ffffff, RZ, 0xc0, !PT ;  /* 0xf7ffffff02027812 */ /* 0x000fc800078ec0ff */
[----:B------:R-:W-:Y:S02]  /*43ef0*/  @P6 LOP3.LUT R2, R2, 0x8000000, RZ, 0xfc, !PT ;  /* 0x0800000002026812 */ /* 0x000fe400078efcff */
        /* <DEDUP_REMOVED lines=33> */
[----:B------:R-:W3:Y:S01]  /*44110*/  LDCU UR19, c[0x0][0x398] ;  /* 0x00007300ff1377ac */ /* 0x000ee20008000800 */
[C---:B------:R-:W-:Y:S02]  /*44120*/  LOP3.LUT P4, RZ, R17.reuse, 0x10, RZ, 0xc0, !PT ;  /* 0x0000001011ff7812 */ /* 0x040fe4000788c0ff */
[----:B------:R-:W-:-:S07]  /*44130*/  LOP3.LUT P5, RZ, R17, 0x20, RZ, 0xc0, !PT ;  /* 0x0000002011ff7812 */ /* 0x000fce00078ac0ff */
[----:B------:R-:W-:Y:S02]  /*44140*/  @P6 LOP3.LUT R2, R2, 0x40, RZ, 0xfc, !PT ;  /* 0x0000004002026812 */ /* 0x000fe400078efcff */
[----:B------:R-:W-:Y:S02]  /*44150*/  LOP3.LUT P6, RZ, R28, 0x10000000, RZ, 0xc0, !PT ;  /* 0x100000001cff7812 */ /* 0x000fe400078cc0ff */
[----:B--2---:R-:W-:Y:S02]  /*44160*/  ISETP.LT.AND P4, PT, R5, UR23, !P4 ;  /* 0x0000001705007c0c */ /* 0x004fe4000e781270 */
[----:B------:R-:W-:Y:S02]  /*44170*/  LOP3.LUT P3, RZ, R17, 0x8, RZ, 0xc0, !PT ;  /* 0x0000000811ff7812 */ /* 0x000fe4000786c0ff */
[C---:B-1----:R-:W-:Y:S02]  /*44180*/  ISETP.LT.AND P5, PT, R5.reuse, UR11, !P5 ;  /* 0x0000000b05007c0c */ /* 0x042fe4000efa1270 */
[C---:B0-----:R-:W-:Y:S01]  /*44190*/  ISETP.LT.AND P6, PT, R5.reuse, UR15, !P6 ;  /* 0x0000000f05007c0c */ /* 0x041fe2000f7c1270 */
[----:B------:R-:W0:Y:S01]  /*441a0*/  LDCU UR15, c[0x0][0x398] ;  /* 0x00007300ff0f77ac */ /* 0x000e220008000800 */
[----:B------:R-:W1:Y:S01]  /*441b0*/  LDCU UR11, c[0x0][0x398] ;  /* 0x00007300ff0b77ac */ /* 0x000e620008000800 */
[----:B---3--:R-:W-:-:S02]  /*441c0*/  ISETP.LT.AND P3, PT, R5, UR19, !P3 ;  /* 0x0000001305007c0c */ /* 0x008fc4000df61270 */
        /* <DEDUP_REMOVED lines=39> */
[----:B------:R-:W-:Y:S01]  /*44440*/  LOP3.LUT R16, R16, 0xfffffeff, RZ, 0xc0, !PT ;  /* 0xfffffeff10107812 */ /* 0x000fe200078ec0ff */
[----:B------:R-:W1:Y:S01]  /*44450*/  LDCU UR11, c[0x0][0x398] ;  /* 0x00007300ff0b77ac */ /* 0x000e620008000800 */
[----:B------:R-:W-:-:S05]  /*44460*/  LOP3.LUT R29, R29, 0xffffbfff, RZ, 0xc0, !PT ;  /* 0xffffbfff1d1d7812 */ /* 0x000fca00078ec0ff */
[----:B------:R-:W-:Y:S02]  /*44470*/  @P0 LOP3.LUT R16, R16, 0x100, RZ, 0xfc, !PT ;  /* 0x0000010010100812 */ /* 0x000fe400078efcff */
[----:B--2---:R-:W-:Y:S02]  /*44480*/  ISETP.LT.AND P0, PT, R5, UR23, !P3 ;  /* 0x0000001705007c0c */ /* 0x004fe4000df01270 */
[----:B------:R-:W-:Y:S02]  /*44490*/  @P2 LOP3.LUT R29, R29, 0x4000, RZ, 0xfc, !PT ;  /* 0x000040001d1d2812 */ /* 0x000fe400078efcff */
[----:B------:R-:W-:Y:S02]  /*444a0*/  LOP3.LUT R2, R2, 0xfffffffe, RZ, 0xc0, !PT ;  /* 0xfffffffe02027812 */ /* 0x000fe400078ec0ff */
[----:B------:R-:W-:Y:S02]  /*444b0*/  LOP3.LUT R16, R16, 0xffffffdf, RZ, 0xc0, !PT ;  /* 0xffffffdf10107812 */ /* 0x000fe400078ec0ff */
[----:B------:R-:W-:-:S02]  /*444c0*/  LOP3.LUT P6, RZ, R28, 0x8000000, RZ, 0xc0, !PT ;  /* 0x080000001cff7812 */ /* 0x000fc400078cc0ff */
[----:B------:R-:W-:Y:S02]  /*444d0*/  LOP3.LUT R29, R29, 0xffff7fff, RZ, 0xc0, !PT ;  /* 0xffff7fff1d1d7812 */ /* 0x000fe400078ec0ff */
[----:B------:R-:W-:Y:S01]  /*444e0*/  @P5 LOP3.LUT R2, R2, 0x1, RZ, 0xfc, !PT ;  /* 0x0000000102025812 */ /* 0x000fe200078efcff */
[----:B------:R-:W2:Y:S01]  /*444f0*/  LDCU UR23, c[0x0][0x398] ;  /* 0x00007300ff1777ac */ /* 0x000ea20008000800 */
[----:B------:R-:W-:Y:S02]  /*44500*/  @P3 LOP3.LUT R29, R29, 0x8000, RZ, 0xfc, !PT ;  /* 0x000080001d1d3812 */ /* 0x000fe400078efcff */
[----:B------:R-:W-:Y:S02]  /*44510*/  LOP3.LUT P5, RZ, R28, 0x4000000, RZ, 0xc0, !PT ;  /* 0x040000001cff7812 */ /* 0x000fe400078ac0ff */
[----:B------:R-:W-:Y:S02]  /*44520*/  @P0 LOP3.LUT R16, R16, 0x20, RZ, 0xfc, !PT ;  /* 0x0000002010100812 */ /* 0x000fe400078efcff */
[----:B---3--:R-:W-:-:S02]  /*44530*/  ISETP.LT.AND P0, PT, R5, UR19, !P4 ;  /* 0x0000001305007c0c */ /* 0x008fc4000e701270 */
[----:B------:R-:W-:Y:S02]  /*44540*/  LOP3.LUT R29, R29, 0xfffeffff, RZ, 0xc0, !PT ;  /* 0xfffeffff1d1d7812 */ /* 0x000fe400078ec0ff */
[----:B------:R-:W-:Y:S02]  /*44550*/  LOP3.LUT R28, R28, 0xffffffdf, RZ, 0xc0, !PT ;  /* 0xffffffdf1c1c7812 */ /* 0x000fe400078ec0ff */
[----:B------:R-:W-:Y:S01]  /*44560*/  LOP3.LUT R16, R16, 0xfffffffb, RZ, 0xc0, !PT ;  /* 0xfffffffb10107812 */ /* 0x000fe200078ec0ff */
[----:B------:R-:W3:Y:S01]  /*44570*/  LDCU UR19, c[0x0][0x398] ;  /* 0x00007300ff1377ac */ /* 0x000ee20008000800 */
[----:B------:R-:W-:-:S04]  /*44580*/  @P4 LOP3.LUT R29, R29, 0x10000, RZ, 0xfc, !PT ;  /* 0x000100001d1d4812 */ /* 0x000fc800078efcff */
[----:B------:R-:W-:Y:S02]  /*44590*/  LOP3.LUT R29, R29, 0xfffdffff, RZ, 0xc0, !PT ;  /* 0xfffdffff1d1d7812 */ /* 0x000fe400078ec0ff */
[----:B------:R-:W-:Y:S02]  /*445a0*/  @P0 LOP3.LUT R16, R16, 0x4, RZ, 0xfc, !PT ;  /* 0x0000000410100812 */ /* 0x000fe400078efcff */
[----:B0-----:R-:W-:Y:S02]  /*445b0*/  ISETP.LT.AND P0, PT, R5, UR15, !P5 ;  /* 0x0000000f05007c0c */ /* 0x001fe4000ef01270 */
[----:B------:R-:W-:Y:S02]  /*445c0*/  @P5 LOP3.LUT R29, R29, 0x20000, RZ, 0xfc, !PT ;  /* 0x000200001d1d5812 */ /* 0x000fe400078efcff */
[----:B------:R-:W-:Y:S01]  /*445d0*/  LOP3.LUT P5, RZ, R0, 0x80, RZ, 0xc0, !PT ;  /* 0x0000008000ff7812 */ /* 0x000fe200078ac0ff */
[----:B------:R-:W0:-:S12]  /*445e0*/  LDCU UR15, c[0x0][0x398] ;  /* 0x00007300ff0f77ac */ /* 0x000e180008000800 */
        /* <DEDUP_REMOVED lines=47> */
[----:B------:R-:W1:Y:S01]  /*448e0*/  LDCU UR11, c[0x0][0x398] ;  /* 0x00007300ff0b77ac */ /* 0x000e620008000800 */
[----:B------:R-:W-:-:S05]  /*448f0*/  LOP3.LUT R4, R4, 0xefffffff, RZ, 0xc0, !PT ;  /* 0xefffffff04047812 */ /* 0x000fca00078ec0ff */
[----:B------:R-:W-:Y:S02]  /*44900*/  @P5 LOP3.LUT R28, R28, 0x100000, RZ, 0xfc, !PT ;  /* 0x001000001c1c5812 */ /* 0x000fe400078efcff */
        /* <DEDUP_REMOVED lines=38> */
[----:B------:R-:W-:Y:S02]  /*44b70*/  LOP3.LUT R4, R4, 0xffffffef, RZ, 0xc0, !PT ;  /* 0xffffffef04047812 */ /* 0x000fe400078ec0ff */
[----:B------:R-:W-:Y:S01]  /*44b80*/  LOP3.LUT R11, R11, 0xbfffffff, RZ, 0xc0, !PT ;  /* 0xbfffffff0b0b7812 */ /* 0x000fe200078ec0ff */
[----:B------:R-:W1:Y:S08]  /*44b90*/  LDCU UR11, c[0x0][0x398] ;  /* 0x00007300ff0b77ac */ /* 0x000e700008000800 */
        /* <DEDUP_REMOVED lines=13> */
[----:B---3--:R-:W-:Y:S02]  /*44c70*/  ISETP.LT.AND P5, PT, R5, UR19, !P5 ;  /* 0x0000001305007c0c */ /* 0x008fe4000efa1270 */
        /* <DEDUP_REMOVED lines=10> */
[----:B------:R-:W-:Y:S02]  /*44d20*/  LOP3.LUT P6, RZ, R0, 0x40, RZ, 0xc0, !PT ;  /* 0x0000004000ff7812 */ /* 0x000fe400078cc0ff */
[----:B------:R-:W-:Y:S01]  /*44d30*/  LOP3.LUT R29, R29, 0xefffffff, RZ, 0xc0, !PT ;  /* 0xefffffff1d1d7812 */ /* 0x000fe200078ec0ff */
[----:B------:R-:W0:Y:S06]  /*44d40*/  LDCU UR15, c[0x0][0x398] ;  /* 0x00007300ff0f77ac */ /* 0x000e2c0008000800 */
        /* <DEDUP_REMOVED lines=27> */
[----:B------:R-:W-:Y:S02]  /*44f00*/  @P6 LOP3.LUT R11, R11, 0x200, RZ, 0xfc, !PT ;  /* 0x000002000b0b6812 */ /* 0x000fe400078efcff */
[----:B------:R-:W-:-:S02]  /*44f10*/  LOP3.LUT P6, RZ, R17, 0x2000000, RZ, 0xc0, !PT ;  /* 0x0200000011ff7812 */ /* 0x000fc400078cc0ff */
[----:B------:R-:W-:Y:S02]  /*44f20*/  @P2 LOP3.LUT R0, R0, 0x20000000, RZ, 0xfc, !PT ;  /* 0x2000000000002812 */ /* 0x000fe400078efcff */
[----:B------:R-:W-:-:S05]  /*44f30*/  LOP3.LUT R11, R11, 0xffffffbf, RZ, 0xc0, !PT ;  /* 0xffffffbf0b0b7812 */ /* 0x000fca00078ec0ff */
[----:B------:R-:W-:Y:S02]  /*44f40*/  @P5 LOP3.LUT R11, R11, 0x40, RZ, 0xfc, !PT ;  /* 0x000000400b0b5812 */ /* 0x000fe400078efcff */
[C---:B------:R-:W-:Y:S02]  /*44f50*/  LOP3.LUT P5, RZ, R0.reuse, 0x2000, RZ, 0xc0, !PT ;  /* 0x0000200000ff7812 */ /* 0x040fe400078ac0ff */
[----:B------:R-:W-:Y:S02]  /*44f60*/  @P6 LOP3.LUT R29, R29, 0x10000000, RZ, 0xfc, !PT ;  /* 0x100000001d1d6812 */ /* 0x000fe400078efcff */
[----:B------:R-:W-:Y:S02]  /*44f70*/  LOP3.LUT P6, RZ, R17, 0x4000000, RZ, 0xc0, !PT ;  /* 0x0400000011ff7812 */ /* 0x000fe400078cc0ff */
[----:B------:R-:W-:Y:S02]  /*44f80*/  LOP3.LUT R0, R0, 0xfbffffff, RZ, 0xc0, !PT ;  /* 0xfbffffff00007812 */ /* 0x000fe400078ec0ff */
[----:B------:R-:W-:-:S02]  /*44f90*/  LOP3.LUT R11, R11, 0xfffffff7, RZ, 0xc0, !PT ;  /* 0xfffffff70b0b7812 */ /* 0x000fc400078ec0ff */
[----:B------:R-:W-:Y:S02]  /*44fa0*/  LOP3.LUT R29, R29, 0xdfffffff, RZ, 0xc0, !PT ;  /* 0xdfffffff1d1d7812 */ /* 0x000fe400078ec0ff */
[----:B------:R-:W-:Y:S02]  /*44fb0*/  @P1 LOP3.LUT R0, R0, 0x4000000, RZ, 0xfc, !PT ;  /* 0x0400000000001812 */ /* 0x000fe400078efcff */
[----:B------:R-:W-:Y:S02]  /*44fc0*/  @P4 LOP3.LUT R11, R11, 0x8, RZ, 0xfc, !PT ;  /* 0x000000080b0b4812 */ /* 0x000fe400078efcff */
[C---:B------:R-:W-:Y:S02]  /*44fd0*/  LOP3.LUT P4, RZ, R0.reuse, 0x4000, RZ, 0xc0, !PT ;  /* 0x0000400000ff7812 */ /* 0x040fe4000788c0ff */
[----:B------:R-:W-:Y:S02]  /*44fe0*/  LOP3.LUT R0, R0, 0xff7fffff, RZ, 0xc0, !PT ;  /* 0xff7fffff00007812 */ /* 0x000fe400078ec0ff */
[----:B------:R-:W-:-:S02]  /*44ff0*/  @P6 LOP3.LUT R29, R29, 0x20000000, RZ, 0xfc, !PT ;  /* 0x200000001d1d6812 */ /* 0x000fc400078efcff */
[----:B------:R-:W-:Y:S02]  /*45000*/  LOP3.LUT P6, RZ, R17, 0x8000000, RZ, 0xc0, !PT ;  /* 0x0800000011ff7812 */ /* 0x000fe400078cc0ff */
[----:B------:R-:W-:-:S04]  /*45010*/  @P0 LOP3.LUT R0, R0, 0x800000, RZ, 0xfc, !PT ;  /* 0x0080000000000812 */ /* 0x000fc800078efcff */
[----:B------:R-:W-:Y:S02]  /*45020*/  LOP3.LUT P1, RZ, R0, 0x80000, RZ, 0xc0, !PT ;  /* 0x0008000000ff7812 */ /* 0x000fe4000782c0ff */
[----:B------:R-:W-:Y:S02]  /*45030*/  LOP3.LUT R29, R29, 0xbfffffff, RZ, 0xc0, !PT ;  /* 0xbfffffff1d1d7812 */ /* 0x000fe400078ec0ff */
[----:B------:R-:W-:-:S03]  /*45040*/  LOP3.LUT R28, R28, 0xfffffff7, RZ, 0xc0, !PT ;  /* 0xfffffff71c1c7812 */ /* 0x000fc600078ec0ff */
[----:B------:R-:W-:Y:S02]  /*45050*/  @P6 LOP3.LUT R29, R29, 0x40000000, RZ, 0xfc, !PT ;  /* 0x400000001d1d6812 */ /* 0x000fe400078efcff */
[----:B------:R-:W-:-:S04]  /*45060*/  LOP3.LUT P6, RZ, R17, 0x10000000, RZ, 0xc0, !PT ;  /* 0x1000000011ff7812 */ /* 0x000fc800078cc0ff */
[----:B------:R-:W-:Y:S02]  /*45070*/  @P1 LOP3.LUT R28, R28, 0x8, RZ, 0xfc, !PT ;  /* 0x000000081c1c1812 */ /* 0x000fe400078efcff */
[----:B------:R-:W-:Y:S02]  /*45080*/  LOP3.LUT P1, RZ, R0, 0x40000, RZ, 0xc0, !PT ;  /* 0x0004000000ff7812 */ /* 0x000fe4000782c0ff */
[----:B------:R-:W-:Y:S02]  /*45090*/  LOP3.LUT R29, R29, 0x7fffffff, RZ, 0xc0, !PT ;  /* 0x7fffffff1d1d7812 */ /* 0x000fe400078ec0ff */
[----:B------:R-:W-:-:S03]  /*450a0*/  LOP3.LUT R28, R28, 0xffffffef, RZ, 0xc0, !PT ;  /* 0xffffffef1c1c7812 */ /* 0x000fc600078ec0ff */
[----:B------:R-:W-:Y:S02]  /*450b0*/  @P6 LOP3.LUT R29, R29, 0x80000000, RZ, 0xfc, !PT ;  /* 0x800000001d1d6812 */ /* 0x000fe400078efcff */
[----:B------:R-:W-:-:S04]  /*450c0*/  LOP3.LUT P6, RZ, R17, 0x20000000, RZ, 0xc0, !PT ;  /* 0x2000000011ff7812 */ /* 0x000fc800078cc0ff */
[----:B------:R-:W-:-:S04]  /*450d0*/  @P1 LOP3.LUT R28, R28, 0x10, RZ, 0xfc, !PT ;  /* 0x000000101c1c1812 */ /* 0x000fc800078efcff */
[----:B------:R-:W-:-:S05]  /*450e0*/  LOP3.LUT R28, R28, 0xfffffffe, RZ, 0xc0, !PT ;  /* 0xfffffffe1c1c7812 */ /* 0x000fca00078ec0ff */
        /* <DEDUP_REMOVED lines=20> */
[C---:B------:R-:W-:Y:S02]  /*45230*/  ISETP.LT.AND P3, PT, R5.reuse, UR33, !P3 ;  /* 0x0000002105007c0c */ /* 0x040fe4000df61270 */
[----:B------:R-:W-:Y:S02]  /*45240*/  ISETP.LT.AND P5, PT, R5, UR51, !P5 ;  /* 0x0000003305007c0c */ /* 0x000fe4000efa1270 */
[----:B------:R-:W-:Y:S02]  /*45250*/  LOP3.LUT R11, R11, 0xfffffffe, RZ, 0xc0, !PT ;  /* 0xfffffffe0b0b7812 */ /* 0x000fe400078ec0ff */
[----:B------:R-:W-:-:S02]  /*45260*/  ISETP.LT.AND P4, PT, R5, UR55, !P4 ;  /* 0x0000003705007c0c */ /* 0x000fc4000e781270 */
[----:B------:R-:W-:Y:S01]  /*45270*/  LOP3.LUT R15, R15, 0xffdfffff, RZ, 0xc0, !PT ;  /* 0xffdfffff0f0f7812 */ /* 0x000fe200078ec0ff */
[----:B------:R-:W0:Y:S01]  /*45280*/  LDCU UR15, c[0x0][0x398] ;  /* 0x00007300ff0f77ac */ /* 0x000e220008000800 */
[----:B------:R-:W-:Y:S02]  /*45290*/  @P6 LOP3.LUT R8, R8, 0x20000000, RZ, 0xfc, !PT ;  /* 0x2000000008086812 */ /* 0x000fe400078efcff */
[----:B------:R-:W-:-:S04]  /*452a0*/  LOP3.LUT P6, RZ, R28, 0x1, RZ, 0xc0, !PT ;  /* 0x000000011cff7812 */ /* 0x000fc800078cc0ff */
[----:B-1----:R-:W-:Y:S02]  /*452b0*/  ISETP.LT.AND P6, PT, R25, UR11, !P6 ;  /* 0x0000000b19007c0c */ /* 0x002fe4000f7c1270 */
[----:B------:R-:W-:Y:S02]  /*452c0*/  LOP3.LUT R8, R8, 0xefffffff, RZ, 0xc0, !PT ;  /* 0xefffffff08087812 */ /* 0x000fe400078ec0ff */
[----:B------:R-:W-:Y:S02]  /*452d0*/  @P3 LOP3.LUT R11, R11, 0x1, RZ, 0xfc, !PT ;  /* 0x000000010b0b3812 */ /* 0x000fe400078efcff */
[----:B------:R-:W-:Y:S02]  /*452e0*/  @P5 LOP3.LUT R15, R15, 0x200000, RZ, 0xfc, !PT ;  /* 0x002000000f0f5812 */ /* 0x000fe400078efcff */
[C---:B------:R-:W-:Y:S02]  /*452f0*/  LOP3.LUT P2, RZ, R0.reuse, 0x10000, RZ, 0xc0, !PT ;  /* 0x0001000000ff7812 */ /* 0x040fe4000784c0ff */
[----:B------:R-:W-:Y:S01]  /*45300*/  LOP3.LUT P1, RZ, R0, 0x20000, RZ, 0xc0, !PT ;  /* 0x0002000000ff7812 */ /* 0x000fe2000782c0ff */
[----:B------:R-:W1:Y:S02]  /*45310*/  LDCU UR11, c[0x0][0x398] ;  /* 0x00007300ff0b77ac */ /* 0x000e640008000800 */
[----:B------:R-:W-:-:S02]  /*45320*/  @P6 LOP3.LUT R8, R8, 0x10000000, RZ, 0xfc, !PT ;  /* 0x1000000008086812 */ /* 0x000fc400078efcff */
[----:B------:R-:W-:-:S04]  /*45330*/  LOP3.LUT P6, RZ, R29, 0x80000000, RZ, 0xc0, !PT ;  /* 0x800000001dff7812 */ /* 0x000fc800078cc0ff */
[----:B--2---:R-:W-:Y:S02]  /*45340*/  ISETP.LT.AND P6, PT, R25, UR23, !P6 ;  /* 0x0000001719007c0c */ /* 0x004fe4000f7c1270 */
[----:B------:R-:W-:Y:S02]  /*45350*/  LOP3.LUT R8, R8, 0xf7ffffff, RZ, 0xc0, !PT ;  /* 0xf7ffffff08087812 */ /* 0x000fe400078ec0ff */
[----:B------:R-:W-:Y:S02]  /*45360*/  LOP3.LUT P3, RZ, R0, 0x8000, RZ, 0xc0, !PT ;  /* 0x0000800000ff7812 */ /* 0x000fe4000786c0ff */
[----:B------:R-:W-:Y:S02]  /*45370*/  LOP3.LUT R15, R15, 0xfffbffff, RZ, 0xc0, !PT ;  /* 0xfffbffff0f0f7812 */ /* 0x000fe400078ec0ff */
[C---:B------:R-:W-:Y:S02]  /*45380*/  ISETP.LT.AND P2, PT, R5.reuse, UR63, !P2 ;  /* 0x0000003f05007c0c */ /* 0x040fe4000d741270 */
[----:B------:R-:W-:Y:S01]  /*45390*/  ISETP.LT.AND P1, PT, R5, UR67, !P1 ;  /* 0x0000004305007c0c */ /* 0x000fe2000cf21270 */
[----:B------:R-:W2:Y:S02]  /*453a0*/  LDCU UR23, c[0x0][0x398] ;  /* 0x00007300ff1777ac */ /* 0x000ea40008000800 */
[----:B------:R-:W-:-:S02]  /*453b0*/  @P6 LOP3.LUT R8, R8, 0x8000000, RZ, 0xfc, !PT ;  /* 0x0800000008086812 */ /* 0x000fc400078efcff */
[----:B------:R-:W-:-:S04]  /*453c0*/  LOP3.LUT P6, RZ, R29, 0x40000000, RZ, 0xc0, !PT ;  /* 0x400000001dff7812 */ /* 0x000fc800078cc0ff */
[----:B---3--:R-:W-:Y:S02]  /*453d0*/  ISETP.LT.AND P6, PT, R25, UR19, !P6 ;  /* 0x0000001319007c0c */ /* 0x008fe4000f7c1270 */
[----:B------:R-:W-:Y:S02]  /*453e0*/  ISETP.LT.AND P3, PT, R5, UR59, !P3 ;  /* 0x0000003b05007c0c */ /* 0x000fe4000df61270 */
[----:B------:R-:W-:Y:S02]  /*453f0*/  LOP3.LUT R8, R8, 0xfbffffff, RZ, 0xc0, !PT ;  /* 0xfbffffff08087812 */ /* 0x000fe400078ec0ff */
[----:B------:R-:W-:Y:S01]  /*45400*/  @P4 LOP3.LUT R15, R15, 0x40000, RZ, 0xfc, !PT ;  /* 0x000400000f0f4812 */ /* 0x000fe200078efcff */
[----:B------:R-:W3:Y:S03]  /*45410*/  LDCU UR19, c[0x0][0x398] ;  /* 0x00007300ff1377ac */ /* 0x000ee60008000800 */
[----:B------:R-:W-:-:S03]  /*45420*/  LOP3.LUT R15, R15, 0xffff7fff, RZ, 0xc0, !PT ;  /* 0xffff7fff0f0f7812 */ /* 0x000fc600078ec0ff */
[----:B------:R-:W-:Y:S02]  /*45430*/  @P6 LOP3.LUT R8, R8, 0x4000000, RZ, 0xfc, !PT ;  /* 0x0400000008086812 */ /* 0x000fe400078efcff */
[----:B------:R-:W-:Y:S02]  /*45440*/  LOP3.LUT P6, RZ, R29, 0x20000000, RZ, 0xc0, !PT ;  /* 0x200000001dff7812 */ /* 0x000fe400078cc0ff */
[----:B------:R-:W-:Y:S02]  /*45450*/  @P3 LOP3.LUT R15, R15, 0x8000, RZ, 0xfc, !PT ;  /* 0x000080000f0f3812 */ /* 0x000fe400078efcff */
[----:B0-----:R-:W-:Y:S02]  /*45460*/  ISETP.LT.AND P6, PT, R25, UR15, !P6 ;  /* 0x0000000f19007c0c */ /* 0x001fe4000f7c1270 */
[----:B------:R-:W-:Y:S02]  /*45470*/  LOP3.LUT R15, R15, 0xffffefff, RZ, 0xc0, !PT ;  /* 0xffffefff0f0f7812 */ /* 0x000fe400078ec0ff */
[----:B------:R-:W-:-:S02]  /*45480*/  LOP3.LUT R8, R8, 0xfdffffff, RZ, 0xc0, !PT ;  /* 0xfdffffff08087812 */ /* 0x000fc400078ec0ff */
[----:B------:R-:W-:Y:S01]  /*45490*/  LOP3.LUT P5, RZ, R17, 0x1000000, RZ, 0xc0, !PT ;  /* 0x0100000011ff7812 */ /* 0x000fe200078ac0ff */
[----:B------:R-:W0:Y:S01]  /*454a0*/  LDCU UR15, c[0x0][0x398] ;  /* 0x00007300ff0f77ac */ /* 0x000e220008000800 */
[----:B------:R-:W-:-:S04]  /*454b0*/  @P2 LOP3.LUT R15, R15, 0x1000, RZ, 0xfc, !PT ;  /* 0x000010000f0f2812 */ /* 0x000fc800078efcff */
[----:B------:R-:W-:Y:S02]  /*454c0*/  LOP3.LUT R15, R15, 0xfffffdff, RZ, 0xc0, !PT ;  /* 0xfffffdff0f0f7812 */ /* 0x000fe400078ec0ff */
[----:B------:R-:W-:Y:S02]  /*454d0*/  @P6 LOP3.LUT R8, R8, 0x2000000, RZ, 0xfc, !PT ;  /* 0x0200000008086812 */ /* 0x000fe400078efcff */
[----:B------:R-:W-:Y:S02]  /*454e0*/  LOP3.LUT P6, RZ, R29, 0x10000000, RZ, 0xc0, !PT ;  /* 0x100000001dff7812 */ /* 0x000fe400078cc0ff */
[----:B------:R-:W-:Y:S02]  /*454f0*/  @P1 LOP3.LUT R15, R15, 0x200, RZ, 0xfc, !PT ;  /* 0x000002000f0f1812 */ /* 0x000fe400078efcff */
[----:B------:R-:W-:Y:S02]  /*45500*/  LOP3.LUT P1, RZ, R28, 0x10, RZ, 0xc0, !PT ;  /* 0x000000101cff7812 */ /* 0x000fe4000782c0ff */
[----:B-1----:R-:W-:-:S02]  /*45510*/  ISETP.LT.AND P6, PT, R25, UR11, !P6 ;  /* 0x0000000b19007c0c */ /* 0x002fc4000f7c1270 */
[----:B--2---:R-:W-:Y:S02]  /*45520*/  ISETP.LT.AND P5, PT, R25, UR23, !P5 ;  /* 0x0000001719007c0c */ /* 0x004fe4000efa1270 */
[----:B------:R-:W-:Y:S02]  /*45530*/  ISETP.LT.AND P1, PT, R5, UR71, !P1 ;  /* 0x0000004705007c0c */ /* 0x000fe4000cf21270 */
[----:B------:R-:W-:Y:S02]  /*45540*/  LOP3.LUT R8, R8, 0xfeffffff, RZ, 0xc0, !PT ;  /* 0xfeffffff08087812 */ /* 0x000fe400078ec0ff */
[----:B------:R-:W-:Y:S02]  /*45550*/  LOP3.LUT P4, RZ, R17, 0x800000, RZ, 0xc0, !PT ;  /* 0x0080000011ff7812 */ /* 0x000fe4000788c0ff */
[----:B------:R-:W-:Y:S01]  /*45560*/  LOP3.LUT R15, R15, 0xffffffbf, RZ, 0xc0, !PT ;  /* 0xffffffbf0f0f7812 */ /* 0x000fe200078ec0ff */
[----:B------:R-:W1:Y:S01]  /*45570*/  LDCU UR11, c[0x0][0x398] ;  /* 0x00007300ff0b77ac */ /* 0x000e620008000800 */
[----:B------:R-:W-:-:S02]  /*45580*/  LOP3.LUT P3, RZ, R17, 0x400000, RZ, 0xc0, !PT ;  /* 0x0040000011ff7812 */ /* 0x000fc4000786c0ff */
[----:B---3--:R-:W-:Y:S01]  /*45590*/  ISETP.LT.AND P4, PT, R25, UR19, !P4 ;  /* 0x0000001319007c0c */ /* 0x008fe2000e781270 */
[----:B------:R-:W2:Y:S01]  /*455a0*/  LDCU UR23, c[0x0][0x398] ;  /* 0x00007300ff1777ac */ /* 0x000ea20008000800 */
[----:B------:R-:W-:Y:S02]  /*455b0*/  LOP3.LUT P0, RZ, R0, 0x100000, RZ, 0xc0, !PT ;  /* 0x0010000000ff7812 */ /* 0x000fe4000780c0ff */
[----:B------:R-:W-:Y:S02]  /*455c0*/  @P6 LOP3.LUT R8, R8, 0x1000000, RZ, 0xfc, !PT ;  /* 0x0100000008086812 */ /* 0x000fe400078efcff */
[----:B------:R-:W-:Y:S02]  /*455d0*/  @P1 LOP3.LUT R15, R15, 0x40, RZ, 0xfc, !PT ;  /* 0x000000400f0f1812 */ /* 0x000fe400078efcff */
[----:B------:R-:W-:Y:S02]  /*455e0*/  LOP3.LUT P1, RZ, R28, 0x8, RZ, 0xc0, !PT ;  /* 0x000000081cff7812 */ /* 0x000fe4000782c0ff */
[----:B------:R-:W-:-:S02]  /*455f0*/  LOP3.LUT R8, R8, 0xff7fffff, RZ, 0xc0, !PT ;  /* 0xff7fffff08087812 */ /* 0x000fc400078ec0ff */
[----:B0-----:R-:W-:Y:S02]  /*45600*/  ISETP.LT.AND P3, PT, R25, UR15, !P3 ;  /* 0x0000000f19007c0c */ /* 0x001fe4000df61270 */
[----:B------:R-:W-:Y:S02]  /*45610*/  LOP3.LUT P2, RZ, R17, 0x200000, RZ, 0xc0, !PT ;  /* 0x0020000011ff7812 */ /* 0x000fe4000784c0ff */
[C---:B------:R-:W-:Y:S02]  /*45620*/  ISETP.LT.AND P1, PT, R5.reuse, UR75, !P1 ;  /* 0x0000004b05007c0c */ /* 0x040fe4000cf21270 */
[----:B------:R-:W-:Y:S02]  /*45630*/  @P5 LOP3.LUT R8, R8, 0x800000, RZ, 0xfc, !PT ;  /* 0x0080000008085812 */ /* 0x000fe400078efcff */
[----:B------:R-:W-:Y:S01]  /*45640*/  ISETP.LT.AND P0, PT, R5, UR4, !P0 ;  /* 0x0000000405007c0c */ /* 0x000fe2000c701270 */
[----:B------:R-:W0:Y:S01]  /*45650*/  LDCU UR19, c[0x0][0x398] ;  /* 0x00007300ff1377ac */ /* 0x000e220008000800 */
[----:B------:R-:W-:-:S02]  /*45660*/  LOP3.LUT R15, R15, 0xfffffff7, RZ, 0xc0, !PT ;  /* 0xfffffff70f0f7812 */ /* 0x000fc400078ec0ff */
[----:B------:R-:W-:Y:S02]  /*45670*/  LOP3.LUT R8, R8, 0xffbfffff, RZ, 0xc0, !PT ;  /* 0xffbfffff08087812 */ /* 0x000fe400078ec0ff */
[----:B-1----:R-:W-:Y:S02]  /*45680*/  ISETP.LT.AND P2, PT, R25, UR11, !P2 ;  /* 0x0000000b19007c0c */ /* 0x002fe4000d741270 */
[----:B------:R-:W-:Y:S02]  /*45690*/  LOP3.LUT P6, RZ, R17, 0x40, RZ, 0xc0, !PT ;  /* 0x0000004011ff7812 */ /* 0x000fe400078cc0ff */
[----:B------:R-:W-:Y:S02]  /*456a0*/  LOP3.LUT R29, R29, 0xf7ffffff, RZ, 0xc0, !PT ;  /* 0xf7ffffff1d1d7812 */ /* 0x000fe400078ec0ff */
[----:B------:R-:W-:Y:S01]  /*456b0*/  @P4 LOP3.LUT R8, R8, 0x400000, RZ, 0xfc, !PT ;  /* 0x0040000008084812 */ /* 0x000fe200078efcff */
[----:B------:R-:W1:Y:S01]  /*456c0*/  LDCU UR15, c[0x0][0x398] ;  /* 0x00007300ff0f77ac */ /* 0x000e620008000800 */
[----:B------:R-:W3:Y:S01]  /*456d0*/  LDCU UR11, c[0x0][0x398] ;  /* 0x00007300ff0b77ac */ /* 0x000ee20008000800 */
[----:B------:R-:W-:Y:S01]  /*456e0*/  STL [R1+0x150c], R19 ;  /* 0x00150c1301007387 */ /* 0x000fe20000100800 */
[----:B------:R-:W-:-:S02]  /*456f0*/  LOP3.LUT R8, R8, 0xffdfffff, RZ, 0xc0, !PT ;  /* 0xffdfffff08087812 */ /* 0x000fc400078ec0ff */
[----:B------:R-:W-:Y:S02]  /*45700*/  @P1 LOP3.LUT R15, R15, 0x8, RZ, 0xfc, !PT ;  /* 0x000000080f0f1812 */ /* 0x000fe400078efcff */
[C---:B------:R-:W-:Y:S02]  /*45710*/  LOP3.LUT P1, RZ, R17.reuse, 0x100000, RZ, 0xc0, !PT ;  /* 0x0010000011ff7812 */ /* 0x040fe4000782c0ff */
[----:B------:R-:W-:Y:S02]  /*45720*/  LOP3.LUT P5, RZ, R17, 0x20, RZ, 0xc0, !PT ;  /* 0x0000002011ff7812 */ /* 0x000fe400078ac0ff */
[----:B------:R-:W-:Y:S02]  /*45730*/  @P3 LOP3.LUT R8, R8, 0x200000, RZ, 0xfc, !PT ;  /* 0x0020000008083812 */ /* 0x000fe400078efcff */
[----:B------:R-:W-:Y:S02]  /*45740*/  LOP3.LUT R15, R15, 0xfffffffe, RZ, 0xc0, !PT ;  /* 0xfffffffe0f0f7812 */ /* 0x000fe400078ec0ff */
[----:B--2---:R-:W-:Y:S01]  /*45750*/  ISETP.LT.AND P1, PT, R25, UR23, !P1 ;  /* 0x0000001719007c0c */ /* 0x004fe2000cf21270 */
[----:B------:R-:W2:Y:S01]  /*45760*/  LDCU UR23, c[0x0][0x398] ;  /* 0x00007300ff1777ac */ /* 0x000ea20008000800 */
[----:B------:R-:W-:-:S02]  /*45770*/  LOP3.LUT R8, R8, 0xffefffff, RZ, 0xc0, !PT ;  /* 0xffefffff08087812 */ /* 0x000fc400078ec0ff */
[----:B------:R-:W-:Y:S02]  /*45780*/  @P0 LOP3.LUT R15, R15, 0x1, RZ, 0xfc, !PT ;  /* 0x000000010f0f0812 */ /* 0x000fe400078efcff */
[----:B------:R-:W-:Y:S01]  /*45790*/  LOP3.LUT P0, RZ, R17, 0x80000, RZ, 0xc0, !PT ;  /* 0x0008000011ff7812 */ /* 0x000fe2000780c0ff */
[----:B------:R-:W1:Y:S01]  /*457a0*/  LDCU UR4, c[0x0][0x398] ;  /* 0x00007300ff0477ac */ /* 0x000e620008000800 */
[----:B------:R-:W-:Y:S02]  /*457b0*/  @P2 LOP3.LUT R8, R8, 0x100000, RZ, 0xfc, !PT ;  /* 0x0010000008082812 */ /* 0x000fe400078efcff */
[----:B0-----:R-:W-:Y:S02]  /*457c0*/  ISETP.LT.AND P0, PT, R25, UR19, !P0 ;  /* 0x0000001319007c0c */ /* 0x001fe4000c701270 */
[----:B------:R-:W-:Y:S02]  /*457d0*/  LOP3.LUT P2, RZ, R17, 0x40000, RZ, 0xc0, !PT ;  /* 0x0004000011ff7812 */ /* 0x000fe4000784c0ff */
[----:B------:R-:W-:Y:S01]  /*457e0*/  LOP3.LUT R8, R8, 0xfff7ffff, RZ, 0xc0, !PT ;  /* 0xfff7ffff08087812 */ /* 0x000fe200078ec0ff */
[----:B------:R-:W-:Y:S01]  /*457f0*/  STL [R1+0x1510], R7 ;  /* 0x0015100701007387 */ /* 0x000fe20000100800 */
[----:B------:R-:W0:Y:S02]  /*45800*/  LDCU UR19, c[0x0][0x398] ;  /* 0x00007300ff1377ac */ /* 0x000e240008000800 */
        /* <DEDUP_REMOVED lines=22> */
[----:B------:R-:W-:Y:S01]  /*45970*/  LOP3.LUT P1, RZ, R17, 0x20000, RZ, 0xc0, !PT ;  /* 0x0002000011ff7812 */ /* 0x000fe2000782c0ff */
[----:B------:R1:W-:Y:S06]  /*45980*/  STL [R1+0x1514], R2 ;  /* 0x0015140201007387 */ /* 0x0003ec0000100800 */
[----:B------:R-:W-:-:S02]  /*45990*/  @P6 LOP3.LUT R29, R29, 0x1000000, RZ, 0xfc, !PT ;  /* 0x010000001d1d6812 */ /* 0x000fc400078efcff */
[----:B------:R-:W-:Y:S02]  /*459a0*/  LOP3.LUT P6, RZ, R17, 0x1000, RZ, 0xc0, !PT ;  /* 0x0000100011ff7812 */ /* 0x000fe400078cc0ff */
[----:B---3--:R-:W-:Y:S01]  /*459b0*/  ISETP.LT.AND P1, PT, R25, UR11, !P1 ;  /* 0x0000000b19007c0c */ /* 0x008fe2000cf21270 */
[----:B------:R-:W-:Y:S01]  /*459c0*/  STL [R1+0x1518], R16 ;  /* 0x0015181001007387 */ /* 0x000fe20000100800 */
[----:B------:R-:W-:Y:S02]  /*459d0*/  LOP3.LUT R29, R29, 0xfdffffff, RZ, 0xc0, !PT ;  /* 0xfdffffff1d1d7812 */ /* 0x000fe400078ec0ff */
[----:B------:R-:W-:Y:S01]  /*459e0*/  LOP3.LUT R8, R8, 0xfffdffff, RZ, 0xc0, !PT ;  /* 0xfffdffff08087812 */ /* 0x000fe200078ec0ff */
[----:B------:R-:W-:Y:S04]  /*459f0*/  STL [R1+0x151c], R4 ;  /* 0x00151c0401007387 */ /* 0x000fe80000100800 */
[----:B-1----:R-:W3:Y:S01]  /*45a00*/  LDL.LU R2, [R1+0x4] ;  /* 0x0000040001027983 */ /* 0x002ee20000300800 */
[----:B------:R-:W-:-:S02]  /*45a10*/  LOP3.LUT P0, RZ, R17, 0x10000, RZ, 0xc0, !PT ;  /* 0x0001000011ff7812 */ /* 0x000fc4000780c0ff */
[----:B------:R-:W-:Y:S01]  /*45a20*/  @P2 LOP3.LUT R8, R8, 0x20000, RZ, 0xfc, !PT ;  /* 0x0002000008082812 */ /* 0x000fe200078efcff */
[----:B------:R-:W1:Y:S01]  /*45a30*/  LDCU UR15, c[0x0][0x398] ;  /* 0x00007300ff0f77ac */ /* 0x000e620008000800 */
[----:B------:R-:W0:Y:S01]  /*45a40*/  LDCU UR11, c[0x0][0x398] ;  /* 0x00007300ff0b77ac */ /* 0x000e220008000800 */
[----:B------:R-:W-:Y:S02]  /*45a50*/  @P6 LOP3.LUT R29, R29, 0x2000000, RZ, 0xfc, !PT ;  /* 0x020000001d1d6812 */ /* 0x000fe400078efcff */
[----:B------:R-:W-:Y:S02]  /*45a60*/  LOP3.LUT P6, RZ, R17, 0x2000, RZ, 0xc0, !PT ;  /* 0x0000200011ff7812 */ /* 0x000fe400078cc0ff */
[----:B--2---:R-:W-:Y:S02]  /*45a70*/  ISETP.LT.AND P0, PT, R25, UR23, !P0 ;  /* 0x0000001719007c0c */ /* 0x004fe4000c701270 */
[----:B------:R-:W-:Y:S02]  /*45a80*/  LOP3.LUT R8, R8, 0xfffeffff, RZ, 0xc0, !PT ;  /* 0xfffeffff08087812 */ /* 0x000fe400078ec0ff */
[----:B------:R-:W-:Y:S01]  /*45a90*/  LOP3.LUT R29, R29, 0xfbffffff, RZ, 0xc0, !PT ;  /* 0xfbffffff1d1d7812 */ /* 0x000fe200078ec0ff */
[----:B------:R-:W2:Y:S01]  /*45aa0*/  LDCU UR23, c[0x0][0x398] ;  /* 0x00007300ff1777ac */ /* 0x000ea20008000800 */
[----:B------:R-:W-:-:S02]  /*45ab0*/  LOP3.LUT P4, RZ, R17, 0x10, RZ, 0xc0, !PT ;  /* 0x0000001011ff7812 */ /* 0x000fc4000788c0ff */
[----:B------:R-:W-:Y:S02]  /*45ac0*/  @P1 LOP3.LUT R8, R8, 0x10000, RZ, 0xfc, !PT ;  /* 0x0001000008081812 */ /* 0x000fe400078efcff */
[----:B------:R-:W-:Y:S01]  /*45ad0*/  LOP3.LUT P3, RZ, R17, 0x8, RZ, 0xc0, !PT ;  /* 0x0000000811ff7812 */ /* 0x000fe2000786c0ff */
[----:B------:R-:W3:Y:S01]  /*45ae0*/  LDL.LU R20, [R1+0x74] ;  /* 0x0000740001147983 */ /* 0x000ee20000300800 */
[----:B------:R-:W-:Y:S02]  /*45af0*/  @P6 LOP3.LUT R29, R29, 0x4000000, RZ, 0xfc, !PT ;  /* 0x040000001d1d6812 */ /* 0x000fe400078efcff */
[----:B------:R-:W-:Y:S02]  /*45b00*/  LOP3.LUT R8, R8, 0xffff7fff, RZ, 0xc0, !PT ;  /* 0xffff7fff08087812 */ /* 0x000fe400078ec0ff */
[C---:B------:R-:W-:Y:S02]  /*45b10*/  LOP3.LUT P2, RZ, R17.reuse, 0x4, RZ, 0xc0, !PT ;  /* 0x0000000411ff7812 */ /* 0x040fe4000784c0ff */
[----:B------:R-:W-:Y:S01]  /*45b20*/  LOP3.LUT P1, RZ, R17, 0x2, RZ, 0xc0, !PT ;  /* 0x0000000211ff7812 */ /* 0x000fe2000782c0ff */
[----:B------:R-:W3:Y:S01]  /*45b30*/  LDL.LU R5, [R1+0xa4] ;  /* 0x0000a40001057983 */ /* 0x000ee20000300800 */
[----:B------:R-:W-:-:S02]  /*45b40*/  @P0 LOP3.LUT R8, R8, 0x8000, RZ, 0xfc, !PT ;  /* 0x0000800008080812 */ /* 0x000fc400078efcff */
[----:B------:R-:W-:Y:S02]  /*45b50*/  LOP3.LUT P0, RZ, R29, 0x8000000, RZ, 0xc0, !PT ;  /* 0x080000001dff7812 */ /* 0x000fe4000780c0ff */
[----:B------:R-:W-:Y:S01]  /*45b60*/  LOP3.LUT P6, RZ, R17, 0x4000, RZ, 0xc0, !PT ;  /* 0x0000400011ff7812 */ /* 0x000fe200078cc0ff */
[----:B------:R-:W3:Y:S01]  /*45b70*/  LDL.LU R3, [R1+0xbc] ;  /* 0x0000bc0001037983 */ /* 0x000ee20000300800 */
[----:B------:R-:W-:Y:S02]  /*45b80*/  LOP3.LUT R8, R8, 0xffffbfff, RZ, 0xc0, !PT ;  /* 0xffffbfff08087812 */ /* 0x000fe400078ec0ff */
[C---:B0-----:R-:W-:Y:S02]  /*45b90*/  ISETP.LT.AND P0, PT, R25.reuse, UR19, !P0 ;  /* 0x0000001319007c0c */ /* 0x041fe4000c701270 */
[----:B-1----:R-:W-:Y:S01]  /*45ba0*/  ISETP.LT.AND P6, PT, R25, UR15, !P6 ;  /* 0x0000000f19007c0c */ /* 0x002fe2000f7c1270 */
[----:B------:R-:W0:Y:S01]  /*45bb0*/  LDCU UR19, c[0x0][0x398] ;  /* 0x00007300ff1377ac */ /* 0x000e220008000800 */
[----:B------:R-:W1:Y:S01]  /*45bc0*/  LDCU UR15, c[0x0][0x398] ;  /* 0x00007300ff0f77ac */ /* 0x000e620008000800 */
[----:B------:R-:W3:Y:S04]  /*45bd0*/  LDL.LU R21, [R1+0x1228] ;  /* 0x0012280001157983 */ /* 0x000ee80000300800 */
[----:B------:R-:W3:Y:S04]  /*45be0*/  LDL.LU R13, [R1+0x70] ;  /* 0x00007000010d7983 */ /* 0x000ee80000300800 */
[----:B------:R-:W3:Y:S04]  /*45bf0*/  LDL.LU R18, [R1+0x78] ;  /* 0x0000780001127983 */ /* 0x000ee80000300800 */
[----:B------:R-:W3:Y:S04]  /*45c00*/  LDL.LU R12, [R1+0x20] ;  /* 0x00002000010c7983 */ /* 0x000ee80000300800 */
[----:B------:R-:W3:Y:S04]  /*45c10*/  LDL.LU R14, [R1+0x1c] ;  /* 0x00001c00010e7983 */ /* 0x000ee80000300800 */
[----:B------:R-:W3:Y:S04]  /*45c20*/  LDL.LU R6, [R1+0xa0] ;  /* 0x0000a00001067983 */ /* 0x000ee80000300800 */
[----:B------:R-:W4:Y:S04]  /*45c30*/  LDL.LU R23, [R1+0x1358] ;  /* 0x0013580001177983 */ /* 0x000f280000300800 */
[----:B------:R-:W4:Y:S04]  /*45c40*/  LDL.LU R24, [R1+0x122c] ;  /* 0x00122c0001187983 */ /* 0x000f280000300800 */
[----:B------:R-:W4:Y:S01]  /*45c50*/  LDL.LU R22, [R1+0x1288] ;  /* 0x0012880001167983 */ /* 0x000f220000300800 */
[----:B------:R-:W-:-:S04]  /*45c60*/  @P0 LOP3.LUT R8, R8, 0x4000, RZ, 0xfc, !PT ;  /* 0x0000400008080812 */ /* 0x000fc800078efcff */
[----:B------:R-:W-:-:S04]  /*45c70*/  LOP3.LUT R8, R8, 0xffffdfff, RZ, 0xc0, !PT ;  /* 0xffffdfff08087812 */ /* 0x000fc800078ec0ff */
[----:B------:R-:W-:Y:S02]  /*45c80*/  @P6 LOP3.LUT R8, R8, 0x2000, RZ, 0xfc, !PT ;  /* 0x0000200008086812 */ /* 0x000fe400078efcff */
[----:B------:R-:W-:-:S04]  /*45c90*/  LOP3.LUT P6, RZ, R29, 0x4000000, RZ, 0xc0, !PT ;  /* 0x040000001dff7812 */ /* 0x000fc800078cc0ff */
[----:B------:R-:W-:Y:S02]  /*45ca0*/  ISETP.LT.AND P6, PT, R25, UR11, !P6 ;  /* 0x0000000b19007c0c */ /* 0x000fe4000f7c1270 */
[----:B------:R-:W-:Y:S01]  /*45cb0*/  LOP3.LUT R8, R8, 0xffffefff, RZ, 0xc0, !PT ;  /* 0xffffefff08087812 */ /* 0x000fe200078ec0ff */
[----:B------:R-:W0:Y:S10]  /*45cc0*/  LDCU UR11, c[0x0][0x398] ;  /* 0x00007300ff0b77ac */ /* 0x000e340008000800 */
[----:B------:R-:W-:-:S02]  /*45cd0*/  @P6 LOP3.LUT R8, R8, 0x1000, RZ, 0xfc, !PT ;  /* 0x0000100008086812 */ /* 0x000fc400078efcff */
[----:B------:R-:W-:-:S04]  /*45ce0*/  LOP3.LUT P6, RZ, R29, 0x2000000, RZ, 0xc0, !PT ;  /* 0x020000001dff7812 */ /* 0x000fc800078cc0ff */
[----:B--2---:R-:W-:Y:S02]  /*45cf0*/  ISETP.LT.AND P6, PT, R25, UR23, !P6 ;  /* 0x0000001719007c0c */ /* 0x004fe4000f7c1270 */
[----:B------:R-:W-:Y:S01]  /*45d00*/  LOP3.LUT R8, R8, 0xfffff7ff, RZ, 0xc0, !PT ;  /* 0xfffff7ff08087812 */ /* 0x000fe200078ec0ff */
[----:B------:R-:W2:Y:S10]  /*45d10*/  LDCU UR23, c[0x0][0x398] ;  /* 0x00007300ff1777ac */ /* 0x000eb40008000800 */
        /* <DEDUP_REMOVED lines=27> */
[C---:B-1----:R-:W-:Y:S02]  /*45ed0*/  ISETP.LT.AND P6, PT, R25.reuse, UR15, !P6 ;  /* 0x0000000f19007c0c */ /* 0x042fe4000f7c1270 */
[C---:B------:R-:W-:Y:S02]  /*45ee0*/  ISETP.LT.AND P5, PT, R25.reuse, UR11, !P5 ;  /* 0x0000000b19007c0c */ /* 0x040fe4000efa1270 */
[----:B------:R-:W-:Y:S02]  /*45ef0*/  LOP3.LUT R8, R8, 0xffffffdf, RZ, 0xc0, !PT ;  /* 0xffffffdf08087812 */ /* 0x000fe400078ec0ff */
[----:B--2---:R-:W-:Y:S01]  /*45f00*/  ISETP.LT.AND P4, PT, R25, UR23, !P4 ;  /* 0x0000001719007c0c */ /* 0x004fe2000e781270 */
[----:B------:R-:W1:Y:S01]  /*45f10*/  LDCU UR15, c[0x0][0x398] ;  /* 0x00007300ff0f77ac */ /* 0x000e620008000800 */
[----:B------:R-:W2:Y:S01]  /*45f20*/  LDCU UR23, c[0x0][0x398] ;  /* 0x00007300ff1777ac */ /* 0x000ea20008000800 */
[----:B------:R-:W1:Y:S04]  /*45f30*/  LDCU UR11, c[0x0][0x398] ;  /* 0x00007300ff0b77ac */ /* 0x000e680008000800 */
[----:B------:R-:W-:-:S04]  /*45f40*/  @P6 LOP3.LUT R8, R8, 0x20, RZ, 0xfc, !PT ;  /* 0x0000002008086812 */ /* 0x000fc800078efcff */
[----:B------:R-:W-:Y:S02]  /*45f50*/  LOP3.LUT R8, R8, 0xffffffef, RZ, 0xc0, !PT ;  /* 0xffffffef08087812 */ /* 0x000fe400078ec0ff */
[----:B0-----:R-:W-:Y:S02]  /*45f60*/  ISETP.LT.AND P3, PT, R25, UR19, !P3 ;  /* 0x0000001319007c0c */ /* 0x001fe4000df61270 */
[----:B------:R-:W-:Y:S01]  /*45f70*/  LOP3.LUT P0, RZ, R17, 0x1, RZ, 0xc0, !PT ;  /* 0x0000000111ff7812 */ /* 0x000fe2000780c0ff */
[----:B------:R-:W0:Y:S01]  /*45f80*/  LDCU UR19, c[0x0][0x398] ;  /* 0x00007300ff1377ac */ /* 0x000e220008000800 */
[----:B------:R-:W-:-:S04]  /*45f90*/  @P5 LOP3.LUT R8, R8, 0x10, RZ, 0xfc, !PT ;  /* 0x0000001008085812 */ /* 0x000fc800078efcff */
[----:B------:R-:W-:Y:S02]  /*45fa0*/  LOP3.LUT R8, R8, 0xfffffff7, RZ, 0xc0, !PT ;  /* 0xfffffff708087812 */ /* 0x000fe400078ec0ff */
[C---:B-1----:R-:W-:Y:S02]  /*45fb0*/  ISETP.LT.AND P2, PT, R25.reuse, UR15, !P2 ;  /* 0x0000000f19007c0c */ /* 0x042fe4000d741270 */
[C---:B--2---:R-:W-:Y:S02]  /*45fc0*/  ISETP.LT.AND P0, PT, R25.reuse, UR23, !P0 ;  /* 0x0000001719007c0c */ /* 0x044fe4000c701270 */
[----:B------:R-:W-:Y:S02]  /*45fd0*/  ISETP.LT.AND P1, PT, R25, UR11, !P1 ;  /* 0x0000000b19007c0c */ /* 0x000fe4000cf21270 */
[----:B------:R-:W-:Y:S01]  /*45fe0*/  @P4 LOP3.LUT R8, R8, 0x8, RZ, 0xfc, !PT ;  /* 0x0000000808084812 */ /* 0x000fe200078efcff */
[----:B------:R-:W1:Y:S01]  /*45ff0*/  LDCU UR15, c[0x0][0x398] ;  /* 0x00007300ff0f77ac */ /* 0x000e620008000800 */
[----:B------:R-:W-:Y:S01]  /*46000*/  LOP3.LUT R17, R17, 0x7fffffff, RZ, 0xc0, !PT ;  /* 0x7fffffff11117812 */ /* 0x000fe200078ec0ff */
[----:B------:R-:W2:Y:S01]  /*46010*/  LDCU UR11, c[0x0][0x398] ;  /* 0x00007300ff0b77ac */ /* 0x000ea20008000800 */
[----:B------:R-:W-:Y:S01]  /*46020*/  LOP3.LUT R8, R8, 0xfffffffb, RZ, 0xc0, !PT ;  /* 0xfffffffb08087812 */ /* 0x000fe200078ec0ff */
[----:B------:R-:W1:Y:S03]  /*46030*/  LDCU UR23, c[0x0][0x398] ;  /* 0x00007300ff1777ac */ /* 0x000e660008000800 */
[----:B------:R-:W-:-:S04]  /*46040*/  @P3 LOP3.LUT R8, R8, 0x4, RZ, 0xfc, !PT ;  /* 0x0000000408083812 */ /* 0x000fc800078efcff */
[----:B------:R-:W-:Y:S02]  /*46050*/  LOP3.LUT R8, R8, 0xfffffffd, RZ, 0xc0, !PT ;  /* 0xfffffffd08087812 */ /* 0x000fe400078ec0ff */
[----:B------:R-:W-:Y:S02]  /*46060*/  @P0 LOP3.LUT R17, R17, 0x80000000, RZ, 0xfc, !PT ;  /* 0x8000000011110812 */ /* 0x000fe400078efcff */
[----:B------:R-:W-:Y:S02]  /*46070*/  LOP3.LUT P0, RZ, R29, 0x1000, RZ, 0xc0, !PT ;  /* 0x000010001dff7812 */ /* 0x000fe4000780c0ff */
[----:B------:R-:W-:Y:S02]  /*46080*/  @P2 LOP3.LUT R8, R8, 0x2, RZ, 0xfc, !PT ;  /* 0x0000000208082812 */ /* 0x000fe400078efcff */
[----:B0-----:R-:W-:Y:S02]  /*46090*/  ISETP.LT.AND P0, PT, R25, UR19, !P0 ;  /* 0x0000001319007c0c */ /* 0x001fe4000c701270 */
[----:B------:R-:W-:-:S02]  /*460a0*/  LOP3.LUT R17, R17, 0xbfffffff, RZ, 0xc0, !PT ;  /* 0xbfffffff11117812 */ /* 0x000fc400078ec0ff */
[----:B------:R-:W-:Y:S02]  /*460b0*/  LOP3.LUT R8, R8, 0xfffffffe, RZ, 0xc0, !PT ;  /* 0xfffffffe08087812 */ /* 0x000fe400078ec0ff */
[C---:B------:R-:W-:Y:S01]  /*460c0*/  LOP3.LUT P2, RZ, R29.reuse, 0x4000, RZ, 0xc0, !PT ;  /* 0x000040001dff7812 */ /* 0x040fe2000784c0ff */
[----:B------:R-:W0:Y:S01]  /*460d0*/  LDCU UR19, c[0x0][0x398] ;  /* 0x00007300ff1377ac */ /* 0x000e220008000800 */
[----:B------:R-:W-:Y:S02]  /*460e0*/  @P1 LOP3.LUT R8, R8, 0x1, RZ, 0xfc, !PT ;  /* 0x0000000108081812 */ /* 0x000fe400078efcff */
[----:B------:R-:W-:-:S04]  /*460f0*/  LOP3.LUT P1, RZ, R29, 0x2000, RZ, 0xc0, !PT ;  /* 0x000020001dff7812 */ /* 0x000fc8000782c0ff */
[----:B-1----:R-:W-:Y:S02]  /*46100*/  ISETP.LT.AND P1, PT, R25, UR15, !P1 ;  /* 0x0000000f19007c0c */ /* 0x002fe4000cf21270 */
[----:B------:R-:W-:Y:S02]  /*46110*/  @P0 LOP3.LUT R17, R17, 0x40000000, RZ, 0xfc, !PT ;  /* 0x4000000011110812 */ /* 0x000fe400078efcff */
[----:B--2---:R-:W-:Y:S02]  /*46120*/  ISETP.LT.AND P2, PT, R25, UR11, !P2 ;  /* 0x0000000b19007c0c */ /* 0x004fe4000d741270 */
[----:B------:R-:W-:Y:S01]  /*46130*/  LOP3.LUT P3, RZ, R29, 0x8000, RZ, 0xc0, !PT ;  /* 0x000080001dff7812 */ /* 0x000fe2000786c0ff */
[----:B------:R-:W1:Y:S01]  /*46140*/  LDCU UR15, c[0x0][0x398] ;  /* 0x00007300ff0f77ac */ /* 0x000e620008000800 */
[----:B------:R-:W-:Y:S02]  /*46150*/  LOP3.LUT R17, R17, 0xdfffffff, RZ, 0xc0, !PT ;  /* 0xdfffffff11117812 */ /* 0x000fe400078ec0ff */
[----:B------:R-:W-:-:S02]  /*46160*/  LOP3.LUT P4, RZ, R29, 0x10000, RZ, 0xc0, !PT ;  /* 0x000100001dff7812 */ /* 0x000fc4000788c0ff */
[----:B------:R-:W-:Y:S01]  /*46170*/  ISETP.LT.AND P3, PT, R25, UR23, !P3 ;  /* 0x0000001719007c0c */ /* 0x000fe2000df61270 */
[----:B------:R-:W2:Y:S01]  /*46180*/  LDCU UR11, c[0x0][0x398] ;  /* 0x00007300ff0b77ac */ /* 0x000ea20008000800 */
[----:B------:R-:W-:Y:S02]  /*46190*/  LOP3.LUT P5, RZ, R29, 0x20000, RZ, 0xc0, !PT ;  /* 0x000200001dff7812 */ /* 0x000fe400078ac0ff */
[----:B------:R-:W-:Y:S02]  /*461a0*/  @P1 LOP3.LUT R17, R17, 0x20000000, RZ, 0xfc, !PT ;  /* 0x2000000011111812 */ /* 0x000fe400078efcff */
[----:B0-----:R-:W-:Y:S02]  /*461b0*/  ISETP.LT.AND P4, PT, R25, UR19, !P4 ;  /* 0x0000001319007c0c */ /* 0x001fe4000e781270 */
[----:B------:R-:W-:Y:S01]  /*461c0*/  LOP3.LUT P6, RZ, R29, 0x40000, RZ, 0xc0, !PT ;  /* 0x000400001dff7812 */ /* 0x000fe200078cc0ff */
[----:B------:R-:W0:Y:S01]  /*461d0*/  LDCU UR23, c[0x0][0x398] ;  /* 0x00007300ff1777ac */ /* 0x000e220008000800 */
[----:B------:R-:W-:Y:S01]  /*461e0*/  LOP3.LUT R17, R17, 0xefffffff, RZ, 0xc0, !PT ;  /* 0xefffffff11117812 */ /* 0x000fe200078ec0ff */
[----:B------:R-:W0:Y:S03]  /*461f0*/  LDCU UR19, c[0x0][0x398] ;  /* 0x00007300ff1377ac */ /* 0x000e260008000800 */
[----:B------:R-:W-:-:S04]  /*46200*/  @P2 LOP3.LUT R17, R17, 0x10000000, RZ, 0xfc, !PT ;  /* 0x1000000011112812 */ /* 0x000fc800078efcff */
[----:B------:R-:W-:Y:S02]  /*46210*/  LOP3.LUT R17, R17, 0xf7ffffff, RZ, 0xc0, !PT ;  /* 0xf7ffffff11117812 */ /* 0x000fe400078ec0ff */
[----:B-1----:R-:W-:Y:S01]  /*46220*/  ISETP.LT.AND P5, PT, R25, UR15, !P5 ;  /* 0x0000000f19007c0c */ /* 0x002fe2000efa1270 */
[----:B------:R-:W1:Y:S01]  /*46230*/  LDCU UR15, c[0x0][0x398] ;  /* 0x00007300ff0f77ac */ /* 0x000e620008000800 */
[----:B------:R-:W-:-:S04]  /*46240*/  @P3 LOP3.LUT R17, R17, 0x8000000, RZ, 0xfc, !PT ;  /* 0x0800000011113812 */ /* 0x000fc800078efcff */
[----:B------:R-:W-:-:S04]  /*46250*/  LOP3.LUT R17, R17, 0xfbffffff, RZ, 0xc0, !PT ;  /* 0xfbffffff11117812 */ /* 0x000fc800078ec0ff */
[----:B------:R-:W-:Y:S02]  /*46260*/  @P4 LOP3.LUT R17, R17, 0x4000000, RZ, 0xfc, !PT ;  /* 0x0400000011114812 */ /* 0x000fe400078efcff */
[----:B--2---:R-:W-:Y:S01]  /*46270*/  ISETP.LT.AND P4, PT, R25, UR11, !P6 ;  /* 0x0000000b19007c0c */ /* 0x004fe2000f781270 */
[----:B------:R-:W2:Y:S01]  /*46280*/  LDCU UR11, c[0x0][0x398] ;  /* 0x00007300ff0b77ac */ /* 0x000ea20008000800 */
[----:B------:R-:W-:-:S04]  /*46290*/  LOP3.LUT R17, R17, 0xfdffffff, RZ, 0xc0, !PT ;  /* 0xfdffffff11117812 */ /* 0x000fc800078ec0ff */
[----:B------:R-:W-:Y:S02]  /*462a0*/  @P5 LOP3.LUT R17, R17, 0x2000000, RZ, 0xfc, !PT ;  /* 0x0200000011115812 */ /* 0x000fe400078efcff */
[C---:B------:R-:W-:Y:S02]  /*462b0*/  LOP3.LUT P3, RZ, R15.reuse, 0x400000, RZ, 0xc0, !PT ;  /* 0x004000000fff7812 */ /* 0x040fe4000786c0ff */
[----:B------:R-:W-:Y:S02]  /*462c0*/  LOP3.LUT P2, RZ, R15, 0x800000, RZ, 0xc0, !PT ;  /* 0x008000000fff7812 */ /* 0x000fe4000784c0ff */
[----:B------:R-:W-:Y:S02]  /*462d0*/  LOP3.LUT R17, R17, 0xfeffffff, RZ, 0xc0, !PT ;  /* 0xfeffffff11117812 */ /* 0x000fe400078ec0ff */
[C---:B------:R-:W-:Y:S02]  /*462e0*/  LOP3.LUT P1, RZ, R15.reuse, 0x1000000, RZ, 0xc0, !PT ;  /* 0x010000000fff7812 */ /* 0x040fe4000782c0ff */
[----:B------:R-:W-:-:S02]  /*462f0*/  LOP3.LUT P0, RZ, R15, 0x2000000, RZ, 0xc0, !PT ;  /* 0x020000000fff7812 */ /* 0x000fc4000780c0ff */
[----:B------:R-:W-:Y:S02]  /*46300*/  @P4 LOP3.LUT R17, R17, 0x1000000, RZ, 0xfc, !PT ;  /* 0x0100000011114812 */ /* 0x000fe400078efcff */
[C---:B0-----:R-:W-:Y:S02]  /*46310*/  ISETP.LT.AND P4, PT, R25.reuse, UR23, !P3 ;  /* 0x0000001719007c0c */ /* 0x041fe4000df81270 */
[C---:B------:R-:W-:Y:S02]  /*46320*/  ISETP.LT.AND P3, PT, R25.reuse, UR19, !P2 ;  /* 0x0000001319007c0c */ /* 0x040fe4000d761270 */
[C---:B-1----:R-:W-:Y:S02]  /*46330*/  ISETP.LT.AND P2, PT, R25.reuse, UR15, !P1 ;  /* 0x0000000f19007c0c */ /* 0x042fe4000cf41270 */
[----:B--2---:R-:W-:Y:S02]  /*46340*/  ISETP.LT.AND P1, PT, R25, UR11, !P0 ;  /* 0x0000000b19007c0c */ /* 0x004fe4000c721270 */
[----:B------:R-:W-:-:S02]  /*46350*/  LOP3.LUT P0, RZ, R0, 0x4000, RZ, 0xc0, !PT ;  /* 0x0000400000ff7812 */ /* 0x000fc4000780c0ff */
[----:B---3--:R-:W-:Y:S02]  /*46360*/  LOP3.LUT R2, R2, 0xfeffffff, RZ, 0xc0, !PT ;  /* 0xfeffffff02027812 */ /* 0x008fe400078ec0ff */
[----:B------:R-:W-:Y:S02]  /*46370*/  LOP3.LUT R29, R29, 0xfffffffe, RZ, 0xc0, !PT ;  /* 0xfffffffe1d1d7812 */ /* 0x000fe400078ec0ff */
[----:B------:R-:W-:Y:S01]  /*46380*/  LOP3.LUT R17, R17, 0xff7fffff, RZ, 0xc0, !PT ;  /* 0xff7fffff11117812 */ /* 0x000fe200078ec0ff */
[----:B------:R-:W0:Y:S01]  /*46390*/  LDCU UR23, c[0x0][0x398] ;  /* 0x00007300ff1777ac */ /* 0x000e220008000800 */
[----:B------:R-:W1:Y:S01]  /*463a0*/  LDCU UR19, c[0x0][0x398] ;  /* 0x00007300ff1377ac */ /* 0x000e620008000800 */
[----:B------:R-:W2:Y:S01]  /*463b0*/  LDCU UR15, c[0x0][0x398] ;  /* 0x00007300ff0f77ac */ /* 0x000ea20008000800 */
[----:B------:R-:W3:Y:S03]  /*463c0*/  LDCU UR11, c[0x0][0x398] ;  /* 0x00007300ff0b77ac */ /* 0x000ee60008000800 */
        /* <DEDUP_REMOVED lines=64> */
[----:B0-----:R-:W-:Y:S02]  /*467d0*/  ISETP.LT.AND P0, PT, R25, UR23, !P0 ;  /* 0x0000001719007c0c */ /* 0x001fe4000c701270 */
[----:B------:R-:W-:Y:S01]  /*467e0*/  @P1 LOP3.LUT R17, R17, 0x100000, RZ, 0xfc, !PT ;  /* 0x0010000011111812 */ /* 0x000fe200078efcff */
[----:B------:R-:W0:Y:S03]  /*467f0*/  LDCU UR23, c[0x0][0x398] ;  /* 0x00007300ff1777ac */ /* 0x000e260008000800 */
[----:B------:R-:W-:-:S07]  /*46800*/  LOP3.LUT R17, R17, 0xfff7ffff, RZ, 0xc0, !PT ;  /* 0xfff7ffff11117812 */ /* 0x000fce00078ec0ff */
        /* <DEDUP_REMOVED lines=18> */
[----:B------:R-:W-:-:S11]  /*46930*/  LOP3.LUT R17, R17, 0xffff7fff, RZ, 0xc0, !PT ;  /* 0xffff7fff11117812 */ /* 0x000fd600078ec0ff */
[----:B------:R-:W-:Y:S02]  /*46940*/  @P0 LOP3.LUT R17, R17, 0x8000, RZ, 0xfc, !PT ;  /* 0x0000800011110812 */ /* 0x000fe400078efcff */
[----:B------:R-:W-:-:S04]  /*46950*/  LOP3.LUT P0, RZ, R29, 0x80, RZ, 0xc0, !PT ;  /* 0x000000801dff7812 */ /* 0x000fc8000780c0ff */
[----:B-1----:R-:W-:Y:S02]  /*46960*/  ISETP.LT.AND P0, PT, R25, UR19, !P0 ;  /* 0x0000001319007c0c */ /* 0x002fe4000c701270 */
[----:B------:R-:W-:-:S11]  /*46970*/  LOP3.LUT R17, R17, 0xffffbfff, RZ, 0xc0, !PT ;  /* 0xffffbfff11117812 */ /* 0x000fd600078ec0ff */
[----:B------:R-:W-:Y:S02]  /*46980*/  @P0 LOP3.LUT R17, R17, 0x4000, RZ, 0xfc, !PT ;  /* 0x0000400011110812 */ /* 0x000fe400078efcff */
[----:B------:R-:W-:-:S04]  /*46990*/  LOP3.LUT P0, RZ, R29, 0x40, RZ, 0xc0, !PT ;  /* 0x000000401dff7812 */ /* 0x000fc8000780c0ff */
[----:B--2---:R-:W-:Y:S02]  /*469a0*/  ISETP.LT.AND P0, PT, R25, UR15, !P0 ;  /* 0x0000000f19007c0c */ /* 0x004fe4000c701270 */
[----:B------:R-:W-:-:S11]  /*469b0*/  LOP3.LUT R17, R17, 0xffffdfff, RZ, 0xc0, !PT ;  /* 0xffffdfff11117812 */ /* 0x000fd600078ec0ff */
[----:B------:R-:W-:Y:S02]  /*469c0*/  @P0 LOP3.LUT R17, R17, 0x2000, RZ, 0xfc, !PT ;  /* 0x0000200011110812 */ /* 0x000fe400078efcff */
[----:B------:R-:W-:-:S04]  /*469d0*/  LOP3.LUT P0, RZ, R29, 0x20, RZ, 0xc0, !PT ;  /* 0x000000201dff7812 */ /* 0x000fc8000780c0ff */
[----:B---3--:R-:W-:Y:S02]  /*469e0*/  ISETP.LT.AND P0, PT, R25, UR11, !P0 ;  /* 0x0000000b19007c0c */ /* 0x008fe4000c701270 */
        /* <DEDUP_REMOVED lines=35> */
[----:B----4-:R-:W-:Y:S02]  /*46c20*/  ISETP.LT.AND P0, PT, R25, UR38, !P0 ;  /* 0x0000002619007c0c */ /* 0x010fe4000c701270 */
        /* <DEDUP_REMOVED lines=12> */
[----:B------:R-:W-:Y:S02]  /*46cf0*/  LOP3.LUT R17, R17, 0xfffffffe, RZ, 0xc0, !PT ;  /* 0xfffffffe11117812 */ /* 0x000fe400078ec0ff */
[--C-:B------:R-:W-:Y:S01]  /*46d00*/  PRMT R20, R20, 0x3340, R1.reuse ;  /* 0x0000334014147816 */ /* 0x100fe20000000001 */
[----:B------:R-:W-:Y:S04]  /*46d10*/  STL.64 [R1+0x14f0], R10 ;  /* 0x0014f00a01007387 */ /* 0x000fe80000100a00 */
[----:B------:R-:W-:Y:S01]  /*46d20*/  STL.64 [R1+0x14e8], R8 ;  /* 0x0014e80801007387 */ /* 0x000fe20000100a00 */
[----:B------:R-:W-:-:S03]  /*46d30*/  PRMT R5, R5, 0x3340, R1 ;  /* 0x0000334005057816 */ /* 0x000fc60000000001 */
[----:B------:R0:W-:Y:S01]  /*46d40*/  STL [R1+0x4], R2 ;  /* 0x0000040201007387 */ /* 0x0001e20000100800 */
[C---:B------:R-:W-:Y:S02]  /*46d50*/  LOP3.LUT P1, RZ, R0.reuse, 0x8000, RZ, 0xc0, !PT ;  /* 0x0000800000ff7812 */ /* 0x040fe4000782c0ff */
[C---:B------:R-:W-:Y:S02]  /*46d60*/  LOP3.LUT P2, RZ, R0.reuse, 0x10000, RZ, 0xc0, !PT ;  /* 0x0001000000ff7812 */ /* 0x040fe4000784c0ff */
[C---:B------:R-:W-:Y:S02]  /*46d70*/  LOP3.LUT P3, RZ, R0.reuse, 0x20000, RZ, 0xc0, !PT ;  /* 0x0002000000ff7812 */ /* 0x040fe4000786c0ff */
[C---:B------:R-:W-:Y:S02]  /*46d80*/  LOP3.LUT P4, RZ, R0.reuse, 0x40000, RZ, 0xc0, !PT ;  /* 0x0004000000ff7812 */ /* 0x040fe4000788c0ff */
[C---:B------:R-:W-:Y:S02]  /*46d90*/  LOP3.LUT P5, RZ, R0.reuse, 0x80000, RZ, 0xc0, !PT ;  /* 0x0008000000ff7812 */ /* 0x040fe400078ac0ff */
[----:B------:R-:W-:-:S02]  /*46da0*/  LOP3.LUT P6, RZ, R0, 0x100000, RZ, 0xc0, !PT ;  /* 0x0010000000ff7812 */ /* 0x000fc400078cc0ff */
[----:B------:R-:W-:Y:S02]  /*46db0*/  @P0 LOP3.LUT R17, R17, 0x1, RZ, 0xfc, !PT ;  /* 0x0000000111110812 */ /* 0x000fe400078efcff */
[----:B------:R-:W-:Y:S01]  /*46dc0*/  LOP3.LUT P0, RZ, R2, 0x1000000, RZ, 0xc0, !PT ;  /* 0x0100000002ff7812 */ /* 0x000fe2000780c0ff */
[----:B------:R-:W-:Y:S01]  /*46dd0*/  STL [R1+0x1520], R15 ;  /* 0x0015200f01007387 */ /* 0x000fe20000100800 */
[----:B0-----:R-:W-:-:S03]  /*46de0*/  PRMT R2, R13, 0x5410, R20 ;  /* 0x000054100d027816 */ /* 0x001fc60000000014 */
[----:B------:R0:W-:Y:S04]  /*46df0*/  STL [R1+0x1524], R0 ;  /* 0x0015240001007387 */ /* 0x0001e80000100800 */
[----:B------:R-:W-:Y:S01]  /*46e00*/  STL [R1+0x1528], R17 ;  /* 0x0015281101007387 */ /* 0x000fe20000100800 */
[C---:B------:R-:W-:Y:S02]  /*46e10*/  ISETP.LT.AND P0, PT, R25.reuse, UR56, !P0 ;  /* 0x0000003819007c0c */ /* 0x040fe4000c701270 */
[C---:B------:R-:W-:Y:S02]  /*46e20*/  ISETP.LT.AND P1, PT, R25.reuse, UR60, !P1 ;  /* 0x0000003c19007c0c */ /* 0x040fe4000cf21270 */
[C---:B------:R-:W-:Y:S02]  /*46e30*/  ISETP.LT.AND P2, PT, R25.reuse, UR64, !P2 ;  /* 0x0000004019007c0c */ /* 0x040fe4000d741270 */
[----:B------:R-:W-:-:S02]  /*46e40*/  ISETP.LT.AND P3, PT, R25, UR68, !P3 ;  /* 0x0000004419007c0c */ /* 0x000fc4000df61270 */
[C---:B------:R-:W-:Y:S02]  /*46e50*/  ISETP.LT.AND P4, PT, R25.reuse, UR72, !P4 ;  /* 0x0000004819007c0c */ /* 0x040fe4000e781270 */
[C---:B------:R-:W-:Y:S02]  /*46e60*/  ISETP.LT.AND P5, PT, R25.reuse, UR76, !P5 ;  /* 0x0000004c19007c0c */ /* 0x040fe4000efa1270 */
[----:B------:R-:W-:Y:S02]  /*46e70*/  ISETP.LT.AND P6, PT, R25, UR4, !P6 ;  /* 0x0000000419007c0c */ /* 0x000fe4000f7c1270 */
[----:B0-----:R-:W-:Y:S01]  /*46e80*/  PRMT R0, R18, 0x5410, R5 ;  /* 0x0000541012007816 */ /* 0x001fe20000000005 */
[----:B------:R-:W2:Y:S04]  /*46e90*/  LDL.LU R25, [R1+0x12f4] ;  /* 0x0012f40001197983 */ /* 0x000ea80000300800 */
[----:B------:R-:W-:Y:S04]  /*46ea0*/  STL [R1+0x1228], R2 ;  /* 0x0012280201007387 */ /* 0x000fe80000100800 */
[----:B------:R-:W3:Y:S04]  /*46eb0*/  LDL.LU R13, [R1+0x121c] ;  /* 0x00121c00010d7983 */ /* 0x000ee80000300800 */
[----:B------:R0:W-:Y:S04]  /*46ec0*/  STL [R1+0x1238], R0 ;  /* 0x0012380001007387 */ /* 0x0001e80000100800 */
[----:B------:R-:W4:Y:S01]  /*46ed0*/  LDL.LU R18, [R1+0x1274] ;  /* 0x0012740001127983 */ /* 0x000f220000300800 */
[----:B------:R-:W-:-:S02]  /*46ee0*/  SHF.R.U32.HI R5, RZ, 0x8, R12 ;  /* 0x00000008ff057819 */ /* 0x000fc4000001160c */
[----:B------:R-:W-:Y:S02]  /*46ef0*/  SHF.R.U32.HI R28, RZ, 0x8, R14 ;  /* 0x00000008ff1c7819 */ /* 0x000fe4000001160e */
[----:B------:R-:W-:Y:S02]  /*46f00*/  PRMT R3, R3, 0x3340, R1 ;  /* 0x0000334003037816 */ /* 0x000fe40000000001 */
[----:B------:R-:W-:Y:S02]  /*46f10*/  LOP3.LUT R23, R23, 0xffff, RZ, 0xc0, !PT ;  /* 0x0000ffff17177812 */ /* 0x000fe400078ec0ff */
[----:B------:R-:W-:Y:S02]  /*46f20*/  LOP3.LUT R5, R5, 0xffff, RZ, 0xc0, !PT ;  /* 0x0000ffff05057812 */ /* 0x000fe400078ec0ff */
[----:B------:R-:W-:Y:S02]  /*46f30*/  LOP3.LUT R28, R28, 0xffff, RZ, 0xc0, !PT ;  /* 0x0000ffff1c1c7812 */ /* 0x000fe400078ec0ff */
[----:B------:R-:W-:-:S02]  /*46f40*/  LOP3.LUT R20, R24, 0xffff, RZ, 0xc0, !PT ;  /* 0x0000ffff18147812 */ /* 0x000fc400078ec0ff */
[----:B------:R-:W-:Y:S02]  /*46f50*/  LOP3.LUT R22, R22, 0xffff, RZ, 0xc0, !PT ;  /* 0x0000ffff16167812 */ /* 0x000fe400078ec0ff */
[----:B0-----:R-:W-:Y:S02]  /*46f60*/  PRMT R0, R6, 0x5410, R3 ;  /* 0x0000541006007816 */ /* 0x001fe40000000003 */
[----:B------:R-:W-:Y:S02]  /*46f70*/  PRMT R28, R5, 0x3340, R28 ;  /* 0x00003340051c7816 */ /* 0x000fe4000000001c */
[----:B------:R-:W-:Y:S02]  /*46f80*/  PRMT R3, R20, 0x3340, R1 ;  /* 0x0000334014037816 */ /* 0x000fe40000000001 */
[----:B------:R-:W-:-:S04]  /*46f90*/  PRMT R5, R23, 0x3340, R22 ;  /* 0x0000334017057816 */ /* 0x000fc80000000016 */
[----:B------:R-:W-:Y:S02]  /*46fa0*/  PRMT R12, R5, 0x5410, R3 ;  /* 0x00005410050c7816 */ /* 0x000fe40000000003 */
[----:B------:R-:W-:Y:S02]  /*46fb0*/  SHF.R.U32.HI R3, RZ, 0x8, R20 ;  /* 0x00000008ff037819 */ /* 0x000fe40000011614 */
[----:B------:R-:W-:Y:S02]  /*46fc0*/  SHF.R.U32.HI R20, RZ, 0x8, R23 ;  /* 0x00000008ff147819 */ /* 0x000fe40000011617 */
[----:B------:R-:W-:Y:S01]  /*46fd0*/  SHF.R.U32.HI R5, RZ, 0x8, R22 ;  /* 0x00000008ff057819 */ /* 0x000fe20000011616 */
[----:B------:R-:W-:Y:S04]  /*46fe0*/  STL [R1+0x1590], R28 ;  /* 0x0015901c01007387 */ /* 0x000fe80000100800 */
[----:B------:R0:W-:Y:S01]  /*46ff0*/  STL [R1+0x1240], R0 ;  /* 0x0012400001007387 */ /* 0x0001e20000100800 */
[----:B------:R-:W-:-:S02]  /*47000*/  LOP3.LUT R20, R20, 0xffff, RZ, 0xc0, !PT ;  /* 0x0000ffff14147812 */ /* 0x000fc400078ec0ff */
[----:B------:R-:W-:Y:S01]  /*47010*/  LOP3.LUT R5, R5, 0xffff, RZ, 0xc0, !PT ;  /* 0x0000ffff05057812 */ /* 0x000fe200078ec0ff */
[----:B------:R-:W4:Y:S04]  /*47020*/  LDL.LU R24, [R1+0x12d4] ;  /* 0x0012d40001187983 */ /* 0x000f280000300800 */
[----:B------:R-:W4:Y:S04]  /*47030*/  LDL.LU R26, [R1+0x1218] ;  /* 0x00121800011a7983 */ /* 0x000f280000300800 */
[----:B------:R-:W4:Y:S01]  /*47040*/  LDL.LU R7, [R1+0x126c] ;  /* 0x00126c0001077983 */ /* 0x000f220000300800 */
[----:B------:R-:W-:-:S02]  /*47050*/  LOP3.LUT R3, R3, 0xffff, RZ, 0xc0, !PT ;  /* 0x0000ffff03037812 */ /* 0x000fc400078ec0ff */
[----:B------:R-:W-:Y:S01]  /*47060*/  PRMT R14, R20, 0x3340, R5 ;  /* 0x00003340140e7816 */ /* 0x000fe20000000005 */
[----:B------:R-:W4:Y:S04]  /*47070*/  LDL.LU R27, [R1+0x12c8] ;  /* 0x0012c800011b7983 */ /* 0x000f280000300800 */
[----:B------:R-:W-:Y:S01]  /*47080*/  STL [R1+0x152c], R12 ;  /* 0x00152c0c01007387 */ /* 0x000fe20000100800 */
[----:B0-----:R-:W-:-:S03]  /*47090*/  PRMT R0, R3, 0x3340, R1 ;  /* 0x0000334003007816 */ /* 0x001fc60000000001 */
[----:B------:R-:W4:Y:S04]  /*470a0*/  LDL.LU R6, [R1+0x123c] ;  /* 0x00123c0001067983 */ /* 0x000f280000300800 */
[----:B------:R0:W-:Y:S04]  /*470b0*/  STL [R1+0x14], R0 ;  /* 0x0000140001007387 */ /* 0x0001e80000100800 */
[----:B------:R-:W-:Y:S01]  /*470c0*/  STL [R1+0x158c], R14 ;  /* 0x00158c0e01007387 */ /* 0x000fe20000100800 */
[----:B--2---:R-:W-:Y:S02]  /*470d0*/  LOP3.LUT R23, R25, 0xffff, RZ, 0xc0, !PT ;  /* 0x0000ffff19177812 */ /* 0x004fe400078ec0ff */
[----:B---3--:R-:W-:-:S02]  /*470e0*/  LOP3.LUT R20, R13, 0xffff, RZ, 0xc0, !PT ;  /* 0x0000ffff0d147812 */ /* 0x008fc400078ec0ff */
[----:B----4-:R-:W-:Y:S02]  /*470f0*/  LOP3.LUT R22, R18, 0xffff, RZ, 0xc0, !PT ;  /* 0x0000ffff12167812 */ /* 0x010fe400078ec0ff */
[----:B------:R-:W-:Y:S02]  /*47100*/  PRMT R3, R20, 0x3340, R1 ;  /* 0x0000334014037816 */ /* 0x000fe40000000001 */
[----:B------:R-:W-:-:S04]  /*47110*/  PRMT R5, R23, 0x3340, R22 ;  /* 0x0000334017057816 */ /* 0x000fc80000000016 */
[----:B------:R-:W-:Y:S02]  /*47120*/  PRMT R13, R5, 0x5410, R3 ;  /* 0x00005410050d7816 */ /* 0x000fe40000000003 */
[----:B------:R-:W-:Y:S02]  /*47130*/  SHF.R.U32.HI R3, RZ, 0x8, R20 ;  /* 0x00000008ff037819 */ /* 0x000fe40000011614 */
[----:B------:R-:W-:Y:S02]  /*47140*/  SHF.R.U32.HI R20, RZ, 0x8, R23 ;  /* 0x00000008ff147819 */ /* 0x000fe40000011617 */
[----:B------:R-:W-:Y:S02]  /*47150*/  SHF.R.U32.HI R5, RZ, 0x8, R22 ;  /* 0x00000008ff057819 */ /* 0x000fe40000011616 */
[----:B------:R-:W-:Y:S02]  /*47160*/  LOP3.LUT R3, R3, 0xffff, RZ, 0xc0, !PT ;  /* 0x0000ffff03037812 */ /* 0x000fe400078ec0ff */
[----:B------:R-:W-:-:S02]  /*47170*/  LOP3.LUT R20, R20, 0xffff, RZ, 0xc0, !PT ;  /* 0x0000ffff14147812 */ /* 0x000fc400078ec0ff */
[----:B------:R-:W-:Y:S02]  /*47180*/  LOP3.LUT R5, R5, 0xffff, RZ, 0xc0, !PT ;  /* 0x0000ffff05057812 */ /* 0x000fe400078ec0ff */
[----:B0-----:R-:W-:Y:S01]  /*47190*/  PRMT R0, R3, 0x3340, R1 ;  /* 0x0000334003007816 */ /* 0x001fe20000000001 */
[----:B------:R-:W-:Y:S04]  /*471a0*/  STL [R1+0x1530], R13 ;  /* 0x0015300d01007387 */ /* 0x000fe80000100800 */
[----:B------:R-:W2:Y:S04]  /*471b0*/  LDL.LU R25, [R1+0x1324] ;  /* 0x0013240001197983 */ /* 0x000ea80000300800 */
[----:B------:R-:W3:Y:S01]  /*471c0*/  LDL.LU R10, [R1+0x1224] ;  /* 0x00122400010a7983 */ /* 0x000ee20000300800 */
[----:B------:R-:W-:-:S03]  /*471d0*/  PRMT R18, R20, 0x3340, R5 ;  /* 0x0000334014127816 */ /* 0x000fc60000000005 */
[----:B------:R0:W-:Y:S04]  /*471e0*/  STL [R1+0x28], R0 ;  /* 0x0000280001007387 */ /* 0x0001e80000100800 */
[----:B------:R-:W4:Y:S04]  /*471f0*/  LDL.LU R11, [R1+0x1284] ;  /* 0x00128400010b7983 */ /* 0x000f280000300800 */
[----:B------:R-:W4:Y:S04]  /*47200*/  LDL.LU R4, [R1+0x1318] ;  /* 0x0013180001047983 */ /* 0x000f280000300800 */
[----:B------:R-:W4:Y:S04]  /*47210*/  LDL.LU R16, [R1+0x1220] ;  /* 0x0012200001107983 */ /* 0x000f280000300800 */
[----:B------:R-:W-:Y:S04]  /*47220*/  STL [R1+0x1588], R18 ;  /* 0x0015881201007387 */ /* 0x000fe80000100800 */
[----:B------:R-:W4:Y:S01]  /*47230*/  LDL.LU R19, [R1+0x1280] ;  /* 0x0012800001137983 */ /* 0x000f220000300800 */
[----:B------:R-:W-:-:S02]  /*47240*/  LOP3.LUT R24, R24, 0xffff, RZ, 0xc0, !PT ;  /* 0x0000ffff18187812 */ /* 0x000fc400078ec0ff */
[----:B------:R-:W-:Y:S02]  /*47250*/  LOP3.LUT R22, R7, 0xffff, RZ, 0xc0, !PT ;  /* 0x0000ffff07167812 */ /* 0x000fe400078ec0ff */
[----:B0-----:R-:W-:Y:S02]  /*47260*/  LOP3.LUT R0, R26, 0xffff, RZ, 0xc0, !PT ;  /* 0x0000ffff1a007812 */ /* 0x001fe400078ec0ff */
[----:B------:R-:W-:Y:S02]  /*47270*/  PRMT R5, R24, 0x3340, R22 ;  /* 0x0000334018057816 */ /* 0x000fe40000000016 */
[----:B------:R-:W-:Y:S02]  /*47280*/  LOP3.LUT R23, R27, 0xffff, RZ, 0xc0, !PT ;  /* 0x0000ffff1b177812 */ /* 0x000fe400078ec0ff */
[----:B------:R-:W-:Y:S02]  /*47290*/  PRMT R3, R0, 0x3340, R1 ;  /* 0x0000334000037816 */ /* 0x000fe40000000001 */
[----:B------:R-:W-:Y:S01]  /*472a0*/  LOP3.LUT R20, R6, 0xffff, RZ, 0xc0, !PT ;  /* 0x0000ffff06147812 */ /* 0x000fe200078ec0ff */
[----:B------:R0:W-:Y:S01]  /*472b0*/  STL [R1+0x12c], R0 ;  /* 0x00012c0001007387 */ /* 0x0001e20000100800 */
[----:B------:R-:W-:-:S03]  /*472c0*/  SHF.R.U32.HI R24, RZ, 0x8, R24 ;  /* 0x00000008ff187819 */ /* 0x000fc60000011618 */
[----:B------:R-:W4:Y:S04]  /*472d0*/  LDL.LU R26, [R1+0x13d4] ;  /* 0x0013d400011a7983 */ /* 0x000f280000300800 */
[----:B------:R-:W4:Y:S01]  /*472e0*/  LDL.LU R27, [R1+0x1270] ;  /* 0x00127000011b7983 */ /* 0x000f220000300800 */
[----:B0-----:R-:W-:Y:S02]  /*472f0*/  PRMT R0, R5, 0x5410, R3 ;  /* 0x0000541005007816 */ /* 0x001fe40000000003 */
[----:B------:R-:W-:Y:S02]  /*47300*/  SHF.R.U32.HI R5, RZ, 0x8, R23 ;  /* 0x00000008ff057819 */ /* 0x000fe40000011617 */
[--C-:B------:R-:W-:Y:S02]  /*47310*/  PRMT R23, R23, 0x3340, R20.reuse ;  /* 0x0000334017177816 */ /* 0x100fe40000000014 */
[----:B------:R-:W-:-:S02]  /*47320*/  SHF.R.U32.HI R3, RZ, 0x8, R20 ;  /* 0x00000008ff037819 */ /* 0x000fc40000011614 */
[----:B------:R-:W-:Y:S02]  /*47330*/  SHF.R.U32.HI R20, RZ, 0x8, R22 ;  /* 0x00000008ff147819 */ /* 0x000fe40000011616 */
[----:B------:R-:W-:Y:S02]  /*47340*/  LOP3.LUT R5, R5, 0xffff, RZ, 0xc0, !PT ;  /* 0x0000ffff05057812 */ /* 0x000fe400078ec0ff */
[----:B------:R-:W-:Y:S02]  /*47350*/  LOP3.LUT R22, R24, 0xffff, RZ, 0xc0, !PT ;  /* 0x0000ffff18167812 */ /* 0x000fe400078ec0ff */
[----:B------:R-:W-:Y:S02]  /*47360*/  LOP3.LUT R3, R3, 0xffff, RZ, 0xc0, !PT ;  /* 0x0000ffff03037812 */ /* 0x000fe400078ec0ff */
[----:B------:R-:W-:Y:S01]  /*47370*/  LOP3.LUT R20, R20, 0xffff, RZ, 0xc0, !PT ;  /* 0x0000ffff14147812 */ /* 0x000fe200078ec0ff */
[----:B------:R-:W-:Y:S04]  /*47380*/  STL [R1+0x123c], R0 ;  /* 0x00123c0001007387 */ /* 0x000fe80000100800 */
[----:B------:R-:W4:Y:S01]  /*47390*/  LDL.LU R6, [R1+0x12ec] ;  /* 0x0012ec0001067983 */ /* 0x000f220000300800 */
[----:B------:R-:W-:-:S02]  /*473a0*/  PRMT R7, R5, 0x3340, R3 ;  /* 0x0000334005077816 */ /* 0x000fc40000000003 */
[----:B------:R-:W-:-:S03]  /*473b0*/  PRMT R2, R22, 0x3340, R20 ;  /* 0x0000334016027816 */ /* 0x000fc60000000014 */
[----:B------:R-:W-:Y:S04]  /*473c0*/  STL [R1+0x1534], R7 ;  /* 0x0015340701007387 */ /* 0x000fe80000100800 */
[----:B------:R3:W-:Y:S01]  /*473d0*/  STL [R1+0x1538], R2 ;  /* 0x0015380201007387 */ /* 0x0007e20000100800 */
[----:B--2---:R-:W-:Y:S02]  /*473e0*/  LOP3.LUT R25, R25, 0xffff, RZ, 0xc0, !PT ;  /* 0x0000ffff19197812 */ /* 0x004fe400078ec0ff */
[----:B---3--:R-:W-:Y:S02]  /*473f0*/  LOP3.LUT R2, R10, 0xffff, RZ, 0xc0, !PT ;  /* 0x0000ffff0a027812 */ /* 0x008fe400078ec0ff */
[----:B----4-:R-:W-:Y:S02]  /*47400*/  LOP3.LUT R22, R11, 0xffff, RZ, 0xc0, !PT ;  /* 0x0000ffff0b167812 */ /* 0x010fe400078ec0ff */
[----:B------:R-:W-:-:S02]  /*47410*/  PRMT R3, R2, 0x3340, R1 ;  /* 0x0000334002037816 */ /* 0x000fc40000000001 */
[----:B------:R-:W-:Y:S02]  /*47420*/  LOP3.LUT R24, R4, 0xffff, RZ, 0xc0, !PT ;  /* 0x0000ffff04187812 */ /* 0x000fe400078ec0ff */
[----:B------:R-:W-:Y:S02]  /*47430*/  LOP3.LUT R0, R16, 0xffff, RZ, 0xc0, !PT ;  /* 0x0000ffff10007812 */ /* 0x000fe400078ec0ff */
[----:B------:R-:W-:Y:S02]  /*47440*/  PRMT R5, R25, 0x3340, R22 ;  /* 0x0000334019057816 */ /* 0x000fe40000000016 */
[----:B------:R-:W-:Y:S01]  /*47450*/  LOP3.LUT R20, R19, 0xffff, RZ, 0xc0, !PT ;  /* 0x0000ffff13147812 */ /* 0x000fe200078ec0ff */
[----:B------:R0:W-:Y:S04]  /*47460*/  STL [R1+0x120], R2 ;  /* 0x0001200201007387 */ /* 0x0001e80000100800 */
[----:B------:R1:W-:Y:S01]  /*47470*/  STL [R1+0x128], R0 ;  /* 0x0001280001007387 */ /* 0x0003e20000100800 */
[----:B0-----:R-:W-:-:S02]  /*47480*/  PRMT R2, R5, 0x5410, R3 ;  /* 0x0000541005027816 */ /* 0x001fc40000000003 */
[----:B------:R-:W-:Y:S02]  /*47490*/  PRMT R3, R0, 0x3340, R1 ;  /* 0x0000334000037816 */ /* 0x000fe40000000001 */
[----:B------:R-:W-:-:S04]  /*474a0*/  PRMT R5, R24, 0x3340, R20 ;  /* 0x0000334018057816 */ /* 0x000fc80000000014 */
[----:B-1----:R-:W-:Y:S01]  /*474b0*/  PRMT R0, R5, 0x5410, R3 ;  /* 0x0000541005007816 */ /* 0x002fe20000000003 */
[----:B------:R-:W-:Y:S04]  /*474c0*/  STL [R1+0x1224], R2 ;  /* 0x0012240201007387 */ /* 0x000fe80000100800 */
[----:B------:R-:W2:Y:S04]  /*474d0*/  LDL.LU R10, [R1+0x13e8] ;  /* 0x0013e800010a7983 */ /* 0x000ea80000300800 */
[----:B------:R-:W3:Y:S04]  /*474e0*/  LDL.LU R11, [R1+0x1278] ;  /* 0x00127800010b7983 */ /* 0x000ee80000300800 */
[----:B------:R0:W-:Y:S04]  /*474f0*/  STL [R1+0x122c], R0 ;  /* 0x00122c0001007387 */ /* 0x0001e80000100800 */
[----:B------:R-:W4:Y:S01]  /*47500*/  LDL.LU R19, [R1+0x1304] ;  /* 0x0013040001137983 */ /* 0x000f220000300800 */
[----:B------:R-:W-:-:S02]  /*47510*/  SHF.R.U32.HI R5, RZ, 0x8, R24 ;  /* 0x00000008ff057819 */ /* 0x000fc40000011618 */
[----:B------:R-:W-:Y:S02]  /*47520*/  SHF.R.U32.HI R3, RZ, 0x8, R20 ;  /* 0x00000008ff037819 */ /* 0x000fe40000011614 */
[----:B------:R-:W-:Y:S02]  /*47530*/  SHF.R.U32.HI R25, RZ, 0x8, R25 ;  /* 0x00000008ff197819 */ /* 0x000fe40000011619 */
[----:B------:R-:W-:Y:S02]  /*47540*/  SHF.R.U32.HI R20, RZ, 0x8, R22 ;  /* 0x00000008ff147819 */ /* 0x000fe40000011616 */
[----:B------:R-:W-:Y:S02]  /*47550*/  LOP3.LUT R5, R5, 0xffff, RZ, 0xc0, !PT ;  /* 0x0000ffff05057812 */ /* 0x000fe400078ec0ff */
[----:B------:R-:W-:Y:S02]  /*47560*/  LOP3.LUT R3, R3, 0xffff, RZ, 0xc0, !PT ;  /* 0x0000ffff03037812 */ /* 0x000fe400078ec0ff */
[----:B------:R-:W-:-:S02]  /*47570*/  LOP3.LUT R22, R25, 0xffff, RZ, 0xc0, !PT ;  /* 0x0000ffff19167812 */ /* 0x000fc400078ec0ff */
[----:B------:R-:W-:Y:S02]  /*47580*/  LOP3.LUT R20, R20, 0xffff, RZ, 0xc0, !PT ;  /* 0x0000ffff14147812 */ /* 0x000fe400078ec0ff */
[----:B------:R-:W-:Y:S02]  /*47590*/  PRMT R16, R5, 0x3340, R3 ;  /* 0x0000334005107816 */ /* 0x000fe40000000003 */
[----:B------:R-:W-:Y:S02]  /*475a0*/  PRMT R4, R22, 0x3340, R20 ;  /* 0x0000334016047816 */ /* 0x000fe40000000014 */
[----:B------:R-:W-:Y:S01]  /*475b0*/  LOP3.LUT R24, R26, 0xffff, RZ, 0xc0, !PT ;  /* 0x0000ffff1a187812 */ /* 0x000fe200078ec0ff */
[----:B------:R-:W-:Y:S04]  /*475c0*/  STL [R1+0x153c], R16 ;  /* 0x00153c1001007387 */ /* 0x000fe80000100800 */
[----:B------:R-:W-:Y:S01]  /*475d0*/  STL [R1+0x1540], R4 ;  /* 0x0015400401007387 */ /* 0x000fe20000100800 */
[----:B------:R-:W-:-:S03]  /*475e0*/  LOP3.LUT R20, R27, 0xffff, RZ, 0xc0, !PT ;  /* 0x0000ffff1b147812 */ /* 0x000fc600078ec0ff */
[----:B------:R-:W4:Y:S01]  /*475f0*/  LDL.LU R26, [R1+0x13a0] ;  /* 0x0013a000011a7983 */ /* 0x000f220000300800 */
[----:B------:R-:W-:-:S03]  /*47600*/  LOP3.LUT R22, R6, 0xffff, RZ, 0xc0, !PT ;  /* 0x0000ffff06167812 */ /* 0x000fc600078ec0ff */
[----:B------:R-:W4:Y:S04]  /*47610*/  LDL.LU R27, [R1+0x1230] ;  /* 0x00123000011b7983 */ /* 0x000f280000300800 */
[----:B------:R-:W4:Y:S01]  /*47620*/  LDL.LU R6, [R1+0x12ac] ;  /* 0x0012ac0001067983 */ /* 0x000f220000300800 */
[----:B------:R-:W-:Y:S02]  /*47630*/  PRMT R3, R20, 0x3340, R1 ;  /* 0x0000334014037816 */ /* 0x000fe40000000001 */
[----:B------:R-:W-:Y:S02]  /*47640*/  PRMT R5, R24, 0x3340, R22 ;  /* 0x0000334018057816 */ /* 0x000fe40000000016 */
[----:B------:R-:W-:Y:S02]  /*47650*/  SHF.R.U32.HI R20, RZ, 0x8, R20 ;  /* 0x00000008ff147819 */ /* 0x000fe40000011614 */
[----:B0-----:R-:W-:-:S02]  /*47660*/  PRMT R0, R5, 0x5410, R3 ;  /* 0x0000541005007816 */ /* 0x001fc40000000003 */
[----:B------:R-:W-:Y:S02]  /*47670*/  SHF.R.U32.HI R5, RZ, 0x8, R24 ;  /* 0x00000008ff057819 */ /* 0x000fe40000011618 */
[----:B------:R-:W-:Y:S02]  /*47680*/  SHF.R.U32.HI R3, RZ, 0x8, R22 ;  /* 0x00000008ff037819 */ /* 0x000fe40000011616 */
[----:B------:R-:W-:Y:S02]  /*47690*/  LOP3.LUT R20, R20, 0xffff, RZ, 0xc0, !PT ;  /* 0x0000ffff14147812 */ /* 0x000fe400078ec0ff */
[----:B------:R-:W-:Y:S02]  /*476a0*/  LOP3.LUT R5, R5, 0xffff, RZ, 0xc0, !PT ;  /* 0x0000ffff05057812 */ /* 0x000fe400078ec0ff */
[----:B------:R-:W-:Y:S01]  /*476b0*/  LOP3.LUT R3, R3, 0xffff, RZ, 0xc0, !PT ;  /* 0x0000ffff03037812 */ /* 0x000fe200078ec0ff */
[----:B------:R0:W-:Y:S01]  /*476c0*/  STL [R1+0xf8], R0 ;  /* 0x0000f80001007387 */ /* 0x0001e20000100800 */
[----:B------:R-:W-:-:S05]  /*476d0*/  PRMT R20, R20, 0x3340, R1 ;  /* 0x0000334014147816 */ /* 0x000fca0000000001 */
[----:B------:R-:W-:Y:S01]  /*476e0*/  STL [R1+0x1584], R20 ;  /* 0x0015841401007387 */ /* 0x000fe20000100800 */
[----:B0-----:R-:W-:-:S05]  /*476f0*/  PRMT R0, R5, 0x3340, R3 ;  /* 0x0000334005007816 */ /* 0x001fca0000000003 */
[----:B------:R0:W-:Y:S04]  /*47700*/  STL [R1+0x5c], R0 ;  /* 0x00005c0001007387 */ /* 0x0001e80000100800 */
[----:B------:R-:W4:Y:S01]  /*47710*/  LDL.LU R9, [R1+0x13a4] ;  /* 0x0013a40001097983 */ /* 0x000f220000300800 */
[----:B--2---:R-:W-:Y:S02]  /*47720*/  LOP3.LUT R25, R10, 0xffff, RZ, 0xc0, !PT ;  /* 0x0000ffff0a197812 */ /* 0x004fe400078ec0ff */
[----:B---3--:R-:W-:Y:S02]  /*47730*/  LOP3.LUT R22, R11, 0xffff, RZ, 0xc0, !PT ;  /* 0x0000ffff0b167812 */ /* 0x008fe400078ec0ff */
[----:B----4-:R-:W-:Y:S02]  /*47740*/  LOP3.LUT R24, R19, 0xffff, RZ, 0xc0, !PT ;  /* 0x0000ffff13187812 */ /* 0x010fe400078ec0ff */
[----:B------:R-:W-:Y:S01]  /*47750*/  PRMT R3, R22, 0x3340, R1 ;  /* 0x0000334016037816 */ /* 0x000fe20000000001 */
[----:B------:R-:W2:Y:S01]  /*47760*/  LDL.LU R19, [R1+0x1264] ;  /* 0x0012640001137983 */ /* 0x000ea20000300800 */
[----:B------:R-:W-:-:S04]  /*47770*/  PRMT R5, R25, 0x3340, R24 ;  /* 0x0000334019057816 */ /* 0x000fc80000000018 */
[----:B0-----:R-:W-:-:S05]  /*47780*/  PRMT R0, R5, 0x5410, R3 ;  /* 0x0000541005007816 */ /* 0x001fca0000000003 */
[----:B------:R0:W-:Y:S04]  /*47790*/  STL [R1+0xf4], R0 ;  /* 0x0000f40001007387 */ /* 0x0001e80000100800 */
[----:B------:R-:W3:Y:S01]  /*477a0*/  LDL.LU R10, [R1+0x12b4] ;  /* 0x0012b400010a7983 */ /* 0x000ee20000300800 */
[----:B------:R-:W-:Y:S02]  /*477b0*/  SHF.R.U32.HI R5, RZ, 0x8, R22 ;  /* 0x00000008ff057819 */ /* 0x000fe40000011616 */
[----:B------:R-:W-:Y:S02]  /*477c0*/  SHF.R.U32.HI R22, RZ, 0x8, R25 ;  /* 0x00000008ff167819 */ /* 0x000fe40000011619 */
[----:B------:R-:W-:Y:S02]  /*477d0*/  SHF.R.U32.HI R3, RZ, 0x8, R24 ;  /* 0x00000008ff037819 */ /* 0x000fe40000011618 */
[----:B------:R-:W-:-:S02]  /*477e0*/  LOP3.LUT R5, R5, 0xffff, RZ, 0xc0, !PT ;  /* 0x0000ffff05057812 */ /* 0x000fc400078ec0ff */
[----:B------:R-:W-:Y:S02]  /*477f0*/  LOP3.LUT R22, R22, 0xffff, RZ, 0xc0, !PT ;  /* 0x0000ffff16167812 */ /* 0x000fe400078ec0ff */
[----:B------:R-:W-:Y:S02]  /*47800*/  LOP3.LUT R3, R3, 0xffff, RZ, 0xc0, !PT ;  /* 0x0000ffff03037812 */ /* 0x000fe400078ec0ff */
[----:B------:R-:W-:Y:S02]  /*47810*/  PRMT R5, R5, 0x3340, R1 ;  /* 0x0000334005057816 */ /* 0x000fe40000000001 */
[----:B0-----:R-:W-:-:S03]  /*47820*/  PRMT R0, R22, 0x3340, R3 ;  /* 0x0000334016007816 */ /* 0x001fc60000000003 */
[----:B------:R-:W-:Y:S04]  /*47830*/  STL [R1+0x1580], R5 ;  /* 0x0015800501007387 */ /* 0x000fe80000100800 */
[----:B------:R0:W-:Y:S04]  /*47840*/  STL [R1+0x3c], R0 ;  /* 0x00003c0001007387 */ /* 0x0001e80000100800 */
[----:B------:R-:W4:Y:S01]  /*47850*/  LDL.LU R11, [R1+0x148c] ;  /* 0x00148c00010b7983 */ /* 0x000f220000300800 */
[----:B------:R-:W-:Y:S02]  /*47860*/  LOP3.LUT R26, R26, 0xffff, RZ, 0xc0, !PT ;  /* 0x0000ffff1a1a7812 */ /* 0x000fe400078ec0ff */
[----:B------:R-:W-:-:S02]  /*47870*/  LOP3.LUT R24, R27, 0xffff, RZ, 0xc0, !PT ;  /* 0x0000ffff1b187812 */ /* 0x000fc400078ec0ff */
[----:B------:R-:W-:Y:S01]  /*47880*/  LOP3.LUT R25, R6, 0xffff, RZ, 0xc0, !PT ;  /* 0x0000ffff06197812 */ /* 0x000fe200078ec0ff */
[----:B------:R-:W4:Y:S01]  /*47890*/  LDL.LU R16, [R1+0x91c] ;  /* 0x00091c0001107983 */ /* 0x000f220000300800 */
[----:B------:R-:W-:Y:S02]  /*478a0*/  PRMT R3, R24, 0x3340, R1 ;  /* 0x0000334018037816 */ /* 0x000fe40000000001 */
[----:B------:R-:W-:-:S04]  /*478b0*/  PRMT R22, R26, 0x3340, R25 ;  /* 0x000033401a167816 */ /* 0x000fc80000000019 */
[----:B0-----:R-:W-:-:S05]  /*478c0*/  PRMT R0, R22, 0x5410, R3 ;  /* 0x0000541016007816 */ /* 0x001fca0000000003 */
[----:B------:R0:W-:Y:S04]  /*478d0*/  STL [R1+0xf0], R0 ;  /* 0x0000f00001007387 */ /* 0x0001e80000100800 */
[----:B------:R-:W4:Y:S04]  /*478e0*/  LDL.LU R2, [R1+0x12e8] ;  /* 0x0012e80001027983 */ /* 0x000f280000300800 */
[----:B------:R-:W4:Y:S04]  /*478f0*/  LDL.LU R7, [R1+0x8c4] ;  /* 0x0008c40001077983 */ /* 0x000f280000300800 */
[----:B------:R-:W4:Y:S01]  /*47900*/  LDL.LU R6, [R1+0x12dc] ;  /* 0x0012dc0001067983 */ /* 0x000f220000300800 */
[----:B------:R-:W-:-:S02]  /*47910*/  SHF.R.U32.HI R3, RZ, 0x8, R24 ;  /* 0x00000008ff037819 */ /* 0x000fc40000011618 */
[----:B------:R-:W-:Y:S02]  /*47920*/  SHF.R.U32.HI R24, RZ, 0x8, R26 ;  /* 0x00000008ff187819 */ /* 0x000fe4000001161a */
[----:B------:R-:W-:Y:S01]  /*47930*/  SHF.R.U32.HI R22, RZ, 0x8, R25 ;  /* 0x00000008ff167819 */ /* 0x000fe20000011619 */
[----:B------:R-:W4:Y:S01]  /*47940*/  LDL.LU R18, [R1+0x13c4] ;  /* 0x0013c40001127983 */ /* 0x000f220000300800 */
[----:B------:R-:W-:Y:S02]  /*47950*/  LOP3.LUT R3, R3, 0xffff, RZ, 0xc0, !PT ;  /* 0x0000ffff03037812 */ /* 0x000fe400078ec0ff */
[----:B------:R-:W-:Y:S02]  /*47960*/  LOP3.LUT R24, R24, 0xffff, RZ, 0xc0, !PT ;  /* 0x0000ffff18187812 */ /* 0x000fe400078ec0ff */
[----:B------:R-:W-:Y:S01]  /*47970*/  LOP3.LUT R22, R22, 0xffff, RZ, 0xc0, !PT ;  /* 0x0000ffff16167812 */ /* 0x000fe200078ec0ff */
[----:B------:R-:W4:Y:S01]  /*47980*/  LDL.LU R27, [R1+0x1268] ;  /* 0x00126800011b7983 */ /* 0x000f220000300800 */
[----:B0-----:R-:W-:-:S02]  /*47990*/  PRMT R0, R3, 0x3340, R1 ;  /* 0x0000334003007816 */ /* 0x001fc40000000001 */
[----:B------:R-:W-:-:S03]  /*479a0*/  PRMT R3, R24, 0x3340, R22 ;  /* 0x0000334018037816 */ /* 0x000fc60000000016 */
[----:B------:R2:W-:Y:S04]  /*479b0*/  STL [R1+0x34], R0 ;  /* 0x0000340001007387 */ /* 0x0005e80000100800 */
[----:B------:R-:W4:Y:S01]  /*479c0*/  LDL.LU R13, [R1+0x12d0] ;  /* 0x0012d000010d7983 */ /* 0x000f220000300800 */
[----:B------:R-:W-:-:S03]  /*479d0*/  LOP3.LUT R25, R9, 0xffff, RZ, 0xc0, !PT ;  /* 0x0000ffff09197812 */ /* 0x000fc600078ec0ff */
[----:B------:R0:W-:Y:S01]  /*479e0*/  STL [R1+0x78], R3 ;  /* 0x0000780301007387 */ /* 0x0001e20000100800 */
[--C-:B------:R-:W-:Y:S02]  /*479f0*/  PRMT R21, R21, 0x3340, R1.reuse ;  /* 0x0000334015157816 */ /* 0x100fe40000000001 */
[----:B--2---:R-:W-:Y:S02]  /*47a00*/  LOP3.LUT R0, R19, 0xffff, RZ, 0xc0, !PT ;  /* 0x0000ffff13007812 */ /* 0x004fe400078ec0ff */
[----:B------:R-:W2:Y:S02]  /*47a10*/  LDL.LU R19, [R1+0x1234] ;  /* 0x0012340001137983 */ /* 0x000ea40000300800 */
[----:B0-----:R-:W-:Y:S02]  /*47a20*/  PRMT R3, R0, 0x3340, R1 ;  /* 0x0000334000037816 */ /* 0x001fe40000000001 */
[----:B------:R0:W-:Y:S04]  /*47a30*/  STL [R1+0x118], R0 ;  /* 0x0001180001007387 */ /* 0x0001e80000100800 */
[----:B------:R-:W2:Y:S04]  /*47a40*/  LDL.LU R14, [R1+0x8d4] ;  /* 0x0008d400010e7983 */ /* 0x000ea80000300800 */
[----:B------:R-:W2:Y:S01]  /*47a50*/  LDL.LU R12, [R1+0x12e4] ;  /* 0x0012e400010c7983 */ /* 0x000ea20000300800 */
[----:B---3--:R-:W-:-:S04]  /*47a60*/  LOP3.LUT R24, R10, 0xffff, RZ, 0xc0, !PT ;  /* 0x0000ffff0a187812 */ /* 0x008fc800078ec0ff */
[----:B------:R-:W-:-:S04]  /*47a70*/  PRMT R22, R25, 0x3340, R24 ;  /* 0x0000334019167816 */ /* 0x000fc80000000018 */
[----:B0-----:R-:W-:-:S05]  /*47a80*/  PRMT R0, R22, 0x5410, R3 ;  /* 0x0000541016007816 */ /* 0x001fca0000000003 */
[----:B------:R0:W-:Y:S04]  /*47a90*/  STL [R1+0xfc], R0 ;  /* 0x0000fc0001007387 */ /* 0x0001e80000100800 */
[----:B------:R-:W3:Y:S04]  /*47aa0*/  LDL.LU R28, [R1+0x143c] ;  /* 0x00143c00011c7983 */ /* 0x000ee80000300800 */
[----:B------:R-:W3:Y:S04]  /*47ab0*/  LDL.LU R17, [R1+0x129c] ;  /* 0x00129c0001117983 */ /* 0x000ee80000300800 */
[----:B------:R-:W3:Y:S01]  /*47ac0*/  LDL.LU R10, [R1+0x1388] ;  /* 0x00138800010a7983 */ /* 0x000ee20000300800 */
[----:B----4-:R-:W-:-:S03]  /*47ad0*/  PRMT R4, R11, 0x5410, R21 ;  /* 0x000054100b047816 */ /* 0x010fc60000000015 */
[----:B------:R-:W4:Y:S04]  /*47ae0*/  LDL.LU R29, [R1+0x1448] ;  /* 0x00144800011d7983 */ /* 0x000f280000300800 */
[----:B0-----:R-:W4:Y:S04]  /*47af0*/  LDL.LU R0, [R1+0x12a4] ;  /* 0x0012a40001007983 */ /* 0x001f280000300800 */
[----:B------:R-:W-:Y:S04]  /*47b00*/  STL [R1+0x1230], R4 ;  /* 0x0012300401007387 */ /* 0x000fe80000100800 */
[----:B------:R-:W4:Y:S04]  /*47b10*/  LDL.LU R8, [R1+0x1398] ;  /* 0x0013980001087983 */ /* 0x000f280000300800 */
[----:B------:R-:W4:Y:S04]  /*47b20*/  LDL.LU R9, [R1+0x13f8] ;  /* 0x0013f80001097983 */ /* 0x000f280000300800 */
[----:B------:R-:W4:Y:S01]  /*47b30*/  LDL.LU R11, [R1+0x127c] ;  /* 0x00127c00010b7983 */ /* 0x000f220000300800 */
[----:B------:R-:W-:-:S02]  /*47b40*/  SHF.R.U32.HI R22, RZ, 0x8, R25 ;  /* 0x00000008ff167819 */ /* 0x000fc40000011619 */
[----:B------:R-:W-:Y:S02]  /*47b50*/  SHF.R.U32.HI R3, RZ, 0x8, R24 ;  /* 0x00000008ff037819 */ /* 0x000fe40000011618 */
[----:B------:R-:W-:Y:S02]  /*47b60*/  LOP3.LUT R22, R22, 0xffff, RZ, 0xc0, !PT ;  /* 0x0000ffff16167812 */ /* 0x000fe400078ec0ff */
[----:B------:R-:W-:-:S04]  /*47b70*/  LOP3.LUT R3, R3, 0xffff, RZ, 0xc0, !PT ;  /* 0x0000ffff03037812 */ /* 0x000fc800078ec0ff */
[----:B------:R-:W-:Y:S02]  /*47b80*/  PRMT R15, R22, 0x3340, R3 ;  /* 0x00003340160f7816 */ /* 0x000fe40000000003 */
[----:B------:R-:W-:Y:S02]  /*47b90*/  PRMT R3, R2, 0x5410, R16 ;  /* 0x0000541002037816 */ /* 0x000fe40000000010 */
[----:B------:R-:W-:Y:S01]  /*47ba0*/  PRMT R2, R6, 0x5410, R7 ;  /* 0x0000541006027816 */ /* 0x000fe20000000007 */
[----:B------:R-:W-:Y:S04]  /*47bb0*/  STL [R1+0x1544], R15 ;  /* 0x0015440f01007387 */ /* 0x000fe80000100800 */
[----:B------:R-:W4:Y:S01]  /*47bc0*/  LDL.LU R6, [R1+0x1328] ;  /* 0x0013280001067983 */ /* 0x000f220000300800 */
[----:B------:R-:W-:-:S02]  /*47bd0*/  LOP3.LUT R24, R18, 0xffff, RZ, 0xc0, !PT ;  /* 0x0000ffff12187812 */ /* 0x000fc400078ec0ff */
[----:B------:R-:W-:Y:S01]  /*47be0*/  LOP3.LUT R27, R27, 0xffff, RZ, 0xc0, !PT ;  /* 0x0000ffff1b1b7812 */ /* 0x000fe200078ec0ff */
[----:B------:R0:W-:Y:S01]  /*47bf0*/  STL [R1+0x121c], R3 ;  /* 0x00121c0301007387 */ /* 0x0001e20000100800 */
[----:B------:R-:W-:-:S03]  /*47c00*/  LOP3.LUT R22, R13, 0xffff, RZ, 0xc0, !PT ;  /* 0x0000ffff0d167812 */ /* 0x000fc600078ec0ff */
[----:B------:R1:W-:Y:S01]  /*47c10*/  STL [R1+0x1220], R2 ;  /* 0x0012200201007387 */ /* 0x0003e20000100800 */
[----:B------:R-:W-:Y:S02]  /*47c20*/  PRMT R21, R24, 0x3340, R22 ;  /* 0x0000334018157816 */ /* 0x000fe40000000016 */
[----:B0-----:R-:W-:Y:S02]  /*47c30*/  PRMT R3, R27, 0x3340, R1 ;  /* 0x000033401b037816 */ /* 0x001fe40000000001 */
[----:B------:R-:W-:Y:S02]  /*47c40*/  SHF.R.U32.HI R24, RZ, 0x8, R24 ;  /* 0x00000008ff187819 */ /* 0x000fe40000011618 */
[----:B-1----:R-:W-:Y:S02]  /*47c50*/  PRMT R2, R21, 0x5410, R3 ;  /* 0x0000541015027816 */ /* 0x002fe40000000003 */
[----:B------:R-:W-:Y:S02]  /*47c60*/  SHF.R.U32.HI R21, RZ, 0x8, R22 ;  /* 0x00000008ff157819 */ /* 0x000fe40000011616 */
[----:B------:R-:W-:-:S02]  /*47c70*/  LOP3.LUT R22, R24, 0xffff, RZ, 0xc0, !PT ;  /* 0x0000ffff18167812 */ /* 0x000fc400078ec0ff */
[----:B------:R-:W-:Y:S01]  /*47c80*/  LOP3.LUT R21, R21, 0xffff, RZ, 0xc0, !PT ;  /* 0x0000ffff15157812 */ /* 0x000fe200078ec0ff */
[----:B------:R0:W-:Y:S01]  /*47c90*/  STL [R1+0xec], R2 ;  /* 0x0000ec0201007387 */ /* 0x0001e20000100800 */
[----:B--2---:R-:W-:-:S04]  /*47ca0*/  LOP3.LUT R19, R19, 0xffff, RZ, 0xc0, !PT ;  /* 0x0000ffff13137812 */ /* 0x004fc800078ec0ff */
[----:B------:R-:W-:-:S04]  /*47cb0*/  PRMT R3, R19, 0x3340, R1 ;  /* 0x0000334013037816 */ /* 0x000fc80000000001 */
[----:B------:R-:W-:Y:S02]  /*47cc0*/  PRMT R4, R23, 0x5410, R3 ;  /* 0x0000541017047816 */ /* 0x000fe40000000003 */
[----:B------:R-:W-:Y:S01]  /*47cd0*/  PRMT R3, R22, 0x3340, R21 ;  /* 0x0000334016037816 */ /* 0x000fe20000000015 */
[----:B------:R-:W-:Y:S04]  /*47ce0*/  STL [R1+0x157c], R19 ;  /* 0x00157c1301007387 */ /* 0x000fe80000100800 */
[----:B------:R-:W-:Y:S04]  /*47cf0*/  STL [R1+0x1234], R4 ;  /* 0x0012340401007387 */ /* 0x000fe80000100800 */
[----:B------:R1:W-:Y:S01]  /*47d00*/  STL [R1+0x64], R3 ;  /* 0x0000640301007387 */ /* 0x0003e20000100800 */
[----:B0-----:R-:W-:-:S02]  /*47d10*/  PRMT R2, R12, 0x5410, R14 ;  /* 0x000054100c027816 */ /* 0x001fc4000000000e */
[----:B---3--:R-:W-:Y:S02]  /*47d20*/  LOP3.LUT R23, R28, 0xffff, RZ, 0xc0, !PT ;  /* 0x0000ffff1c177812 */ /* 0x008fe400078ec0ff */
[----:B------:R-:W-:Y:S02]  /*47d30*/  LOP3.LUT R5, R17, 0xffff, RZ, 0xc0, !PT ;  /* 0x0000ffff11057812 */ /* 0x000fe400078ec0ff */
[----:B------:R-:W-:Y:S02]  /*47d40*/  LOP3.LUT R22, R10, 0xffff, RZ, 0xc0, !PT ;  /* 0x0000ffff0a167812 */ /* 0x000fe400078ec0ff */
[----:B-1----:R-:W-:Y:S02]  /*47d50*/  PRMT R3, R5, 0x3340, R1 ;  /* 0x0000334005037816 */ /* 0x002fe40000000001 */
[----:B------:R-:W-:-:S04]  /*47d60*/  PRMT R21, R23, 0x3340, R22 ;  /* 0x0000334017157816 */ /* 0x000fc80000000016 */
[----:B------:R-:W-:Y:S01]  /*47d70*/  PRMT R10, R21, 0x5410, R3 ;  /* 0x00005410150a7816 */ /* 0x000fe20000000003 */
[----:B------:R0:W-:Y:S01]  /*47d80*/  STL [R1+0x1218], R2 ;  /* 0x0012180201007387 */ /* 0x0001e20000100800 */
[----:B----4-:R-:W-:Y:S02]  /*47d90*/  LOP3.LUT R24, R0, 0xffff, RZ, 0xc0, !PT ;  /* 0x0000ffff00187812 */ /* 0x010fe400078ec0ff */
[----:B------:R-:W-:Y:S01]  /*47da0*/  LOP3.LUT R0, R11, 0xffff, RZ, 0xc0, !PT ;  /* 0x0000ffff0b007812 */ /* 0x000fe200078ec0ff */
[----:B------:R-:W-:Y:S04]  /*47db0*/  STL [R1+0x1548], R10 ;  /* 0x0015480a01007387 */ /* 0x000fe80000100800 */
[----:B------:R-:W2:Y:S04]  /*47dc0*/  LDL.LU R17, [R1+0x1214] ;  /* 0x0012140001117983 */ /* 0x000ea80000300800 */
[----:B------:R-:W2:Y:S01]  /*47dd0*/  LDL.LU R11, [R1+0x1340] ;  /* 0x00134000010b7983 */ /* 0x000ea20000300800 */
[----:B------:R-:W-:-:S02]  /*47de0*/  LOP3.LUT R26, R29, 0xffff, RZ, 0xc0, !PT ;  /* 0x0000ffff1d1a7812 */ /* 0x000fc400078ec0ff */
[----:B------:R-:W-:Y:S02]  /*47df0*/  LOP3.LUT R25, R8, 0xffff, RZ, 0xc0, !PT ;  /* 0x0000ffff08197812 */ /* 0x000fe400078ec0ff */
[----:B------:R-:W-:Y:S02]  /*47e00*/  PRMT R3, R24, 0x3340, R1 ;  /* 0x0000334018037816 */ /* 0x000fe40000000001 */
[----:B------:R-:W-:Y:S02]  /*47e10*/  LOP3.LUT R4, R9, 0xffff, RZ, 0xc0, !PT ;  /* 0x0000ffff09047812 */ /* 0x000fe400078ec0ff */
[----:B------:R-:W-:Y:S02]  /*47e20*/  SHF.R.U32.HI R23, RZ, 0x8, R23 ;  /* 0x00000008ff177819 */ /* 0x000fe40000011617 */
[----:B------:R-:W-:Y:S01]  /*47e30*/  PRMT R21, R26, 0x3340, R25 ;  /* 0x000033401a157816 */ /* 0x000fe20000000019 */
[----:B0-----:R-:W3:Y:S04]  /*47e40*/  LDL.LU R2, [R1+0x142c] ;  /* 0x00142c0001027983 */ /* 0x001ee80000300800 */
[----:B------:R-:W4:Y:S04]  /*47e50*/  LDL.LU R7, [R1+0x128c] ;  /* 0x00128c0001077983 */ /* 0x000f280000300800 */
[----:B------:R-:W4:Y:S01]  /*47e60*/  LDL.LU R9, [R1+0x1368] ;  /* 0x0013680001097983 */ /* 0x000f220000300800 */
[----:B------:R-:W-:-:S02]  /*47e70*/  LOP3.LUT R29, R6, 0xffff, RZ, 0xc0, !PT ;  /* 0x0000ffff061d7812 */ /* 0x000fc400078ec0ff */
[----:B------:R-:W-:Y:S02]  /*47e80*/  PRMT R6, R21, 0x5410, R3 ;  /* 0x0000541015067816 */ /* 0x000fe40000000003 */
[----:B------:R-:W-:Y:S02]  /*47e90*/  PRMT R3, R0, 0x3340, R1 ;  /* 0x0000334000037816 */ /* 0x000fe40000000001 */
[----:B------:R-:W-:-:S04]  /*47ea0*/  PRMT R21, R4, 0x3340, R29 ;  /* 0x0000334004157816 */ /* 0x000fc8000000001d */
[----:B------:R-:W-:Y:S02]  /*47eb0*/  PRMT R8, R21, 0x5410, R3 ;  /* 0x0000541015087816 */ /* 0x000fe40000000003 */
[----:B------:R-:W-:Y:S02]  /*47ec0*/  SHF.R.U32.HI R3, RZ, 0x8, R27 ;  /* 0x00000008ff037819 */ /* 0x000fe4000001161b */
[----:B------:R-:W-:Y:S02]  /*47ed0*/  SHF.R.U32.HI R21, RZ, 0x8, R22 ;  /* 0x00000008ff157819 */ /* 0x000fe40000011616 */
[----:B------:R-:W-:Y:S02]  /*47ee0*/  LOP3.LUT R3, R3, 0xffff, RZ, 0xc0, !PT ;  /* 0x0000ffff03037812 */ /* 0x000fe400078ec0ff */
[----:B------:R-:W-:Y:S02]  /*47ef0*/  LOP3.LUT R22, R23, 0xffff, RZ, 0xc0, !PT ;  /* 0x0000ffff17167812 */ /* 0x000fe400078ec0ff */
[----:B------:R-:W-:-:S02]  /*47f00*/  LOP3.LUT R21, R21, 0xffff, RZ, 0xc0, !PT ;  /* 0x0000ffff15157812 */ /* 0x000fc400078ec0ff */
[----:B------:R-:W-:Y:S01]  /*47f10*/  PRMT R3, R3, 0x3340, R1 ;  /* 0x0000334003037816 */ /* 0x000fe20000000001 */
[----:B------:R0:W-:Y:S04]  /*47f20*/  STL [R1+0x154c], R6 ;  /* 0x00154c0601007387 */ /* 0x0001e80000100800 */
[----:B------:R-:W-:Y:S04]  /*47f30*/  STL [R1+0x1550], R8 ;  /* 0x0015500801007387 */ /* 0x000fe80000100800 */
[----:B------:R1:W-:Y:S01]  /*47f40*/  STL [R1+0x30], R3 ;  /* 0x0000300301007387 */ /* 0x0003e20000100800 */
[----:B0-----:R-:W-:-:S02]  /*47f50*/  PRMT R6, R22, 0x3340, R21 ;  /* 0x0000334016067816 */ /* 0x001fc40000000015 */
[----:B------:R-:W-:Y:S02]  /*47f60*/  SHF.R.U32.HI R21, RZ, 0x8, R26 ;  /* 0x00000008ff157819 */ /* 0x000fe4000001161a */
[----:B------:R-:W-:Y:S02]  /*47f70*/  SHF.R.U32.HI R22, RZ, 0x8, R24 ;  /* 0x00000008ff167819 */ /* 0x000fe40000011618 */
[----:B-1----:R-:W-:Y:S02]  /*47f80*/  SHF.R.U32.HI R3, RZ, 0x8, R25 ;  /* 0x00000008ff037819 */ /* 0x002fe40000011619 */
[----:B------:R-:W-:Y:S02]  /*47f90*/  LOP3.LUT R21, R21, 0xffff, RZ, 0xc0, !PT ;  /* 0x0000ffff15157812 */ /* 0x000fe400078ec0ff */
[----:B------:R-:W-:Y:S02]  /*47fa0*/  LOP3.LUT R22, R22, 0xffff, RZ, 0xc0, !PT ;  /* 0x0000ffff16167812 */ /* 0x000fe400078ec0ff */
[----:B------:R-:W-:Y:S01]  /*47fb0*/  LOP3.LUT R3, R3, 0xffff, RZ, 0xc0, !PT ;  /* 0x0000ffff03037812 */ /* 0x000fe200078ec0ff */
[----:B------:R0:W-:Y:S03]  /*47fc0*/  STL [R1+0x58], R6 ;  /* 0x0000580601007387 */ /* 0x0001e60000100800 */
[----:B------:R-:W-:-:S02]  /*47fd0*/  PRMT R8, R21, 0x3340, R3 ;  /* 0x0000334015087816 */ /* 0x000fc40000000003 */
[----:B------:R-:W-:Y:S02]  /*47fe0*/  SHF.R.U32.HI R21, RZ, 0x8, R29 ;  /* 0x00000008ff157819 */ /* 0x000fe4000001161d */
[----:B------:R-:W-:Y:S02]  /*47ff0*/  SHF.R.U32.HI R3, RZ, 0x8, R5 ;  /* 0x00000008ff037819 */ /* 0x000fe40000011605 */
[----:B0-----:R-:W-:Y:S02]  /*48000*/  PRMT R6, R22, 0x3340, R1 ;  /* 0x0000334016067816 */ /* 0x001fe40000000001 */
[----:B------:R-:W-:Y:S01]  /*48010*/  SHF.R.U32.HI R22, RZ, 0x8, R4 ;  /* 0x00000008ff167819 */ /* 0x000fe20000011604 */
[----:B------:R-:W-:Y:S04]  /*48020*/  STL [R1+0x38], R8 ;  /* 0x0000380801007387 */ /* 0x000fe80000100800 */
[----:B------:R-:W4:Y:S04]  /*48030*/  LDL.LU R18, [R1+0x1260] ;  /* 0x0012600001127983 */ /* 0x000f280000300800 */
[----:B------:R0:W-:Y:S04]  /*48040*/  STL [R1+0x2c], R6 ;  /* 0x00002c0601007387 */ /* 0x0001e80000100800 */
[----:B------:R-:W4:Y:S01]  /*48050*/  LDL.LU R13, [R1+0x1364] ;  /* 0x00136400010d7983 */ /* 0x000f220000300800 */
[----:B------:R-:W-:-:S02]  /*48060*/  LOP3.LUT R22, R22, 0xffff, RZ, 0xc0, !PT ;  /* 0x0000ffff16167812 */ /* 0x000fc400078ec0ff */
[----:B------:R-:W-:Y:S01]  /*48070*/  LOP3.LUT R21, R21, 0xffff, RZ, 0xc0, !PT ;  /* 0x0000ffff15157812 */ /* 0x000fe200078ec0ff */
[----:B------:R-:W4:Y:S01]  /*48080*/  LDL.LU R14, [R1+0x1210] ;  /* 0x00121000010e7983 */ /* 0x000f220000300800 */
[----:B------:R-:W-:-:S03]  /*48090*/  LOP3.LUT R3, R3, 0xffff, RZ, 0xc0, !PT ;  /* 0x0000ffff03037812 */ /* 0x000fc600078ec0ff */
[----:B------:R-:W4:Y:S01]  /*480a0*/  LDL.LU R12, [R1+0x1344] ;  /* 0x00134400010c7983 */ /* 0x000f220000300800 */
[----:B------:R-:W-:Y:S02]  /*480b0*/  PRMT R3, R3, 0x3340, R1 ;  /* 0x0000334003037816 */ /* 0x000fe40000000001 */
[----:B0-----:R-:W-:-:S05]  /*480c0*/  PRMT R6, R22, 0x3340, R21 ;  /* 0x0000334016067816 */ /* 0x001fca0000000015 */
[----:B------:R-:W-:Y:S04]  /*480d0*/  STL [R1+0x1554], R6 ;  /* 0x0015540601007387 */ /* 0x000fe80000100800 */
[----:B------:R2:W-:Y:S04]  /*480e0*/  STL [R1+0x24], R3 ;  /* 0x0000240301007387 */ /* 0x0005e80000100800 */
[----:B------:R-:W4:Y:S01]  /*480f0*/  LDL.LU R28, [R1+0x1468] ;  /* 0x00146800011c7983 */ /* 0x000f220000300800 */
[----:B--2---:R-:W-:-:S03]  /*48100*/  PRMT R3, R11, 0x5410, R17 ;  /* 0x000054100b037816 */ /* 0x004fc60000000011 */
[----:B------:R-:W2:Y:S04]  /*48110*/  LDL.LU R17, [R1+0x12f8] ;  /* 0x0012f80001117983 */ /* 0x000ea80000300800 */
[----:B------:R0:W-:Y:S04]  /*48120*/  STL [R1+0x918], R3 ;  /* 0x0009180301007387 */ /* 0x0001e80000100800 */
[----:B------:R-:W2:Y:S01]  /*48130*/  LDL.LU R11, [R1+0x13d8] ;  /* 0x0013d800010b7983 */ /* 0x000ea20000300800 */
[----:B---3--:R-:W-:Y:S02]  /*48140*/  LOP3.LUT R24, R2, 0xffff, RZ, 0xc0, !PT ;  /* 0x0000ffff02187812 */ /* 0x008fe400078ec0ff */
[----:B----4-:R-:W-:-:S02]  /*48150*/  LOP3.LUT R22, R7, 0xffff, RZ, 0xc0, !PT ;  /* 0x0000ffff07167812 */ /* 0x010fc400078ec0ff */
[----:B------:R-:W-:Y:S02]  /*48160*/  LOP3.LUT R23, R9, 0xffff, RZ, 0xc0, !PT ;  /* 0x0000ffff09177812 */ /* 0x000fe400078ec0ff */
[----:B0-----:R-:W-:Y:S02]  /*48170*/  PRMT R3, R22, 0x3340, R1 ;  /* 0x0000334016037816 */ /* 0x001fe40000000001 */
[----:B------:R-:W-:Y:S02]  /*48180*/  PRMT R21, R24, 0x3340, R23 ;  /* 0x0000334018157816 */ /* 0x000fe40000000017 */
[----:B------:R-:W-:Y:S02]  /*48190*/  SHF.R.U32.HI R22, RZ, 0x8, R22 ;  /* 0x00000008ff167819 */ /* 0x000fe40000011616 */
[----:B------:R-:W-:Y:S02]  /*481a0*/  PRMT R9, R21, 0x5410, R3 ;  /* 0x0000541015097816 */ /* 0x000fe40000000003 */
[----:B------:R-:W-:-:S02]  /*481b0*/  SHF.R.U32.HI R21, RZ, 0x8, R24 ;  /* 0x00000008ff157819 */ /* 0x000fc40000011618 */
[----:B------:R-:W-:Y:S02]  /*481c0*/  SHF.R.U32.HI R3, RZ, 0x8, R23 ;  /* 0x00000008ff037819 */ /* 0x000fe40000011617 */
[----:B------:R-:W-:Y:S02]  /*481d0*/  LOP3.LUT R22, R22, 0xffff, RZ, 0xc0, !PT ;  /* 0x0000ffff16167812 */ /* 0x000fe400078ec0ff */
[----:B------:R-:W-:Y:S02]  /*481e0*/  LOP3.LUT R21, R21, 0xffff, RZ, 0xc0, !PT ;  /* 0x0000ffff15157812 */ /* 0x000fe400078ec0ff */
[----:B------:R-:W-:Y:S01]  /*481f0*/  LOP3.LUT R3, R3, 0xffff, RZ, 0xc0, !PT ;  /* 0x0000ffff03037812 */ /* 0x000fe200078ec0ff */
[----:B------:R0:W-:Y:S03]  /*48200*/  STL [R1+0x1558], R9 ;  /* 0x0015580901007387 */ /* 0x0001e60000100800 */
[----:B------:R-:W-:-:S02]  /*48210*/  PRMT R6, R21, 0x3340, R3 ;  /* 0x0000334015067816 */ /* 0x000fc40000000003 */
[----:B0-----:R-:W-:-:S03]  /*48220*/  PRMT R9, R22, 0x3340, R1 ;  /* 0x0000334016097816 */ /* 0x001fc60000000001 */
[----:B------:R-:W-:Y:S04]  /*48230*/  STL [R1+0x155c], R6 ;  /* 0x00155c0601007387 */ /* 0x000fe80000100800 */
[----:B------:R-:W-:Y:S04]  /*48240*/  STL [R1+0x1560], R9 ;  /* 0x0015600901007387 */ /* 0x000fe80000100800 */
[----:B------:R-:W3:Y:S01]  /*48250*/  LDL.LU R26, [R1+0x125c] ;  /* 0x00125c00011a7983 */ /* 0x000ee20000300800 */
[----:B------:R-:W-:Y:S02]  /*48260*/  PRMT R3, R13, 0x5410, R18 ;  /* 0x000054100d037816 */ /* 0x000fe40000000012 */
[----:B------:R-:W-:-:S03]  /*48270*/  PRMT R2, R12, 0x5410, R14 ;  /* 0x000054100c027816 */ /* 0x000fc6000000000e */
[----:B------:R-:W-:Y:S04]  /*48280*/  STL [R1+0x91c], R3 ;  /* 0x00091c0301007387 */ /* 0x000fe80000100800 */
[----:B------:R-:W3:Y:S04]  /*48290*/  LDL.LU R27, [R1+0x133c] ;  /* 0x00133c00011b7983 */ /* 0x000ee80000300800 */
[----:B------:R0:W-:Y:S04]  /*482a0*/  STL [R1+0x1214], R2 ;  /* 0x0012140201007387 */ /* 0x0001e80000100800 */
[----:B------:R-:W4:Y:S04]  /*482b0*/  LDL.LU R10, [R1+0x1258] ;  /* 0x00125800010a7983 */ /* 0x000f280000300800 */
[----:B------:R-:W4:Y:S04]  /*482c0*/  LDL.LU R19, [R1+0x132c] ;  /* 0x00132c0001137983 */ /* 0x000f280000300800 */
[----:B------:R-:W4:Y:S04]  /*482d0*/  LDL.LU R5, [R1+0x6c] ;  /* 0x00006c0001057983 */ /* 0x000f280000300800 */
[----:B------:R-:W4:Y:S04]  /*482e0*/  LDL.LU R20, [R1+0x1310] ;  /* 0x0013100001147983 */ /* 0x000f280000300800 */
[----:B------:R-:W4:Y:S04]  /*482f0*/  LDL.LU R4, [R1+0x146c] ;  /* 0x00146c0001047983 */ /* 0x000f280000300800 */
[----:B------:R-:W4:Y:S04]  /*48300*/  LDL.LU R16, [R1+0x130c] ;  /* 0x00130c0001107983 */ /* 0x000f280000300800 */
[----:B------:R-:W4:Y:S01]  /*48310*/  LDL.LU R7, [R1+0x13ec] ;  /* 0x0013ec0001077983 */ /* 0x000f220000300800 */
[----:B------:R-:W-:-:S03]  /*48320*/  LOP3.LUT R23, R28, 0xffff, RZ, 0xc0, !PT ;  /* 0x0000ffff1c177812 */ /* 0x000fc600078ec0ff */
[----:B0-----:R-:W4:Y:S01]  /*48330*/  LDL.LU R2, [R1+0x1254] ;  /* 0x0012540001027983 */ /* 0x001f220000300800 */
[----:B--2---:R-:W-:Y:S02]  /*48340*/  LOP3.LUT R24, R17, 0xffff, RZ, 0xc0, !PT ;  /* 0x0000ffff11187812 */ /* 0x004fe400078ec0ff */
[----:B------:R-:W-:Y:S02]  /*48350*/  LOP3.LUT R22, R11, 0xffff, RZ, 0xc0, !PT ;  /* 0x0000ffff0b167812 */ /* 0x000fe400078ec0ff */
[----:B------:R-:W-:Y:S02]  /*48360*/  PRMT R3, R24, 0x3340, R1 ;  /* 0x0000334018037816 */ /* 0x000fe40000000001 */
[----:B------:R-:W-:-:S04]  /*48370*/  PRMT R21, R23, 0x3340, R22 ;  /* 0x0000334017157816 */ /* 0x000fc80000000016 */
[----:B------:R-:W-:-:S05]  /*48380*/  PRMT R6, R21, 0x5410, R3 ;  /* 0x0000541015067816 */ /* 0x000fca0000000003 */
[----:B------:R-:W-:Y:S04]  /*48390*/  STL [R1+0xe8], R6 ;  /* 0x0000e80601007387 */ /* 0x000fe80000100800 */
[----:B------:R-:W2:Y:S04]  /*483a0*/  LDL.LU R18, [R1+0x1320] ;  /* 0x0013200001127983 */ /* 0x000ea80000300800 */
[----:B------:R-:W2:Y:S04]  /*483b0*/  LDL.LU R13, [R1+0x1250] ;  /* 0x00125000010d7983 */ /* 0x000ea80000300800 */
[----:B------:R-:W2:Y:S04]  /*483c0*/  LDL.LU R14, [R1+0x1308] ;  /* 0x00130800010e7983 */ /* 0x000ea80000300800 */
[----:B------:R-:W2:Y:S04]  /*483d0*/  LDL.LU R12, [R1+0x1248] ;  /* 0x00124800010c7983 */ /* 0x000ea80000300800 */
[----:B------:R-:W2:Y:S01]  /*483e0*/  LDL.LU R28, [R1+0x12f0] ;  /* 0x0012f000011c7983 */ /* 0x000ea20000300800 */
[----:B------:R-:W-:-:S03]  /*483f0*/  SHF.R.U32.HI R3, RZ, 0x8, R0 ;  /* 0x00000008ff037819 */ /* 0x000fc60000011600 */
[----:B------:R-:W2:Y:S04]  /*48400*/  LDL.LU R17, [R1+0x1450] ;  /* 0x0014500001117983 */ /* 0x000ea80000300800 */
[----:B------:R-:W2:Y:S04]  /*48410*/  LDL.LU R0, [R1+0x12b8] ;  /* 0x0012b80001007983 */ /* 0x000ea80000300800 */
[----:B------:R-:W2:Y:S01]  /*48420*/  LDL.LU R11, [R1+0x13b0] ;  /* 0x0013b000010b7983 */ /* 0x000ea20000300800 */
[----:B------:R-:W-:Y:S02]  /*48430*/  LOP3.LUT R3, R3, 0xffff, RZ, 0xc0, !PT ;  /* 0x0000ffff03037812 */ /* 0x000fe400078ec0ff */
[----:B------:R-:W-:-:S02]  /*48440*/  SHF.R.U32.HI R23, RZ, 0x8, R23 ;  /* 0x00000008ff177819 */ /* 0x000fc40000011617 */
[----:B------:R-:W-:Y:S02]  /*48450*/  SHF.R.U32.HI R21, RZ, 0x8, R22 ;  /* 0x00000008ff157819 */ /* 0x000fe40000011616 */
[----:B------:R-:W-:Y:S02]  /*48460*/  PRMT R8, R3, 0x3340, R1 ;  /* 0x0000334003087816 */ /* 0x000fe40000000001 */
[----:B------:R-:W-:Y:S02]  /*48470*/  LOP3.LUT R22, R23, 0xffff, RZ, 0xc0, !PT ;  /* 0x0000ffff17167812 */ /* 0x000fe400078ec0ff */
[----:B------:R-:W-:Y:S01]  /*48480*/  LOP3.LUT R21, R21, 0xffff, RZ, 0xc0, !PT ;  /* 0x0000ffff15157812 */ /* 0x000fe200078ec0ff */
[----:B------:R3:W-:Y:S03]  /*48490*/  STL [R1+0x1564], R8 ;  /* 0x0015640801007387 */ /* 0x0007e60000100800 */
[----:B------:R-:W-:-:S05]  /*484a0*/  PRMT R15, R22, 0x3340, R21 ;  /* 0x00003340160f7816 */ /* 0x000fca0000000015 */
[----:B------:R-:W-:Y:S01]  /*484b0*/  STL [R1+0x1568], R15 ;  /* 0x0015680f01007387 */ /* 0x000fe20000100800 */
[----:B---3--:R-:W-:Y:S02]  /*484c0*/  PRMT R8, R27, 0x5410, R26 ;  /* 0x000054101b087816 */ /* 0x008fe4000000001a */
[----:B----4-:R-:W-:Y:S02]  /*484d0*/  PRMT R6, R19, 0x5410, R10 ;  /* 0x0000541013067816 */ /* 0x010fe4000000000a */
[----:B------:R-:W-:Y:S02]  /*484e0*/  PRMT R3, R20, 0x5410, R5 ;  /* 0x0000541014037816 */ /* 0x000fe40000000005 */
[----:B------:R-:W-:Y:S02]  /*484f0*/  LOP3.LUT R23, R4, 0xffff, RZ, 0xc0, !PT ;  /* 0x0000ffff04177812 */ /* 0x000fe400078ec0ff */
[----:B------:R-:W-:Y:S02]  /*48500*/  LOP3.LUT R25, R16, 0xffff, RZ, 0xc0, !PT ;  /* 0x0000ffff10197812 */ /* 0x000fe400078ec0ff */
[----:B------:R-:W-:Y:S01]  /*48510*/  LOP3.LUT R22, R7, 0xffff, RZ, 0xc0, !PT ;  /* 0x0000ffff07167812 */ /* 0x000fe200078ec0ff */
[----:B------:R-:W-:Y:S04]  /*48520*/  STL [R1+0x1210], R8 ;  /* 0x0012100801007387 */ /* 0x000fe80000100800 */
[----:B------:R-:W-:Y:S04]  /*48530*/  STL [R1+0x8d4], R6 ;  /* 0x0008d40601007387 */ /* 0x000fe80000100800 */
[----:B------:R0:W-:Y:S01]  /*48540*/  STL [R1+0x914], R3 ;  /* 0x0009140301007387 */ /* 0x0001e20000100800 */
[----:B------:R-:W-:-:S02]  /*48550*/  PRMT R21, R23, 0x3340, R22 ;  /* 0x0000334017157816 */ /* 0x000fc40000000016 */
[----:B------:R-:W-:Y:S02]  /*48560*/  SHF.R.U32.HI R23, RZ, 0x8, R23 ;  /* 0x00000008ff177819 */ /* 0x000fe40000011617 */
[----:B0-----:R-:W-:-:S04]  /*48570*/  PRMT R3, R25, 0x3340, R1 ;  /* 0x0000334019037816 */ /* 0x001fc80000000001 */
[----:B------:R-:W-:Y:S02]  /*48580*/  PRMT R4, R21, 0x5410, R3 ;  /* 0x0000541015047816 */ /* 0x000fe40000000003 */
[----:B------:R-:W-:Y:S02]  /*48590*/  SHF.R.U32.HI R3, RZ, 0x8, R24 ;  /* 0x00000008ff037819 */ /* 0x000fe40000011618 */
[----:B------:R-:W-:Y:S02]  /*485a0*/  SHF.R.U32.HI R21, RZ, 0x8, R22 ;  /* 0x00000008ff157819 */ /* 0x000fe40000011616 */
[----:B------:R-:W-:Y:S02]  /*485b0*/  LOP3.LUT R22, R23, 0xffff, RZ, 0xc0, !PT ;  /* 0x0000ffff17167812 */ /* 0x000fe400078ec0ff */
[----:B------:R-:W-:Y:S02]  /*485c0*/  LOP3.LUT R3, R3, 0xffff, RZ, 0xc0, !PT ;  /* 0x0000ffff03037812 */ /* 0x000fe400078ec0ff */
[----:B------:R-:W-:Y:S01]  /*485d0*/  LOP3.LUT R21, R21, 0xffff, RZ, 0xc0, !PT ;  /* 0x0000ffff15157812 */ /* 0x000fe200078ec0ff */
[----:B------:R2:W-:Y:S01]  /*485e0*/  STL [R1+0xe4], R4 ;  /* 0x0000e40401007387 */ /* 0x0005e20000100800 */
[----:B------:R-:W-:-:S02]  /*485f0*/  PRMT R10, R3, 0x3340, R1 ;  /* 0x00003340030a7816 */ /* 0x000fc40000000001 */
[----:B------:R-:W-:-:S03]  /*48600*/  PRMT R7, R22, 0x3340, R21 ;  /* 0x0000334016077816 */ /* 0x000fc60000000015 */
[----:B------:R-:W-:Y:S04]  /*48610*/  STL [R1+0x156c], R10 ;  /* 0x00156c0a01007387 */ /* 0x000fe80000100800 */
[----:B------:R0:W-:Y:S01]  /*48620*/  STL [R1+0x1570], R7 ;  /* 0x0015700701007387 */ /* 0x0001e20000100800 */
[----:B--2---:R-:W-:Y:S02]  /*48630*/  PRMT R4, R18, 0x5410, R2 ;  /* 0x0000541012047816 */ /* 0x004fe40000000002 */
[----:B------:R-:W-:Y:S02]  /*48640*/  PRMT R3, R14, 0x5410, R13 ;  /* 0x000054100e037816 */ /* 0x000fe4000000000d */
[----:B------:R-:W-:Y:S01]  /*48650*/  PRMT R2, R28, 0x5410, R12 ;  /* 0x000054101c027816 */ /* 0x000fe2000000000c */
[----:B------:R-:W-:Y:S01]  /*48660*/  STL [R1+0x910], R4 ;  /* 0x0009100401007387 */ /* 0x000fe20000100800 */
[----:B------:R-:W-:-:S02]  /*48670*/  LOP3.LUT R24, R17, 0xffff, RZ, 0xc0, !PT ;  /* 0x0000ffff11187812 */ /* 0x000fc400078ec0ff */
[----:B------:R-:W-:Y:S02]  /*48680*/  LOP3.LUT R22, R0, 0xffff, RZ, 0xc0, !PT ;  /* 0x0000ffff00167812 */ /* 0x000fe400078ec0ff */
[----:B------:R-:W-:Y:S01]  /*48690*/  LOP3.LUT R23, R11, 0xffff, RZ, 0xc0, !PT ;  /* 0x0000ffff0b177812 */ /* 0x000fe200078ec0ff */
[----:B------:R1:W-:Y:S04]  /*486a0*/  STL [R1+0x19c], R3 ;  /* 0x00019c0301007387 */ /* 0x0003e80000100800 */
[----:B------:R2:W-:Y:S04]  /*486b0*/  STL [R1+0x8c4], R2 ;  /* 0x0008c40201007387 */ /* 0x0005e80000100800 */
[----:B0-----:R-:W3:Y:S04]  /*486c0*/  LDL.LU R7, [R1+0x12e0] ;  /* 0x0012e00001077983 */ /* 0x001ee80000300800 */
[----:B------:R-:W4:Y:S01]  /*486d0*/  LDL.LU R10, [R1+0x1244] ;  /* 0x00124400010a7983 */ /* 0x000f220000300800 */
[----:B------:R-:W-:-:S03]  /*486e0*/  PRMT R21, R24, 0x3340, R23 ;  /* 0x0000334018157816 */ /* 0x000fc60000000017 */
[----:B------:R-:W4:Y:S04]  /*486f0*/  LDL.LU R15, [R1+0x12d8] ;  /* 0x0012d800010f7983 */ /* 0x000f280000300800 */
[----:B------:R-:W3:Y:S04]  /*48700*/  LDL.LU R8, [R1+0x80] ;  /* 0x0000800001087983 */ /* 0x000ee80000300800 */
[----:B------:R-:W3:Y:S04]  /*48710*/  LDL.LU R11, [R1+0xdc] ;  /* 0x0000dc00010b7983 */ /* 0x000ee80000300800 */
[----:B------:R-:W3:Y:S04]  /*48720*/  LDL.LU R9, [R1+0x145c] ;  /* 0x00145c0001097983 */ /* 0x000ee80000300800 */
[----:B------:R-:W3:Y:S01]  /*48730*/  LDL.LU R0, [R1+0x12cc] ;  /* 0x0012cc0001007983 */ /* 0x000ee20000300800 */
[----:B-1----:R-:W-:-:S03]  /*48740*/  PRMT R3, R22, 0x3340, R1 ;  /* 0x0000334016037816 */ /* 0x002fc60000000001 */
[----:B--2---:R-:W2:Y:S04]  /*48750*/  LDL.LU R2, [R1+0x13c8] ;  /* 0x0013c80001027983 */ /* 0x004ea80000300800 */
[----:B------:R-:W2:Y:S04]  /*48760*/  LDL.LU R6, [R1+0x124] ;  /* 0x0001240001067983 */ /* 0x000ea80000300800 */
[----:B------:R-:W2:Y:S01]  /*48770*/  LDL.LU R29, [R1+0x12c0] ;  /* 0x0012c000011d7983 */ /* 0x000ea20000300800 */
[----:B------:R-:W-:-:S05]  /*48780*/  PRMT R3, R21, 0x5410, R3 ;  /* 0x0000541015037816 */ /* 0x000fca0000000003 */
[----:B------:R0:W-:Y:S04]  /*48790*/  STL [R1+0xe0], R3 ;  /* 0x0000e00301007387 */ /* 0x0001e80000100800 */
        /* <DEDUP_REMOVED lines=11> */
[----:B------:R-:W-:-:S03]  /*48850*/  SHF.R.U32.HI R21, RZ, 0x8, R24 ;  /* 0x00000008ff157819 */ /* 0x000fc60000011618 */
[----:B------:R-:W2:Y:S01]  /*48860*/  LDL.LU R24, [R1+0x124c] ;  /* 0x00124c0001187983 */ /* 0x000ea20000300800 */
[----:B0-----:R-:W-:Y:S02]  /*48870*/  SHF.R.U32.HI R3, RZ, 0x8, R23 ;  /* 0x00000008ff037819 */ /* 0x001fe40000011617 */
[----:B------:R-:W-:Y:S02]  /*48880*/  SHF.R.U32.HI R22, RZ, 0x8, R22 ;  /* 0x00000008ff167819 */ /* 0x000fe40000011616 */
[----:B------:R-:W-:Y:S02]  /*48890*/  LOP3.LUT R21, R21, 0xffff, RZ, 0xc0, !PT ;  /* 0x0000ffff15157812 */ /* 0x000fe400078ec0ff */
[----:B------:R-:W-:Y:S02]  /*488a0*/  LOP3.LUT R3, R3, 0xffff, RZ, 0xc0, !PT ;  /* 0x0000ffff03037812 */ /* 0x000fe400078ec0ff */
[----:B------:R-:W-:Y:S02]  /*488b0*/  LOP3.LUT R22, R22, 0xffff, RZ, 0xc0, !PT ;  /* 0x0000ffff16167812 */ /* 0x000fe400078ec0ff */
[----:B------:R-:W-:-:S02]  /*488c0*/  PRMT R16, R21, 0x3340, R3 ;  /* 0x0000334015107816 */ /* 0x000fc40000000003 */
[----:B------:R-:W-:-:S03]  /*488d0*/  PRMT R4, R22, 0x3340, R1 ;  /* 0x0000334016047816 */ /* 0x000fc60000000001 */
[----:B------:R-:W-:Y:S04]  /*488e0*/  STL [R1+0x1574], R16 ;  /* 0x0015741001007387 */ /* 0x000fe80000100800 */
[----:B------:R4:W-:Y:S02]  /*488f0*/  STL [R1+0x1578], R4 ;  /* 0x0015780401007387 */ /* 0x0009e40000100800 */
[----:B----4-:R-:W-:Y:S02]  /*48900*/  PRMT R4, R15, 0x5410, R10 ;  /* 0x000054100f047816 */ /* 0x010fe4000000000a */
[----:B---3--:R-:W-:Y:S02]  /*48910*/  PRMT R3, R11, 0x5410, R8 ;  /* 0x000054100b037816 */ /* 0x008fe40000000008 */
[----:B------:R-:W-:-:S02]  /*48920*/  LOP3.LUT R23, R9, 0xffff, RZ, 0xc0, !PT ;  /* 0x0000ffff09177812 */ /* 0x000fc400078ec0ff */
[----:B------:R-:W-:Y:S02]  /*48930*/  LOP3.LUT R0, R0, 0xffff, RZ, 0xc0, !PT ;  /* 0x0000ffff00007812 */ /* 0x000fe400078ec0ff */
[----:B--2---:R-:W-:-:S04]  /*48940*/  LOP3.LUT R22, R2, 0xffff, RZ, 0xc0, !PT ;  /* 0x0000ffff02167812 */ /* 0x004fc800078ec0ff */
[----:B------:R-:W-:Y:S02]  /*48950*/  PRMT R21, R23, 0x3340, R22 ;  /* 0x0000334017157816 */ /* 0x000fe40000000016 */
[----:B------:R-:W-:-:S05]  /*48960*/  PRMT R7, R7, 0x5410, R24 ;  /* 0x0000541007077816 */ /* 0x000fca0000000018 */
[----:B------:R-:W-:Y:S04]  /*48970*/  STL [R1+0x8c0], R7 ;  /* 0x0008c00701007387 */ /* 0x000fe80000100800 */
[----:B------:R-:W2:Y:S04]  /*48980*/  LDL.LU R11, [R1+0x1440] ;  /* 0x00144000010b7983 */ /* 0x000ea80000300800 */
[----:B------:R-:W-:Y:S04]  /*48990*/  STL [R1+0x8d0], R4 ;  /* 0x0008d00401007387 */ /* 0x000fe80000100800 */
[----:B------:R0:W-:Y:S04]  /*489a0*/  STL [R1+0x194], R3 ;  /* 0x0001940301007387 */ /* 0x0001e80000100800 */
[----:B------:R1:W-:Y:S01]  /*489b0*/  STL [R1+0x100], R0 ;  /* 0x0001000001007387 */ /* 0x0003e20000100800 */
[----:B0-----:R-:W-:-:S04]  /*489c0*/  PRMT R3, R0, 0x3340, R1 ;  /* 0x0000334000037816 */ /* 0x001fc80000000001 */
[----:B-1----:R-:W-:Y:S02]  /*489d0*/  PRMT R0, R21, 0x5410, R3 ;  /* 0x0000541015007816 */ /* 0x002fe40000000003 */
[----:B------:R-:W-:-:S04]  /*489e0*/  SHF.R.U32.HI R3, RZ, 0x8, R25 ;  /* 0x00000008ff037819 */ /* 0x000fc80000011619 */
[----:B------:R-:W-:Y:S02]  /*489f0*/  LOP3.LUT R3, R3, 0xffff, RZ, 0xc0, !PT ;  /* 0x0000ffff03037812 */ /* 0x000fe400078ec0ff */
[----:B------:R-:W-:Y:S02]  /*48a00*/  SHF.R.U32.HI R23, RZ, 0x8, R23 ;  /* 0x00000008ff177819 */ /* 0x000fe40000011617 */
[----:B------:R-:W-:Y:S02]  /*48a10*/  SHF.R.U32.HI R21, RZ, 0x8, R22 ;  /* 0x00000008ff157819 */ /* 0x000fe40000011616 */
[----:B------:R-:W-:Y:S01]  /*48a20*/  PRMT R2, R3, 0x3340, R1 ;  /* 0x0000334003027816 */ /* 0x000fe20000000001 */
[----:B------:R0:W-:Y:S01]  /*48a30*/  STL [R1+0xdc], R0 ;  /* 0x0000dc0001007387 */ /* 0x0001e20000100800 */
[----:B------:R-:W-:Y:S02]  /*48a40*/  LOP3.LUT R22, R23, 0xffff, RZ, 0xc0, !PT ;  /* 0x0000ffff17167812 */ /* 0x000fe400078ec0ff */
[----:B------:R-:W-:Y:S01]  /*48a50*/  LOP3.LUT R21, R21, 0xffff, RZ, 0xc0, !PT ;  /* 0x0000ffff15157812 */ /* 0x000fe200078ec0ff */
[----:B------:R1:W-:Y:S01]  /*48a60*/  STL [R1+0x1594], R2 ;  /* 0x0015940201007387 */ /* 0x0003e20000100800 */
[----:B------:R-:W-:-:S02]  /*48a70*/  PRMT R4, R27, 0x5410, R26 ;  /* 0x000054101b047816 */ /* 0x000fc4000000001a */
[----:B------:R-:W-:Y:S02]  /*48a80*/  PRMT R3, R5, 0x5410, R19 ;  /* 0x0000541005037816 */ /* 0x000fe40000000013 */
[----:B------:R-:W-:Y:S02]  /*48a90*/  LOP3.LUT R24, R13, 0xffff, RZ, 0xc0, !PT ;  /* 0x0000ffff0d187812 */ /* 0x000fe400078ec0ff */
[----:B------:R-:W-:Y:S02]  /*48aa0*/  LOP3.LUT R26, R14, 0xffff, RZ, 0xc0, !PT ;  /* 0x0000ffff0e1a7812 */ /* 0x000fe400078ec0ff */
[----:B0-----:R-:W-:Y:S02]  /*48ab0*/  PRMT R0, R22, 0x3340, R21 ;  /* 0x0000334016007816 */ /* 0x001fe40000000015 */
[----:B-1----:R-:W-:Y:S02]  /*48ac0*/  PRMT R2, R29, 0x5410, R6 ;  /* 0x000054101d027816 */ /* 0x002fe40000000006 */
[----:B------:R-:W-:-:S03]  /*48ad0*/  LOP3.LUT R22, R12, 0xffff, RZ, 0xc0, !PT ;  /* 0x0000ffff0c167812 */ /* 0x000fc600078ec0ff */
[----:B------:R0:W-:Y:S04]  /*48ae0*/  STL [R1+0x190], R2 ;  /* 0x0001900201007387 */ /* 0x0001e80000100800 */
[----:B------:R-:W-:Y:S04]  /*48af0*/  STL [R1+0x198], R4 ;  /* 0x0001980401007387 */ /* 0x000fe80000100800 */
[----:B------:R1:W-:Y:S01]  /*48b00*/  STL [R1+0x184], R3 ;  /* 0x0001840301007387 */ /* 0x0003e20000100800 */
[----:B------:R-:W-:Y:S02]  /*48b10*/  PRMT R21, R24, 0x3340, R22 ;  /* 0x0000334018157816 */ /* 0x000fe40000000016 */
[----:B0-----:R-:W-:-:S02]  /*48b20*/  PRMT R2, R18, 0x5410, R20 ;  /* 0x0000541012027816 */ /* 0x001fc40000000014 */
[----:B-1----:R-:W-:-:S03]  /*48b30*/  PRMT R3, R26, 0x3340, R1 ;  /* 0x000033401a037816 */ /* 0x002fc60000000001 */
[----:B------:R0:W-:Y:S01]  /*48b40*/  STL [R1+0x18c], R2 ;  /* 0x00018c0201007387 */ /* 0x0001e20000100800 */
[----:B------:R-:W-:-:S03]  /*48b50*/  PRMT R3, R21, 0x5410, R3 ;  /* 0x0000541015037816 */ /* 0x000fc60000000003 */
[----:B0-----:R-:W3:Y:S04]  /*48b60*/  LDL.LU R2, [R1+0x114] ;  /* 0x0001140001027983 */ /* 0x001ee80000300800 */
[----:B------:R-:W3:Y:S04]  /*48b70*/  LDL.LU R4, [R1+0x12b0] ;  /* 0x0012b00001047983 */ /* 0x000ee80000300800 */
[----:B------:R-:W4:Y:S04]  /*48b80*/  LDL.LU R16, [R1+0x90] ;  /* 0x0000900001107983 */ /* 0x000f280000300800 */
[----:B------:R-:W4:Y:S04]  /*48b90*/  LDL.LU R7, [R1+0x12a0] ;  /* 0x0012a00001077983 */ /* 0x000f280000300800 */
[----:B------:R-:W4:Y:S04]  /*48ba0*/  LDL.LU R10, [R1+0x98] ;  /* 0x00009800010a7983 */ /* 0x000f280000300800 */
[----:B------:R-:W4:Y:S04]  /*48bb0*/  LDL.LU R15, [R1+0x1294] ;  /* 0x00129400010f7983 */ /* 0x000f280000300800 */
[----:B------:R0:W-:Y:S04]  /*48bc0*/  STL [R1+0xd0], R3 ;  /* 0x0000d00301007387 */ /* 0x0001e80000100800 */
        /* <DEDUP_REMOVED lines=10> */
[----:B------:R-:W4:Y:S04]  /*48c70*/  LDL.LU R12, [R1+0x1474] ;  /* 0x00147400010c7983 */ /* 0x000f280000300800 */
[----:B------:R-:W4:Y:S01]  /*48c80*/  LDL.LU R28, [R1+0x1354] ;  /* 0x00135400011c7983 */ /* 0x000f220000300800 */
[----:B------:R-:W-:-:S03]  /*48c90*/  LOP3.LUT R27, R17, 0xffff, RZ, 0xc0, !PT ;  /* 0x0000ffff111b7812 */ /* 0x000fc600078ec0ff */
[----:B------:R-:W4:Y:S01]  /*48ca0*/  LDL.LU R17, [R1+0x1418] ;  /* 0x0014180001117983 */ /* 0x000f220000300800 */
[----:B0-----:R-:W-:Y:S02]  /*48cb0*/  PRMT R3, R27, 0x3340, R1 ;  /* 0x000033401b037816 */ /* 0x001fe40000000001 */
[----:B--2---:R-:W-:-:S04]  /*48cc0*/  LOP3.LUT R23, R11, 0xffff, RZ, 0xc0, !PT ;  /* 0x0000ffff0b177812 */ /* 0x004fc800078ec0ff */
[----:B------:R-:W-:-:S04]  /*48cd0*/  PRMT R21, R25, 0x3340, R23 ;  /* 0x0000334019157816 */ /* 0x000fc80000000017 */
[----:B------:R-:W-:Y:S02]  /*48ce0*/  PRMT R3, R21, 0x5410, R3 ;  /* 0x0000541015037816 */ /* 0x000fe40000000003 */
[----:B------:R-:W-:-:S03]  /*48cf0*/  SHF.R.U32.HI R21, RZ, 0x8, R24 ;  /* 0x00000008ff157819 */ /* 0x000fc60000011618 */
[----:B------:R0:W-:Y:S01]  /*48d00*/  STL [R1+0xc8], R3 ;  /* 0x0000c80301007387 */ /* 0x0001e20000100800 */
[----:B------:R-:W-:Y:S02]  /*48d10*/  LOP3.LUT R21, R21, 0xffff, RZ, 0xc0, !PT ;  /* 0x0000ffff15157812 */ /* 0x000fe400078ec0ff */
[----:B0-----:R-:W-:-:S04]  /*48d20*/  SHF.R.U32.HI R3, RZ, 0x8, R22 ;  /* 0x00000008ff037819 */ /* 0x001fc80000011616 */
[----:B------:R-:W-:Y:S02]  /*48d30*/  LOP3.LUT R3, R3, 0xffff, RZ, 0xc0, !PT ;  /* 0x0000ffff03037812 */ /* 0x000fe400078ec0ff */
[----:B------:R-:W-:Y:S02]  /*48d40*/  SHF.R.U32.HI R25, RZ, 0x8, R25 ;  /* 0x00000008ff197819 */ /* 0x000fe40000011619 */
[----:B------:R-:W-:Y:S02]  /*48d50*/  PRMT R13, R21, 0x3340, R3 ;  /* 0x00003340150d7816 */ /* 0x000fe40000000003 */
[----:B------:R-:W-:Y:S02]  /*48d60*/  SHF.R.U32.HI R22, RZ, 0x8, R23 ;  /* 0x00000008ff167819 */ /* 0x000fe40000011617 */
[----:B------:R-:W-:Y:S02]  /*48d70*/  LOP3.LUT R23, R25, 0xffff, RZ, 0xc0, !PT ;  /* 0x0000ffff19177812 */ /* 0x000fe400078ec0ff */
[----:B------:R-:W-:-:S04]  /*48d80*/  LOP3.LUT R22, R22, 0xffff, RZ, 0xc0, !PT ;  /* 0x0000ffff16167812 */ /* 0x000fc800078ec0ff */
[----:B------:R-:W-:Y:S02]  /*48d90*/  PRMT R11, R23, 0x3340, R22 ;  /* 0x00003340170b7816 */ /* 0x000fe40000000016 */
[----:B---3--:R-:W-:Y:S02]  /*48da0*/  PRMT R3, R4, 0x5410, R2 ;  /* 0x0000541004037816 */ /* 0x008fe40000000002 */
[----:B----4-:R-:W-:Y:S02]  /*48db0*/  PRMT R2, R7, 0x5410, R16 ;  /* 0x0000541007027816 */ /* 0x010fe40000000010 */
[----:B------:R-:W-:Y:S01]  /*48dc0*/  PRMT R4, R15, 0x5410, R10 ;  /* 0x000054100f047816 */ /* 0x000fe2000000000a */
[----:B------:R0:W-:Y:S04]  /*48dd0*/  STL [R1+0x9c], R3 ;  /* 0x00009c0301007387 */ /* 0x0001e80000100800 */
[----:B------:R1:W-:Y:S04]  /*48de0*/  STL [R1+0x188], R2 ;  /* 0x0001880201007387 */ /* 0x0003e80000100800 */
[----:B------:R2:W-:Y:S01]  /*48df0*/  STL [R1+0x90], R4 ;  /* 0x0000900401007387 */ /* 0x0005e20000100800 */
[----:B0-----:R-:W-:-:S02]  /*48e00*/  PRMT R3, R9, 0x5410, R8 ;  /* 0x0000541009037816 */ /* 0x001fc40000000008 */
[----:B-1----:R-:W-:Y:S02]  /*48e10*/  PRMT R2, R29, 0x5410, R6 ;  /* 0x000054101d027816 */ /* 0x002fe40000000006 */
[----:B------:R-:W-:Y:S02]  /*48e20*/  LOP3.LUT R24, R20, 0xffff, RZ, 0xc0, !PT ;  /* 0x0000ffff14187812 */ /* 0x000fe400078ec0ff */
[----:B------:R-:W-:Y:S02]  /*48e30*/  LOP3.LUT R22, R14, 0xffff, RZ, 0xc0, !PT ;  /* 0x0000ffff0e167812 */ /* 0x000fe400078ec0ff */
[----:B--2---:R-:W-:Y:S01]  /*48e40*/  LOP3.LUT R4, R18, 0xffff, RZ, 0xc0, !PT ;  /* 0x0000ffff12047812 */ /* 0x004fe200078ec0ff */
[----:B------:R0:W-:Y:S04]  /*48e50*/  STL [R1+0x94], R3 ;  /* 0x0000940301007387 */ /* 0x0001e80000100800 */
[----:B------:R1:W-:Y:S04]  /*48e60*/  STL [R1+0x98], R2 ;  /* 0x0000980201007387 */ /* 0x0003e80000100800 */
[----:B------:R-:W2:Y:S04]  /*48e70*/  LDL.LU R10, [R1+0x110] ;  /* 0x00011000010a7983 */ /* 0x000ea80000300800 */
[----:B------:R-:W2:Y:S04]  /*48e80*/  LDL.LU R15, [R1+0x13c] ;  /* 0x00013c00010f7983 */ /* 0x000ea80000300800 */
[----:B------:R-:W3:Y:S01]  /*48e90*/  LDL.LU R8, [R1+0x88] ;  /* 0x0000880001087983 */ /* 0x000ee20000300800 */
[----:B------:R-:W-:-:S03]  /*48ea0*/  PRMT R21, R24, 0x3340, R22 ;  /* 0x0000334018157816 */ /* 0x000fc60000000016 */
[----:B------:R-:W3:Y:S01]  /*48eb0*/  LDL.LU R9, [R1+0x134] ;  /* 0x0001340001097983 */ /* 0x000ee20000300800 */
[----:B0-----:R-:W-:-:S04]  /*48ec0*/  PRMT R3, R4, 0x3340, R1 ;  /* 0x0000334004037816 */ /* 0x001fc80000000001 */
[----:B-1----:R-:W-:Y:S02]  /*48ed0*/  PRMT R2, R21, 0x5410, R3 ;  /* 0x0000541015027816 */ /* 0x002fe40000000003 */
[----:B------:R-:W-:-:S03]  /*48ee0*/  LOP3.LUT R6, R28, 0xffff, RZ, 0xc0, !PT ;  /* 0x0000ffff1c067812 */ /* 0x000fc600078ec0ff */
[----:B------:R0:W-:Y:S04]  /*48ef0*/  STL [R1+0xcc], R2 ;  /* 0x0000cc0201007387 */ /* 0x0001e80000100800 */
[----:B0-----:R-:W4:Y:S04]  /*48f00*/  LDL.LU R2, [R1+0x10c] ;  /* 0x00010c0001027983 */ /* 0x001f280000300800 */
[----:B------:R-:W4:Y:S01]  /*48f10*/  LDL.LU R28, [R1+0x130] ;  /* 0x00013000011c7983 */ /* 0x000f220000300800 */
[----:B------:R-:W-:Y:S02]  /*48f20*/  LOP3.LUT R25, R12, 0xffff, RZ, 0xc0, !PT ;  /* 0x0000ffff0c197812 */ /* 0x000fe400078ec0ff */
[----:B------:R-:W-:-:S02]  /*48f30*/  LOP3.LUT R23, R17, 0xffff, RZ, 0xc0, !PT ;  /* 0x0000ffff11177812 */ /* 0x000fc400078ec0ff */
[----:B------:R-:W-:Y:S02]  /*48f40*/  PRMT R3, R6, 0x3340, R1 ;  /* 0x0000334006037816 */ /* 0x000fe40000000001 */
[----:B------:R-:W-:-:S04]  /*48f50*/  PRMT R21, R25, 0x3340, R23 ;  /* 0x0000334019157816 */ /* 0x000fc80000000017 */
[----:B------:R-:W-:Y:S02]  /*48f60*/  PRMT R3, R21, 0x5410, R3 ;  /* 0x0000541015037816 */ /* 0x000fe40000000003 */
[----:B------:R-:W-:Y:S02]  /*48f70*/  SHF.R.U32.HI R21, RZ, 0x8, R24 ;  /* 0x00000008ff157819 */ /* 0x000fe40000011618 */
[----:B------:R-:W-:Y:S01]  /*48f80*/  SHF.R.U32.HI R25, RZ, 0x8, R25 ;  /* 0x00000008ff197819 */ /* 0x000fe20000011619 */
[----:B------:R0:W-:Y:S01]  /*48f90*/  STL [R1+0xc4], R3 ;  /* 0x0000c40301007387 */ /* 0x0001e20000100800 */
[----:B------:R-:W-:-:S03]  /*48fa0*/  LOP3.LUT R21, R21, 0xffff, RZ, 0xc0, !PT ;  /* 0x0000ffff15157812 */ /* 0x000fc600078ec0ff */
[----:B------:R-:W4:Y:S04]  /*48fb0*/  LDL.LU R14, [R1+0x108] ;  /* 0x00010800010e7983 */ /* 0x000f280000300800 */
[----:B------:R-:W4:Y:S01]  /*48fc0*/  LDL.LU R18, [R1+0x14] ;  /* 0x0000140001127983 */ /* 0x000f220000300800 */
[----:B------:R-:W-:-:S03]  /*48fd0*/  PRMT R29, R5, 0x5410, R19 ;  /* 0x00005410051d7816 */ /* 0x000fc60000000013 */
[----:B------:R-:W4:Y:S04]  /*48fe0*/  LDL.LU R20, [R1+0x28] ;  /* 0x0000280001147983 */ /* 0x000f280000300800 */
[----:B------:R-:W4:Y:S04]  /*48ff0*/  LDL.LU R5, [R1+0x5c] ;  /* 0x00005c0001057983 */ /* 0x000f280000300800 */
[----:B------:R-:W4:Y:S01]  /*49000*/  LDL.LU R19, [R1+0x3c] ;  /* 0x00003c0001137983 */ /* 0x000f220000300800 */
[----:B0-----:R-:W-:Y:S02]  /*49010*/  SHF.R.U32.HI R3, RZ, 0x8, R22 ;  /* 0x00000008ff037819 */ /* 0x001fe40000011616 */
[----:B------:R-:W-:-:S02]  /*49020*/  SHF.R.U32.HI R22, RZ, 0x8, R23 ;  /* 0x00000008ff167819 */ /* 0x000fc40000011617 */
[----:B------:R-:W-:Y:S02]  /*49030*/  LOP3.LUT R23, R25, 0xffff, RZ, 0xc0, !PT ;  /* 0x0000ffff19177812 */ /* 0x000fe400078ec0ff */
[----:B------:R-:W-:Y:S02]  /*49040*/  LOP3.LUT R3, R3, 0xffff, RZ, 0xc0, !PT ;  /* 0x0000ffff03037812 */ /* 0x000fe400078ec0ff */
[----:B------:R-:W-:Y:S02]  /*49050*/  LOP3.LUT R22, R22, 0xffff, RZ, 0xc0, !PT ;  /* 0x0000ffff16167812 */ /* 0x000fe400078ec0ff */
[----:B------:R-:W-:Y:S02]  /*49060*/  PRMT R17, R21, 0x3340, R3 ;  /* 0x0000334015117816 */ /* 0x000fe40000000003 */
[----:B------:R-:W-:Y:S01]  /*49070*/  PRMT R12, R23, 0x3340, R22 ;  /* 0x00003340170c7816 */ /* 0x000fe20000000016 */
[----:B------:R-:W4:Y:S04]  /*49080*/  LDL.LU R21, [R1+0x120] ;  /* 0x0001200001157983 */ /* 0x000f280000300800 */
[----:B------:R-:W4:Y:S04]  /*49090*/  LDL.LU R3, [R1+0x12c] ;  /* 0x00012c0001037983 */ /* 0x000f280000300800 */
[----:B------:R-:W4:Y:S04]  /*490a0*/  LDL.LU R23, [R1+0x100] ;  /* 0x0001000001177983 */ /* 0x000f280000300800 */
[----:B------:R-:W4:Y:S01]  /*490b0*/  LDL.LU R22, [R1+0x118] ;  /* 0x0001180001167983 */ /* 0x000f220000300800 */
[----:B------:R-:W-:-:S02]  /*490c0*/  SHF.R.U32.HI R24, RZ, 0x8, R4 ;  /* 0x00000008ff187819 */ /* 0x000fc40000011604 */
[----:B------:R-:W-:Y:S02]  /*490d0*/  SHF.R.U32.HI R25, RZ, 0x8, R6 ;  /* 0x00000008ff197819 */ /* 0x000fe40000011606 */
[----:B--2---:R-:W-:Y:S02]  /*490e0*/  PRMT R10, R15, 0x5410, R10 ;  /* 0x000054100f0a7816 */ /* 0x004fe4000000000a */
[----:B---3--:R-:W-:-:S03]  /*490f0*/  PRMT R7, R9, 0x5410, R8 ;  /* 0x0000541009077816 */ /* 0x008fc60000000008 */
[----:B------:R-:W-:Y:S04]  /*49100*/  STL [R1+0x84], R10 ;  /* 0x0000840a01007387 */ /* 0x000fe80000100800 */
[----:B------:R0:W-:Y:S04]  /*49110*/  STL [R1+0x88], R7 ;  /* 0x0000880701007387 */ /* 0x0001e80000100800 */
[----:B------:R-:W2:Y:S04]  /*49120*/  LDL.LU R4, [R1+0x34] ;  /* 0x0000340001047983 */ /* 0x000ea80000300800 */
[----:B------:R-:W2:Y:S04]  /*49130*/  LDL.LU R16, [R1+0x78] ;  /* 0x0000780001107983 */ /* 0x000ea80000300800 */
[----:B0-----:R-:W3:Y:S04]  /*49140*/  LDL.LU R7, [R1+0x30] ;  /* 0x0000300001077983 */ /* 0x001ee80000300800 */
[----:B------:R-:W3:Y:S04]  /*49150*/  LDL.LU R10, [R1+0x64] ;  /* 0x00006400010a7983 */ /* 0x000ee80000300800 */
[----:B------:R-:W2:Y:S04]  /*49160*/  LDL.LU R15, [R1+0x2c] ;  /* 0x00002c00010f7983 */ /* 0x000ea80000300800 */
[----:B------:R-:W2:Y:S04]  /*49170*/  LDL.LU R8, [R1+0x38] ;  /* 0x0000380001087983 */ /* 0x000ea80000300800 */
[----:B------:R-:W2:Y:S04]  /*49180*/  LDL.LU R9, [R1+0x24] ;  /* 0x0000240001097983 */ /* 0x000ea80000300800 */
[----:B------:R-:W2:Y:S01]  /*49190*/  LDL.LU R6, [R1+0x58] ;  /* 0x0000580001067983 */ /* 0x000ea20000300800 */
[----:B----4-:R-:W-:-:S03]  /*491a0*/  PRMT R28, R28, 0x5410, R2 ;  /* 0x000054101c1c7816 */ /* 0x010fc60000000002 */
[----:B------:R-:W4:Y:S04]  /*491b0*/  LDL.LU R2, [R1+0x1594] ;  /* 0x0015940001027983 */ /* 0x000f280000300800 */
[----:B------:R0:W-:Y:S04]  /*491c0*/  STL [R1+0x8c], R28 ;  /* 0x00008c1c01007387 */ /* 0x0001e80000100800 */
[----:B0-----:R-:W2:Y:S02]  /*491d0*/  LDL.LU R28, [R1+0x1590] ;  /* 0x00159000011c7983 */ /* 0x001ea40000300800 */
[----:B--2---:R-:W-:-:S02]  /*491e0*/  PRMT R28, R28, 0x5410, R14 ;  /* 0x000054101c1c7816 */ /* 0x004fc4000000000e */
[----:B------:R-:W2:Y:S02]  /*491f0*/  LDL.LU R14, [R1+0x158c] ;  /* 0x00158c00010e7983 */ /* 0x000ea40000300800 */
[----:B--2---:R-:W-:Y:S02]  /*49200*/  PRMT R14, R14, 0x5410, R18 ;  /* 0x000054100e0e7816 */ /* 0x004fe40000000012 */
[----:B------:R-:W2:Y:S02]  /*49210*/  LDL.LU R18, [R1+0x1588] ;  /* 0x0015880001127983 */ /* 0x000ea40000300800 */
[----:B--2---:R-:W-:Y:S02]  /*49220*/  PRMT R18, R18, 0x5410, R20 ;  /* 0x0000541012127816 */ /* 0x004fe40000000014 */
[----:B------:R-:W2:Y:S02]  /*49230*/  LDL.LU R20, [R1+0x1584] ;  /* 0x0015840001147983 */ /* 0x000ea40000300800 */
[----:B--2---:R-:W-:-:S02]  /*49240*/  PRMT R20, R5, 0x5410, R20 ;  /* 0x0000541005147816 */ /* 0x004fc40000000014 */
[----:B------:R-:W2:Y:S04]  /*49250*/  LDL.LU R5, [R1+0x1580] ;  /* 0x0015800001057983 */ /* 0x000ea80000300800 */
[----:B------:R0:W-:Y:S04]  /*49260*/  STL [R1+0x7c], R20 ;  /* 0x00007c1401007387 */ /* 0x0001e80000100800 */
[----:B0-----:R-:W4:Y:S01]  /*49270*/  LDL.LU R20, [R1+0x128] ;  /* 0x0001280001147983 */ /* 0x001f220000300800 */
[----:B--2---:R-:W-:-:S03]  /*49280*/  PRMT R5, R19, 0x5410, R5 ;  /* 0x0000541013057816 */ /* 0x004fc60000000005 */
[----:B------:R-:W2:Y:S04]  /*49290*/  LDL.LU R19, [R1+0x157c] ;  /* 0x00157c0001137983 */ /* 0x000ea80000300800 */
[----:B------:R0:W-:Y:S01]  /*492a0*/  STL [R1+0x74], R5 ;  /* 0x0000740501007387 */ /* 0x0001e20000100800 */
[----:B------:R-:W-:Y:S02]  /*492b0*/  PRMT R16, R16, 0x5410, R4 ;  /* 0x0000541010107816 */ /* 0x000fe40000000004 */
[----:B---3--:R-:W-:Y:S02]  /*492c0*/  PRMT R10, R10, 0x5410, R7 ;  /* 0x000054100a0a7816 */ /* 0x008fe40000000007 */
[----:B------:R-:W-:Y:S02]  /*492d0*/  PRMT R8, R8, 0x5410, R15 ;  /* 0x0000541008087816 */ /* 0x000fe4000000000f */
[----:B0-----:R-:W-:-:S02]  /*492e0*/  SHF.R.U32.HI R5, RZ, 0x8, R3 ;  /* 0x00000008ff057819 */ /* 0x001fc40000011603 */
[----:B------:R-:W-:Y:S02]  /*492f0*/  PRMT R6, R6, 0x5410, R9 ;  /* 0x0000541006067816 */ /* 0x000fe40000000009 */
[----:B--2---:R-:W-:Y:S02]  /*49300*/  SHF.R.U32.HI R3, RZ, 0x8, R19 ;  /* 0x00000008ff037819 */ /* 0x004fe40000011613 */
[----:B------:R-:W2:Y:S04]  /*49310*/  LDL.LU R19, [R1+0x1480] ;  /* 0x0014800001137983 */ /* 0x000ea80000300800 */
[----:B------:R-:W3:Y:S04]  /*49320*/  LDL.LU R4, [R1+0x1578] ;  /* 0x0015780001047983 */ /* 0x000ee80000300800 */
[----:B------:R0:W-:Y:S04]  /*49330*/  STL [R1+0x78], R16 ;  /* 0x0000781001007387 */ /* 0x0001e80000100800 */
[----:B0-----:R-:W3:Y:S04]  /*49340*/  LDL.LU R16, [R1+0x1574] ;  /* 0x0015740001107983 */ /* 0x001ee80000300800 */
[----:B------:R-:W4:Y:S04]  /*49350*/  LDL.LU R7, [R1+0x1570] ;  /* 0x0015700001077983 */ /* 0x000f280000300800 */
[----:B------:R0:W-:Y:S04]  /*49360*/  STL [R1+0x70], R10 ;  /* 0x0000700a01007387 */ /* 0x0001e80000100800 */
[----:B0-----:R-:W2:Y:S04]  /*49370*/  LDL.LU R10, [R1+0x156c] ;  /* 0x00156c00010a7983 */ /* 0x001ea80000300800 */
[----:B------:R-:W2:Y:S04]  /*49380*/  LDL.LU R15, [R1+0x1568] ;  /* 0x00156800010f7983 */ /* 0x000ea80000300800 */
[----:B------:R0:W-:Y:S04]  /*49390*/  STL [R1+0x3c], R8 ;  /* 0x00003c0801007387 */ /* 0x0001e80000100800 */
[----:B0-----:R-:W2:Y:S04]  /*493a0*/  LDL.LU R8, [R1+0x1564] ;  /* 0x0015640001087983 */ /* 0x001ea80000300800 */
[----:B------:R-:W2:Y:S04]  /*493b0*/  LDL.LU R9, [R1+0x1560] ;  /* 0x0015600001097983 */ /* 0x000ea80000300800 */
[----:B------:R0:W-:Y:S04]  /*493c0*/  STL [R1+0x38], R6 ;  /* 0x0000380601007387 */ /* 0x0001e80000100800 */
[----:B0-----:R-:W2:Y:S02]  /*493d0*/  LDL.LU R6, [R1+0x155c] ;  /* 0x00155c0001067983 */ /* 0x001ea40000300800 */
[----:B--2---:R-:W-:-:S02]  /*493e0*/  PRMT R6, R6, 0x5410, R9 ;  /* 0x0000541006067816 */ /* 0x004fc40000000009 */
[----:B------:R-:W2:Y:S04]  /*493f0*/  LDL.LU R9, [R1+0x1558] ;  /* 0x0015580001097983 */ /* 0x000ea80000300800 */
[----:B------:R0:W-:Y:S04]  /*49400*/  STL [R1+0x34], R6 ;  /* 0x0000340601007387 */ /* 0x0001e80000100800 */
[----:B0-----:R-:W2:Y:S01]  /*49410*/  LDL.LU R6, [R1+0x1554] ;  /* 0x0015540001067983 */ /* 0x001ea20000300800 */
[----:B------:R-:W-:Y:S02]  /*49420*/  PRMT R15, R15, 0x5410, R10 ;  /* 0x000054100f0f7816 */ /* 0x000fe4000000000a */
[----:B---3--:R-:W-:-:S02]  /*49430*/  PRMT R16, R16, 0x5410, R4 ;  /* 0x0000541010107816 */ /* 0x008fc40000000004 */
[----:B------:R-:W-:Y:S02]  /*49440*/  SHF.R.U32.HI R27, RZ, 0x8, R27 ;  /* 0x00000008ff1b7819 */ /* 0x000fe4000001161b */
[----:B------:R-:W-:Y:S02]  /*49450*/  SHF.R.U32.HI R26, RZ, 0x8, R26 ;  /* 0x00000008ff1a7819 */ /* 0x000fe4000001161a */
[----:B------:R-:W-:Y:S02]  /*49460*/  LOP3.LUT R27, R27, 0xffff, RZ, 0xc0, !PT ;  /* 0x0000ffff1b1b7812 */ /* 0x000fe400078ec0ff */
[----:B------:R-:W-:Y:S02]  /*49470*/  LOP3.LUT R26, R26, 0xffff, RZ, 0xc0, !PT ;  /* 0x0000ffff1a1a7812 */ /* 0x000fe400078ec0ff */
[----:B----4-:R-:W-:Y:S02]  /*49480*/  PRMT R7, R7, 0x5410, R2 ;  /* 0x0000541007077816 */ /* 0x010fe40000000002 */
[----:B--2---:R-:W-:-:S02]  /*49490*/  PRMT R6, R6, 0x5410, R8 ;  /* 0x0000541006067816 */ /* 0x004fc40000000008 */
[----:B------:R-:W2:Y:S04]  /*494a0*/  LDL.LU R8, [R1+0x1550] ;  /* 0x0015500001087983 */ /* 0x000ea80000300800 */
[----:B------:R0:W-:Y:S04]  /*494b0*/  STL [R1+0x2c], R6 ;  /* 0x00002c0601007387 */ /* 0x0001e80000100800 */
[----:B0-----:R-:W3:Y:S04]  /*494c0*/  LDL.LU R6, [R1+0x154c] ;  /* 0x00154c0001067983 */ /* 0x001ee80000300800 */
[----:B------:R-:W4:Y:S04]  /*494d0*/  LDL.LU R10, [R1+0x1548] ;  /* 0x00154800010a7983 */ /* 0x000f280000300800 */
[----:B------:R0:W-:Y:S04]  /*494e0*/  STL [R1+0x64], R15 ;  /* 0x0000640f01007387 */ /* 0x0001e80000100800 */
[----:B0-----:R-:W2:Y:S04]  /*494f0*/  LDL.LU R15, [R1+0x1544] ;  /* 0x00154400010f7983 */ /* 0x001ea80000300800 */
[----:B------:R-:W3:Y:S01]  /*49500*/  LDL.LU R4, [R1+0x1540] ;  /* 0x0015400001047983 */ /* 0x000ee20000300800 */
[----:B------:R-:W-:-:S02]  /*49510*/  PRMT R27, R27, 0x3340, R1 ;  /* 0x000033401b1b7816 */ /* 0x000fc40000000001 */
[----:B------:R-:W-:Y:S02]  /*49520*/  LOP3.LUT R25, R25, 0xffff, RZ, 0xc0, !PT ;  /* 0x0000ffff19197812 */ /* 0x000fe400078ec0ff */
[----:B------:R-:W-:Y:S01]  /*49530*/  PRMT R26, R26, 0x3340, R1 ;  /* 0x000033401a1a7816 */ /* 0x000fe20000000001 */
[----:B------:R0:W-:Y:S01]  /*49540*/  STL [R1+0x68], R16 ;  /* 0x0000681001007387 */ /* 0x0001e20000100800 */
[----:B------:R-:W-:Y:S02]  /*49550*/  SHF.R.U32.HI R23, RZ, 0x8, R23 ;  /* 0x00000008ff177819 */ /* 0x000fe40000011617 */
[----:B------:R-:W-:Y:S02]  /*49560*/  PRMT R11, R11, 0x5410, R27 ;  /* 0x000054100b0b7816 */ /* 0x000fe4000000001b */
[----:B------:R-:W-:Y:S02]  /*49570*/  LOP3.LUT R24, R24, 0xffff, RZ, 0xc0, !PT ;  /* 0x0000ffff18187812 */ /* 0x000fe400078ec0ff */
[----:B------:R-:W-:-:S02]  /*49580*/  PRMT R25, R25, 0x3340, R1 ;  /* 0x0000334019197816 */ /* 0x000fc40000000001 */
[----:B------:R-:W-:Y:S02]  /*49590*/  SHF.R.U32.HI R22, RZ, 0x8, R22 ;  /* 0x00000008ff167819 */ /* 0x000fe40000011616 */
[----:B------:R-:W-:Y:S01]  /*495a0*/  PRMT R26, R13, 0x5410, R26 ;  /* 0x000054100d1a7816 */ /* 0x000fe2000000001a */
[----:B0-----:R-:W4:Y:S04]  /*495b0*/  LDL.LU R16, [R1+0x153c] ;  /* 0x00153c0001107983 */ /* 0x001f280000300800 */
[----:B------:R-:W4:Y:S04]  /*495c0*/  LDL.LU R2, [R1+0x1538] ;  /* 0x0015380001027983 */ /* 0x000f280000300800 */
[----:B------:R0:W-:Y:S01]  /*495d0*/  STL [R1+0x60], R7 ;  /* 0x0000600701007387 */ /* 0x0001e20000100800 */
[----:B------:R-:W-:-:S02]  /*495e0*/  LOP3.LUT R23, R23, 0xffff, RZ, 0xc0, !PT ;  /* 0x0000ffff17177812 */ /* 0x000fc400078ec0ff */
[----:B------:R-:W-:Y:S02]  /*495f0*/  PRMT R24, R24, 0x3340, R1 ;  /* 0x0000334018187816 */ /* 0x000fe40000000001 */
[----:B------:R-:W-:Y:S02]  /*49600*/  SHF.R.U32.HI R21, RZ, 0x8, R21 ;  /* 0x00000008ff157819 */ /* 0x000fe40000011615 */
[----:B------:R-:W-:Y:S02]  /*49610*/  PRMT R25, R12, 0x5410, R25 ;  /* 0x000054100c197816 */ /* 0x000fe40000000019 */
[----:B------:R-:W-:Y:S01]  /*49620*/  LOP3.LUT R22, R22, 0xffff, RZ, 0xc0, !PT ;  /* 0x0000ffff16167812 */ /* 0x000fe200078ec0ff */
[----:B0-----:R-:W4:Y:S04]  /*49630*/  LDL.LU R7, [R1+0x1534] ;  /* 0x0015340001077983 */ /* 0x001f280000300800 */
[----:B------:R-:W4:Y:S04]  /*49640*/  LDL.LU R27, [R1+0x12fc] ;  /* 0x0012fc00011b7983 */ /* 0x000f280000300800 */
[----:B------:R0:W-:Y:S01]  /*49650*/  STL [R1+0x58], R11 ;  /* 0x0000580b01007387 */ /* 0x0001e20000100800 */
[----:B------:R-:W-:-:S02]  /*49660*/  PRMT R23, R23, 0x3340, R1 ;  /* 0x0000334017177816 */ /* 0x000fc40000000001 */
[----:B------:R-:W-:Y:S02]  /*49670*/  PRMT R24, R17, 0x5410, R24 ;  /* 0x0000541011187816 */ /* 0x000fe40000000018 */
[----:B------:R-:W-:Y:S02]  /*49680*/  LOP3.LUT R21, R21, 0xffff, RZ, 0xc0, !PT ;  /* 0x0000ffff15157812 */ /* 0x000fe400078ec0ff */
[----:B------:R-:W-:Y:S01]  /*49690*/  PRMT R22, R22, 0x3340, R1 ;  /* 0x0000334016167816 */ /* 0x000fe20000000001 */
[----:B0-----:R-:W4:Y:S04]  /*496a0*/  LDL R11, [R1+0x1a0] ;  /* 0x0001a000010b7983 */ /* 0x001f280000100800 */
[----:B------:R-:W4:Y:S04]  /*496b0*/  LDL.LU R13, [R1+0x1530] ;  /* 0x00153000010d7983 */ /* 0x000f280000300800 */
[----:B------:R0:W-:Y:S01]  /*496c0*/  STL [R1+0x54], R26 ;  /* 0x0000541a01007387 */ /* 0x0001e20000100800 */
[----:B------:R-:W-:-:S02]  /*496d0*/  PRMT R23, R0, 0x5410, R23 ;  /* 0x0000541000177816 */ /* 0x000fc40000000017 */
[----:B------:R-:W-:Y:S01]  /*496e0*/  PRMT R21, R21, 0x3340, R1 ;  /* 0x0000334015157816 */ /* 0x000fe20000000001 */
[----:B0-----:R-:W4:Y:S04]  /*496f0*/  LDL.LU R26, [R1+0x1300] ;  /* 0x00130000011a7983 */ /* 0x001f280000300800 */
[----:B------:R-:W4:Y:S04]  /*49700*/  LDL.LU R12, [R1+0x152c] ;  /* 0x00152c00010c7983 */ /* 0x000f280000300800 */
[----:B------:R0:W-:Y:S04]  /*49710*/  STL [R1+0x4c], R25 ;  /* 0x00004c1901007387 */ /* 0x0001e80000100800 */
[----:B0-----:R-:W4:Y:S04]  /*49720*/  LDL.LU R25, [R1+0x1370] ;  /* 0x0013700001197983 */ /* 0x001f280000300800 */
[----:B------:R-:W4:Y:S04]  /*49730*/  LDL.LU R17, [R1+0x1528] ;  /* 0x0015280001117983 */ /* 0x000f280000300800 */
[----:B------:R0:W-:Y:S04]  /*49740*/  STL [R1], R24 ;  /* 0x0000001801007387 */ /* 0x0001e80000100800 */
[----:B0-----:R-:W4:Y:S04]  /*49750*/  LDL.LU R24, [R1+0x1374] ;  /* 0x0013740001187983 */ /* 0x001f280000300800 */
[----:B------:R-:W4:Y:S04]  /*49760*/  LDL.LU R0, [R1+0x1524] ;  /* 0x0015240001007983 */ /* 0x000f280000300800 */
[----:B------:R0:W-:Y:S04]  /*49770*/  STL [R1+0x5c], R23 ;  /* 0x00005c1701007387 */ /* 0x0001e80000100800 */
[----:B0-----:R-:W4:Y:S01]  /*49780*/  LDL.LU R23, [R1+0x104] ;  /* 0x0001040001177983 */ /* 0x001f220000300800 */
[----:B--2---:R-:W-:-:S02]  /*49790*/  PRMT R22, R15, 0x5410, R22 ;  /* 0x000054100f167816 */ /* 0x004fc40000000016 */
[----:B---3--:R-:W-:Y:S01]  /*497a0*/  PRMT R21, R4, 0x5410, R21 ;  /* 0x0000541004157816 */ /* 0x008fe20000000015 */
[----:B------:R-:W2:Y:S04]  /*497b0*/  LDL.LU R15, [R1+0x1520] ;  /* 0x00152000010f7983 */ /* 0x000ea80000300800 */
[----:B------:R0:W-:Y:S04]  /*497c0*/  STL [R1+0x6c], R22 ;  /* 0x00006c1601007387 */ /* 0x0001e80000100800 */
[----:B0-----:R-:W3:Y:S04]  /*497d0*/  LDL.LU R22, [R1+0x12c4] ;  /* 0x0012c40001167983 */ /* 0x001ee80000300800 */
[----:B------:R-:W2:Y:S04]  /*497e0*/  LDL.LU R4, [R1+0x151c] ;  /* 0x00151c0001047983 */ /* 0x000ea80000300800 */
[----:B------:R0:W-:Y:S04]  /*497f0*/  STL [R1+0x80], R21 ;  /* 0x0000801501007387 */ /* 0x0001e80000100800 */
[----:B0-----:R-:W2:Y:S01]  /*49800*/  LDL.LU R21, [R1+0x1338] ;  /* 0x0013380001157983 */ /* 0x001ea20000300800 */
[----:B------:R-:W-:-:S04]  /*49810*/  SHF.R.U32.HI R20, RZ, 0x8, R20 ;  /* 0x00000008ff147819 */ /* 0x000fc80000011614 */
[----:B------:R-:W-:Y:S02]  /*49820*/  LOP3.LUT R20, R20, 0xffff, RZ, 0xc0, !PT ;  /* 0x0000ffff14147812 */ /* 0x000fe400078ec0ff */
[----:B------:R-:W-:Y:S02]  /*49830*/  LOP3.LUT R5, R5, 0xffff, RZ, 0xc0, !PT ;  /* 0x0000ffff05057812 */ /* 0x000fe400078ec0ff */
[--C-:B------:R-:W-:Y:S02]  /*49840*/  PRMT R20, R20, 0x3340, R1.reuse ;  /* 0x0000334014147816 */ /* 0x100fe40000000001 */
[----:B------:R-:W-:Y:S02]  /*49850*/  LOP3.LUT R3, R3, 0xffff, RZ, 0xc0, !PT ;  /* 0x0000ffff03037812 */ /* 0x000fe400078ec0ff */
[----:B------:R-:W-:Y:S02]  /*49860*/  PRMT R5, R5, 0x3340, R1 ;  /* 0x0000334005057816 */ /* 0x000fe40000000001 */
[----:B----4-:R-:W-:-:S02]  /*49870*/  PRMT R20, R16, 0x5410, R20 ;  /* 0x0000541010147816 */ /* 0x010fc40000000014 */
[----:B------:R-:W-:Y:S01]  /*49880*/  PRMT R3, R3, 0x3340, R1 ;  /* 0x0000334003037816 */ /* 0x000fe20000000001 */
[----:B------:R-:W4:Y:S04]  /*49890*/  LDL.LU R16, [R1+0x1518] ;  /* 0x0015180001107983 */ /* 0x000f280000300800 */
[----:B------:R0:W-:Y:S01]  /*498a0*/  STL [R1+0x180], R20 ;  /* 0x0001801401007387 */ /* 0x0001e20000100800 */
[----:B------:R-:W-:Y:S02]  /*498b0*/  PRMT R5, R2, 0x5410, R5 ;  /* 0x0000541002057816 */ /* 0x000fe40000000005 */
[----:B------:R-:W-:Y:S01]  /*498c0*/  PRMT R3, R7, 0x5410, R3 ;  /* 0x0000541007037816 */ /* 0x000fe20000000003 */
[----:B0-----:R-:W3:Y:S04]  /*498d0*/  LDL.LU R20, [R1+0x1348] ;  /* 0x0013480001147983 */ /* 0x001ee80000300800 */
[----:B------:R-:W4:Y:S04]  /*498e0*/  LDL.LU R2, [R1+0x1514] ;  /* 0x0015140001027983 */ /* 0x000f280000300800 */
[----:B------:R-:W4:Y:S01]  /*498f0*/  LDL.LU R7, [R1+0x1510] ;  /* 0x0015100001077983 */ /* 0x000f220000300800 */
[----:B--2---:R-:W-:-:S04]  /*49900*/  LOP3.LUT R21, R21, 0xffff, RZ, 0xc0, !PT ;  /* 0x0000ffff15157812 */ /* 0x004fc800078ec0ff */
[--C-:B------:R-:W-:Y:S02]  /*49910*/  PRMT R19, R19, 0x4210, R21.reuse ;  /* 0x0000421013137816 */ /* 0x100fe40000000015 */
[----:B------:R-:W-:-:S03]  /*49920*/  PRMT R29, R29, 0x5210, R21 ;  /* 0x000052101d1d7816 */ /* 0x000fc60000000015 */
[----:B------:R0:W-:Y:S04]  /*49930*/  STL [R1+0x50], R19 ;  /* 0x0000501301007387 */ /* 0x0001e80000100800 */
[----:B0-----:R-:W2:Y:S04]  /*49940*/  LDL.LU R19, [R1+0x150c] ;  /* 0x00150c0001137983 */ /* 0x001ea80000300800 */
[----:B------:R-:W2:Y:S04]  /*49950*/  LDL.LU R21, [R1+0x134c] ;  /* 0x00134c0001157983 */ /* 0x000ea80000300800 */
[----:B------:R0:W-:Y:S01]  /*49960*/  STL [R1+0x30], R29 ;  /* 0x0000301d01007387 */ /* 0x0001e20000100800 */
[----:B---3--:R-:W-:-:S04]  /*49970*/  LOP3.LUT R20, R20, 0xffff, RZ, 0xc0, !PT ;  /* 0x0000ffff14147812 */ /* 0x008fc800078ec0ff */
[--C-:B0-----:R-:W-:Y:S02]  /*49980*/  PRMT R29, R23, 0x4210, R20.reuse ;  /* 0x00004210171d7816 */ /* 0x101fe40000000014 */
[----:B------:R-:W-:Y:S02]  /*49990*/  PRMT R20, R28, 0x5210, R20 ;  /* 0x000052101c147816 */ /* 0x000fe40000000014 */
[----:B------:R-:W-:Y:S01]  /*499a0*/  LOP3.LUT R22, R22, 0xffff, RZ, 0xc0, !PT ;  /* 0x0000ffff16167812 */ /* 0x000fe200078ec0ff */
[----:B------:R-:W-:Y:S01]  /*499b0*/  STL [R1+0x40], R29 ;  /* 0x0000401d01007387 */ /* 0x000fe20000100800 */
[----:B------:R-:W-:Y:S02]  /*499c0*/  LOP3.LUT R25, R25, 0xffff, RZ, 0xc0, !PT ;  /* 0x0000ffff19197812 */ /* 0x000fe400078ec0ff */
[----:B------:R-:W-:Y:S02]  /*499d0*/  LOP3.LUT R26, R26, 0xffff, RZ, 0xc0, !PT ;  /* 0x0000ffff1a1a7812 */ /* 0x000fe400078ec0ff */
[----:B------:R-:W-:-:S02]  /*499e0*/  LOP3.LUT R27, R27, 0xffff, RZ, 0xc0, !PT ;  /* 0x0000ffff1b1b7812 */ /* 0x000fc400078ec0ff */
[----:B------:R-:W-:Y:S02]  /*499f0*/  LOP3.LUT R24, R24, 0xffff, RZ, 0xc0, !PT ;  /* 0x0000ffff18187812 */ /* 0x000fe400078ec0ff */
[----:B--2---:R-:W-:-:S04]  /*49a00*/  LOP3.LUT R21, R21, 0xffff, RZ, 0xc0, !PT ;  /* 0x0000ffff15157812 */ /* 0x004fc800078ec0ff */
[--C-:B------:R-:W-:Y:S02]  /*49a10*/  PRMT R23, R12, 0x4210, R21.reuse ;  /* 0x000042100c177816 */ /* 0x100fe40000000015 */
[----:B------:R-:W2:Y:S04]  /*49a20*/  LDL.LU R12, [R1+0x1508] ;  /* 0x00150800010c7983 */ /* 0x000ea80000300800 */
[----:B------:R0:W-:Y:S02]  /*49a30*/  STL [R1+0x20], R20 ;  /* 0x0000201401007387 */ /* 0x0001e40000100800 */
[----:B0-----:R-:W-:Y:S02]  /*49a40*/  PRMT R20, R14, 0x5210, R21 ;  /* 0x000052100e147816 */ /* 0x001fe40000000015 */
[--C-:B------:R-:W-:Y:S01]  /*49a50*/  PRMT R21, R13, 0x4210, R22.reuse ;  /* 0x000042100d157816 */ /* 0x100fe20000000016 */
[----:B------:R-:W3:Y:S04]  /*49a60*/  LDL.LU R14, [R1+0x1504] ;  /* 0x00150400010e7983 */ /* 0x000ee80000300800 */
[----:B------:R-:W-:Y:S04]  /*49a70*/  STL [R1+0x44], R23 ;  /* 0x0000441701007387 */ /* 0x000fe80000100800 */
[----:B------:R-:W2:Y:S04]  /*49a80*/  LDL.LU R13, [R1+0x1500] ;  /* 0x00150000010d7983 */ /* 0x000ea80000300800 */
[----:B------:R0:W-:Y:S02]  /*49a90*/  STL [R1+0x24], R20 ;  /* 0x0000241401007387 */ /* 0x0001e40000100800 */
[----:B0-----:R-:W-:-:S02]  /*49aa0*/  PRMT R20, R18, 0x5210, R22 ;  /* 0x0000521012147816 */ /* 0x001fc40000000016 */
[----:B------:R-:W2:Y:S04]  /*49ab0*/  LDL.LU R18, [R1+0x14fc] ;  /* 0x0014fc0001127983 */ /* 0x000ea80000300800 */
[----:B------:R0:W-:Y:S01]  /*49ac0*/  STL [R1+0x48], R21 ;  /* 0x0000481501007387 */ /* 0x0001e20000100800 */
[----:B------:R-:W-:Y:S02]  /*49ad0*/  PRMT R22, R9, 0x4210, R26 ;  /* 0x0000421009167816 */ /* 0x000fe4000000001a */
[----:B------:R-:W-:Y:S02]  /*49ae0*/  PRMT R23, R8, 0x4210, R27 ;  /* 0x0000421008177816 */ /* 0x000fe4000000001b */
[----:B0-----:R-:W-:Y:S02]  /*49af0*/  PRMT R21, R10, 0x4210, R25 ;  /* 0x000042100a157816 */ /* 0x001fe40000000019 */
[----:B------:R-:W0:Y:S04]  /*49b00*/  LDS.128 R8, [R11] ;  /* 0x000000000b087984 */ /* 0x000e280000000c00 */
[----:B------:R1:W-:Y:S02]  /*49b10*/  STL [R1+0x28], R20 ;  /* 0x0000281401007387 */ /* 0x0003e40000100800 */
[----:B-1----:R-:W-:-:S02]  /*49b20*/  PRMT R20, R6, 0x4210, R24 ;  /* 0x0000421006147816 */ /* 0x002fc40000000018 */
[----:B------:R-:W2:Y:S04]  /*49b30*/  LDL.LU R6, [R1+0x14f8] ;  /* 0x0014f80001067983 */ /* 0x000ea80000300800 */
[----:B0-----:R-:W-:Y:S04]  /*49b40*/  STL.64 [R1+0x10], R8 ;  /* 0x0000100801007387 */ /* 0x001fe80000100a00 */
[----:B------:R0:W-:Y:S04]  /*49b50*/  STL.64 [R1+0x18], R10 ;  /* 0x0000180a01007387 */ /* 0x0001e80000100a00 */
[----:B0-----:R-:W2:Y:S04]  /*49b60*/  LDL.LU.64 R10, [R1+0x14f0] ;  /* 0x0014f000010a7983 */ /* 0x001ea80000300a00 */
[----:B------:R-:W2:Y:S04]  /*49b70*/  LDL.LU.64 R8, [R1+0x14e8] ;  /* 0x0014e80001087983 */ /* 0x000ea80000300a00 */
[----:B------:R-:W3:Y:S04]  /*49b80*/  LDL.LU R29, [R1+0x50] ;  /* 0x00005000011d7983 */ /* 0x000ee80000300800 */
[----:B------:R-:W3:Y:S04]  /*49b90*/  LDL.LU R28, [R1+0x1c8] ;  /* 0x0001c800011c7983 */ /* 0x000ee80000300800 */
[----:B--2---:R0:W-:Y:S04]  /*49ba0*/  STL [R1+0x18b0], R9 ;  /* 0x0018b00901007387 */ /* 0x0041e80000100800 */
[----:B0-----:R-:W2:Y:S01]  /*49bb0*/  LDL.LU R9, [R1+0x4] ;  /* 0x0000040001097983 */ /* 0x001ea20000300800 */
[----:B------:R-:W-:-:S03]  /*49bc0*/  LOP3.LUT R6, R6, 0xbfffffff, RZ, 0xc0, !PT ;  /* 0xbfffffff06067812 */ /* 0x000fc600078ec0ff */
[----:B------:R-:W-:Y:S01]  /*49bd0*/  STL [R1+0x189c], R18 ;  /* 0x00189c1201007387 */ /* 0x000fe20000100800 */
[----:B------:R-:W-:-:S03]  /*49be0*/  @P0 LOP3.LUT R6, R6, 0x40000000, RZ, 0xfc, !PT ;  /* 0x4000000006060812 */ /* 0x000fc600078efcff */
[----:B------:R-:W-:Y:S01]  /*49bf0*/  STL [R1+0x1898], R5 ;  /* 0x0018980501007387 */ /* 0x000fe20000100800 */
[----:B------:R-:W-:Y:S01]  /*49c00*/  BAR.SYNC.DEFER_BLOCKING 0x0 ;  /* 0x0000000000007b1d */ /* 0x000fe20000010000 */
[----:B------:R-:W-:-:S05]  /*49c10*/  LOP3.LUT P0, RZ, R6, 0x10000, RZ, 0xc0, !PT ;  /* 0x0001000006ff7812 */ /* 0x000fca000780c0ff */
[----:B------:R-:W-:Y:S04]  /*49c20*/  STL [R1+0x17ec], R3 ;  /* 0x0017ec0301007387 */ /* 0x000fe80000100800 */
[----:B------:R-:W-:Y:S04]  /*49c30*/  STL [R1+0x17e8], R10 ;  /* 0x0017e80a01007387 */ /* 0x000fe80000100800 */
[----:B------:R-:W-:Y:S04]  /*49c40*/  STL [R1+0x1710], R13 ;  /* 0x0017100d01007387 */ /* 0x000fe80000100800 */
[----:B---3--:R-:W-:Y:S04]  /*49c50*/  STL [R1+0x16e8], R14 ;  /* 0x0016e80e01007387 */ /* 0x008fe80000100800 */
[----:B------:R-:W-:Y:S04]  /*49c60*/  STL [R1+0x16b4], R15 ;  /* 0x0016b40f01007387 */ /* 0x000fe80000100800 */
[----:B------:R-:W-:Y:S04]  /*49c70*/  STL [R1+0x16b0], R12 ;  /* 0x0016b00c01007387 */ /* 0x000fe80000100800 */
[----:B------:R-:W-:Y:S04]  /*49c80*/  STL [R1+0x1680], R19 ;  /* 0x0016801301007387 */ /* 0x000fe80000100800 */
[----:B------:R-:W-:Y:S04]  /*49c90*/  STL [R1+0x1670], R8 ;  /* 0x0016700801007387 */ /* 0x000fe80000100800 */
[----:B----4-:R0:W-:Y:S04]  /*49ca0*/  STL [R1+0x1648], R7 ;  /* 0x0016480701007387 */ /* 0x0101e80000100800 */
[----:B0-----:R-:W3:Y:S04]  /*49cb0*/  LDL.LU R7, [R1+0x1a4] ;  /* 0x0001a40001077983 */ /* 0x001ee80000300800 */
[----:B------:R-:W-:Y:S04]  /*49cc0*/  STL [R1+0x1608], R2 ;  /* 0x0016080201007387 */ /* 0x000fe80000100800 */
[----:B------:R-:W-:Y:S04]  /*49cd0*/  STL [R1+0x15b8], R16 ;  /* 0x0015b81001007387 */ /* 0x000fe80000100800 */
[----:B------:R-:W-:Y:S04]  /*49ce0*/  STL [R1+0x1598], R17 ;  /* 0x0015981101007387 */ /* 0x000fe80000100800 */
[----:B------:R-:W-:Y:S04]  /*49cf0*/  STL [R1+0x1578], R4 ;  /* 0x0015780401007387 */ /* 0x000fe80000100800 */
[----:B------:R-:W-:Y:S04]  /*49d00*/  STL [R1+0x1560], R11 ;  /* 0x0015600b01007387 */ /* 0x000fe80000100800 */
[----:B------:R-:W-:Y:S04]  /*49d10*/  STL [R1+0x1530], R0 ;  /* 0x0015300001007387 */ /* 0x000fe80000100800 */
[----:B------:R-:W4:Y:S01]  /*49d20*/  LDL.LU R19, [R1+0x3c] ;  /* 0x00003c0001137983 */ /* 0x000f220000300800 */
[----:B------:R-:W-:-:S02]  /*49d30*/  IMAD.MOV.U32 R15, RZ, RZ, R29 ;  /* 0x000000ffff0f7224 */ /* 0x000fc400078e001d */
[----:B------:R-:W-:Y:S01]  /*49d40*/  IMAD.MOV.U32 R3, RZ, RZ, R28 ;  /* 0x000000ffff037224 */ /* 0x000fe200078e001c */
[----:B--2---:R-:W-:-:S04]  /*49d50*/  LOP3.LUT R9, R9, 0xffffffef, RZ, 0xc0, !PT ;  /* 0xffffffef09097812 */ /* 0x004fc800078ec0ff */
        /* <DEDUP_REMOVED lines=9> */
[----:B------:R-:W-:-:S05]  /*49df0*/  @P0 LOP3.LUT R9, R9, 0x80, RZ, 0xfc, !PT ;  /* 0x0000008009090812 */ /* 0x000fca00078efcff */
[----:B------:R0:W-:Y:S04]  /*49e00*/  STL [R1+0x4], R9 ;  /* 0x0000040901007387 */ /* 0x0001e80000100800 */
        /* <DEDUP_REMOVED lines=8> */
[----:B------:R-:W2:Y:S04]  /*49e90*/  LDL.LU R13, [R1+0xcc] ;  /* 0x0000cc00010d7983 */ /* 0x000ea80000300800 */
[----:B---3--:R4:W-:Y:S04]  /*49ea0*/  STSM.16.M88.4 [R7], R20 ;  /* 0x0000001407007844 */ /* 0x0089e80000000200 */
[----:B------:R-:W3:Y:S01]  /*49eb0*/  LDL R10, [R1+0x1a0] ;  /* 0x0001a000010a7983 */ /* 0x000ee20000100800 */
[----:B----4-:R-:W-:-:S03]  /*49ec0*/  PRMT R20, R19, 0x5210, R24 ;  /* 0x0000521013147816 */ /* 0x010fc60000000018 */
[----:B------:R-:W4:Y:S01]  /*49ed0*/  LDL.LU R24, [R1+0xc8] ;  /* 0x0000c80001187983 */ /* 0x000f220000300800 */
[----:B------:R-:W-:Y:S01]  /*49ee0*/  BAR.SYNC.DEFER_BLOCKING 0x0 ;  /* 0x0000000000007b1d */ /* 0x000fe20000010000 */
[----:B--2---:R-:W-:-:S05]  /*49ef0*/  PRMT R21, R12, 0x5210, R25 ;  /* 0x000052100c157816 */ /* 0x004fca0000000019 */
[----:B------:R-:W2:Y:S04]  /*49f00*/  LDL.LU R25, [R1+0xd0] ;  /* 0x0000d00001197983 */ /* 0x000ea80000300800 */
[----:B------:R-:W2:Y:S01]  /*49f10*/  LDL.LU R11, [R1+0x4c] ;  /* 0x00004c00010b7983 */ /* 0x000ea20000300800 */
[----:B------:R-:W-:-:S03]  /*49f20*/  PRMT R22, R5, 0x5210, R26 ;  /* 0x0000521005167816 */ /* 0x000fc6000000001a */
[----:B------:R-:W2:Y:S01]  /*49f30*/  LDL.LU R4, [R1] ;  /* 0x0000000001047983 */ /* 0x000ea20000300800 */
[----:B------:R-:W-:-:S03]  /*49f40*/  PRMT R23, R18, 0x5210, R27 ;  /* 0x0000521012177816 */ /* 0x000fc6000000001b */
[----:B------:R-:W2:Y:S04]  /*49f50*/  LDL.LU R17, [R1+0x13ac] ;  /* 0x0013ac0001117983 */ /* 0x000ea80000300800 */
[----:B------:R-:W2:Y:S04]  /*49f60*/  LDL.LU R16, [R1+0x13a8] ;  /* 0x0013a80001107983 */ /* 0x000ea80000300800 */
[----:B------:R-:W2:Y:S04]  /*49f70*/  LDL.LU R18, [R1+0x1334] ;  /* 0x0013340001127983 */ /* 0x000ea80000300800 */
[----:B------:R-:W2:Y:S04]  /*49f80*/  LDL.LU R5, [R1+0x1330] ;  /* 0x0013300001057983 */ /* 0x000ea80000300800 */
[----:B------:R-:W2:Y:S04]  /*49f90*/  LDL.LU R2, [R1+0xe8] ;  /* 0x0000e80001027983 */ /* 0x000ea80000300800 */
[----:B------:R-:W2:Y:S04]  /*49fa0*/  LDL.LU R8, [R1+0xe4] ;  /* 0x0000e40001087983 */ /* 0x000ea80000300800 */
[----:B------:R-:W2:Y:S01]  /*49fb0*/  LDL.LU R19, [R1+0xe0] ;  /* 0x0000e00001137983 */ /* 0x000ea20000300800 */
[----:B------:R-:W-:-:S04]  /*49fc0*/  LOP3.LUT R9, R9, 0xffff, RZ, 0xc0, !PT ;  /* 0x0000ffff09097812 */ /* 0x000fc800078ec0ff */
[----:B------:R-:W-:Y:S02]  /*49fd0*/  PRMT R26, R14, 0x4210, R9 ;  /* 0x000042100e1a7816 */ /* 0x000fe40000000009 */
[----:B------:R-:W-:-:S04]  /*49fe0*/  LOP3.LUT R0, R0, 0xffff, RZ, 0xc0, !PT ;  /* 0x0000ffff00007812 */ /* 0x000fc800078ec0ff */
[----:B------:R-:W-:Y:S01]  /*49ff0*/  PRMT R27, R13, 0x4210, R0 ;  /* 0x000042100d1b7816 */ /* 0x000fe20000000000 */
[----:B--2---:R-:W-:Y:S04]  /*4a000*/  STL.64 [R1+0x18c0], R18 ;  /* 0x0018c01201007387 */ /* 0x004fe80000100a00 */
[----:B------:R-:W-:Y:S04]  /*4a010*/  STL.64 [R1+0x18b8], R16 ;  /* 0x0018b81001007387 */ /* 0x000fe80000100a00 */
[----:B---3--:R-:W0:Y:S01]  /*4a020*/  LDS.128 R16, [R10] ;  /* 0x000000000a107984 */ /* 0x008e220000000c00 */
[----:B------:R-:W-:Y:S06]  /*4a030*/  BAR.SYNC.DEFER_BLOCKING 0x0 ;  /* 0x0000000000007b1d */ /* 0x000fec0000010000 */
[----:B------:R-:W2:Y:S04]  /*4a040*/  LDL.LU R12, [R1+0xdc] ;  /* 0x0000dc00010c7983 */ /* 0x000ea80000300800 */
[----:B------:R1:W-:Y:S04]  /*4a050*/  STSM.16.M88.4 [R7], R20 ;  /* 0x0000001407007844 */ /* 0x0003e80000000200 */
[----:B0-----:R-:W-:Y:S01]  /*4a060*/  STL.64 [R1+0x170], R16 ;  /* 0x0001701001007387 */ /* 0x001fe20000100a00 */
[----:B------:R-:W-:-:S03]  /*4a070*/  IMAD.MOV.U32 R14, RZ, RZ, R19 ;  /* 0x000000ffff0e7224 */ /* 0x000fc600078e0013 */
[----:B------:R-:W-:Y:S01]  /*4a080*/  STL [R1+0x178], R18 ;  /* 0x0001781201007387 */ /* 0x000fe20000100800 */
[----:B------:R-:W-:Y:S06]  /*4a090*/  BAR.SYNC.DEFER_BLOCKING 0x0 ;  /* 0x0000000000007b1d */ /* 0x000fec0000010000 */
[----:B-1----:R-:W3:Y:S04]  /*4a0a0*/  LDL.LU R22, [R1+0x58] ;  /* 0x0000580001167983 */ /* 0x002ee80000300800 */
[----:B------:R-:W3:Y:S04]  /*4a0b0*/  LDL.LU R23, [R1+0x54] ;  /* 0x0000540001177983 */ /* 0x000ee80000300800 */
[----:B------:R-:W0:Y:S04]  /*4a0c0*/  LDS.128 R16, [R10] ;  /* 0x000000000a107984 */ /* 0x000e280000000c00 */
[----:B0-----:R-:W-:Y:S01]  /*4a0d0*/  STL [R1+0x164], R17 ;  /* 0x0001641101007387 */ /* 0x001fe20000100800 */
[----:B------:R-:W-:-:S03]  /*4a0e0*/  IMAD.MOV.U32 R13, RZ, RZ, R16 ;  /* 0x000000ffff0d7224 */ /* 0x000fc600078e0010 */
[----:B------:R0:W-:Y:S04]  /*4a0f0*/  STL.64 [R1+0x168], R18 ;  /* 0x0001681201007387 */ /* 0x0001e80000100a00 */
[----:B0-----:R-:W3:Y:S04]  /*4a100*/  LDL.LU.64 R18, [R1+0x18c0] ;  /* 0x0018c00001127983 */ /* 0x001ee80000300a00 */
[----:B------:R-:W3:Y:S01]  /*4a110*/  LDL.LU.64 R16, [R1+0x18b8] ;  /* 0x0018b80001107983 */ /* 0x000ee20000300a00 */
[----:B------:R-:W-:Y:S02]  /*4a120*/  LOP3.LUT R28, R28, 0xffff, RZ, 0xc0, !PT ;  /* 0x0000ffff1c1c7812 */ /* 0x000fe400078ec0ff */
[----:B------:R-:W-:-:S02]  /*4a130*/  LOP3.LUT R29, R29, 0xffff, RZ, 0xc0, !PT ;  /* 0x0000ffff1d1d7812 */ /* 0x000fc400078ec0ff */
[----:B----4-:R-:W-:Y:S02]  /*4a140*/  PRMT R24, R24, 0x4210, R28 ;  /* 0x0000421018187816 */ /* 0x010fe4000000001c */
[----:B------:R-:W-:Y:S01]  /*4a150*/  PRMT R25, R25, 0x4210, R29 ;  /* 0x0000421019197816 */ /* 0x000fe2000000001d */
[----:B------:R-:W-:Y:S01]  /*4a160*/  BAR.SYNC.DEFER_BLOCKING 0x0 ;  /* 0x0000000000007b1d */ /* 0x000fe20000010000 */
[----:B------:R-:W-:-:S05]  /*4a170*/  LOP3.LUT R5, R5, 0xffff, RZ, 0xc0, !PT ;  /* 0x0000ffff05057812 */ /* 0x000fca00078ec0ff */
[----:B------:R2:W-:Y:S04]  /*4a180*/  STSM.16.M88.4 [R7], R24 ;  /* 0x0000001807007844 */ /* 0x0005e80000000200 */
[----:B------:R-:W-:Y:S01]  /*4a190*/  STL [R1+0x17a4], R13 ;  /* 0x0017a40d01007387 */ /* 0x000fe20000100800 */
[----:B--2---:R-:W-:Y:S02]  /*4a1a0*/  PRMT R27, R12, 0x4210, R5 ;  /* 0x000042100c1b7816 */ /* 0x004fe40000000005 */
[----:B---3--:R-:W-:Y:S02]  /*4a1b0*/  PRMT R20, R22, 0x5210, R28 ;  /* 0x0000521016147816 */ /* 0x008fe4000000001c */
[----:B------:R-:W-:Y:S02]  /*4a1c0*/  PRMT R21, R23, 0x5210, R29 ;  /* 0x0000521017157816 */ /* 0x000fe4000000001d */
[----:B------:R-:W-:-:S02]  /*4a1d0*/  PRMT R22, R11, 0x5210, R9 ;  /* 0x000052100b167816 */ /* 0x000fc40000000009 */
[----:B------:R-:W2:Y:S01]  /*4a1e0*/  LDL.LU R9, [R1+0x18b0] ;  /* 0x0018b00001097983 */ /* 0x000ea20000300800 */
[----:B------:R-:W-:Y:S01]  /*4a1f0*/  PRMT R23, R4, 0x5210, R0 ;  /* 0x0000521004177816 */ /* 0x000fe20000000000 */
[----:B------:R-:W-:Y:S01]  /*4a200*/  BAR.SYNC.DEFER_BLOCKING 0x0 ;  /* 0x0000000000007b1d */ /* 0x000fe20000010000 */
[----:B------:R-:W-:Y:S02]  /*4a210*/  LOP3.LUT R18, R18, 0xffff, RZ, 0xc0, !PT ;  /* 0x0000ffff12127812 */ /* 0x000fe400078ec0ff */
[----:B------:R-:W-:Y:S02]  /*4a220*/  LOP3.LUT R28, R17, 0xffff, RZ, 0xc0, !PT ;  /* 0x0000ffff111c7812 */ /* 0x000fe400078ec0ff */
[----:B------:R-:W-:Y:S02]  /*4a230*/  LOP3.LUT R29, R16, 0xffff, RZ, 0xc0, !PT ;  /* 0x0000ffff101d7812 */ /* 0x000fe400078ec0ff */
[----:B------:R-:W-:Y:S02]  /*4a240*/  PRMT R26, R19, 0x4210, R18 ;  /* 0x00004210131a7816 */ /* 0x000fe40000000012 */
[----:B------:R-:W-:-:S02]  /*4a250*/  PRMT R24, R2, 0x4210, R28 ;  /* 0x0000421002187816 */ /* 0x000fc4000000001c */
[----:B------:R-:W-:Y:S01]  /*4a260*/  PRMT R25, R8, 0x4210, R29 ;  /* 0x0000421008197816 */ /* 0x000fe2000000001d */
[----:B------:R-:W-:Y:S04]  /*4a270*/  STL.64 [R1+0x18a8], R26 ;  /* 0x0018a81a01007387 */ /* 0x000fe80000100a00 */
[----:B------:R-:W-:Y:S04]  /*4a280*/  STL.64 [R1+0x18a0], R24 ;  /* 0x0018a01801007387 */ /* 0x000fe80000100a00 */
[----:B------:R-:W0:Y:S01]  /*4a290*/  LDS.128 R24, [R10] ;  /* 0x000000000a187984 */ /* 0x000e220000000c00 */
[----:B------:R-:W-:Y:S06]  /*4a2a0*/  BAR.SYNC.DEFER_BLOCKING 0x0 ;  /* 0x0000000000007b1d */ /* 0x000fec0000010000 */
[----:B------:R-:W3:Y:S04]  /*4a2b0*/  LDL.LU R11, [R1+0x1360] ;  /* 0x00136000010b7983 */ /* 0x000ee80000300800 */
[----:B------:R-:W4:Y:S04]  /*4a2c0*/  LDL.LU R4, [R1+0x135c] ;  /* 0x00135c0001047983 */ /* 0x000f280000300800 */
[----:B------:R-:W2:Y:S04]  /*4a2d0*/  LDL.LU R12, [R1+0xec] ;  /* 0x0000ec00010c7983 */ /* 0x000ea80000300800 */
[----:B------:R1:W-:Y:S04]  /*4a2e0*/  STSM.16.M88.4 [R7], R20 ;  /* 0x0000001407007844 */ /* 0x0003e80000000200 */
[----:B0-----:R-:W-:Y:S01]  /*4a2f0*/  STL [R1+0x154], R25 ;  /* 0x0001541901007387 */ /* 0x001fe20000100800 */
[----:B------:R-:W-:-:S03]  /*4a300*/  IMAD.MOV.U32 R0, RZ, RZ, R24 ;  /* 0x000000ffff007224 */ /* 0x000fc600078e0018 */
[----:B------:R-:W-:Y:S01]  /*4a310*/  STL.64 [R1+0x158], R26 ;  /* 0x0001581a01007387 */ /* 0x000fe20000100a00 */
[----:B------:R-:W-:Y:S01]  /*4a320*/  BAR.SYNC.DEFER_BLOCKING 0x0 ;  /* 0x0000000000007b1d */ /* 0x000fe20000010000 */
[----:B------:R-:W-:-:S05]  /*4a330*/  IMAD.MOV.U32 R19, RZ, RZ, R15 ;  /* 0x000000ffff137224 */ /* 0x000fca00078e000f */
[----:B-1----:R-:W2:Y:S04]  /*4a340*/  LDL.LU R20, [R1+0x64] ;  /* 0x0000640001147983 */ /* 0x002ea80000300800 */
[----:B------:R-:W2:Y:S04]  /*4a350*/  LDL.LU R21, [R1+0x60] ;  /* 0x0000600001157983 */ /* 0x000ea80000300800 */
[----:B------:R-:W2:Y:S04]  /*4a360*/  LDL.LU R22, [R1+0x68] ;  /* 0x0000680001167983 */ /* 0x000ea80000300800 */
[----:B------:R-:W2:Y:S04]  /*4a370*/  LDL.LU R23, [R1+0x5c] ;  /* 0x00005c0001177983 */ /* 0x000ea80000300800 */
[----:B------:R-:W0:Y:S04]  /*4a380*/  LDS.128 R24, [R10] ;  /* 0x000000000a187984 */ /* 0x000e280000000c00 */
[----:B0-----:R-:W-:Y:S01]  /*4a390*/  STL.64 [R1+0x140], R24 ;  /* 0x0001401801007387 */ /* 0x001fe20000100a00 */
[----:B------:R-:W-:-:S03]  /*4a3a0*/  IMAD.MOV.U32 R15, RZ, RZ, R27 ;  /* 0x000000ffff0f7224 */ /* 0x000fc600078e001b */
[----:B------:R0:W-:Y:S04]  /*4a3b0*/  STL [R1+0x148], R26 ;  /* 0x0001481a01007387 */ /* 0x0001e80000100800 */
[----:B0-----:R-:W2:Y:S04]  /*4a3c0*/  LDL.LU.64 R26, [R1+0x18a8] ;  /* 0x0018a800011a7983 */ /* 0x001ea80000300a00 */
[----:B------:R-:W2:Y:S04]  /*4a3d0*/  LDL.LU.64 R24, [R1+0x18a0] ;  /* 0x0018a00001187983 */ /* 0x000ea80000300a00 */
[----:B------:R-:W3:Y:S04]  /*4a3e0*/  LDL.LU R13, [R1+0x136c] ;  /* 0x00136c00010d7983 */ /* 0x000ee80000300800 */
[----:B------:R-:W3:Y:S04]  /*4a3f0*/  LDL.LU R17, [R1+0x74] ;  /* 0x0000740001117983 */ /* 0x000ee80000300800 */
[----:B------:R-:W3:Y:S04]  /*4a400*/  LDL.LU R16, [R1+0x78] ;  /* 0x0000780001107983 */ /* 0x000ee80000300800 */
[----:B------:R-:W3:Y:S04]  /*4a410*/  LDL.LU R2, [R1+0x70] ;  /* 0x0000700001027983 */ /* 0x000ee80000300800 */
[----:B------:R-:W3:Y:S04]  /*4a420*/  LDL.LU R8, [R1+0xfc] ;  /* 0x0000fc0001087983 */ /* 0x000ee80000300800 */
[----:B------:R0:W-:Y:S01]  /*4a430*/  STL [R1+0x16d4], R15 ;  /* 0x0016d40f01007387 */ /* 0x0001e20000100800 */
[----:B------:R-:W-:Y:S06]  /*4a440*/  BAR.SYNC.DEFER_BLOCKING 0x0 ;  /* 0x0000000000007b1d */ /* 0x000fec0000010000 */
[----:B0-----:R-:W3:Y:S04]  /*4a450*/  LDL.LU R15, [R1+0x7c] ;  /* 0x00007c00010f7983 */ /* 0x001ee80000300800 */
[----:B--2---:R-:W-:Y:S04]  /*4a460*/  STSM.16.M88.4 [R7], R24 ;  /* 0x0000001807007844 */ /* 0x004fe80000000200 */
[----:B---3--:R0:W-:Y:S04]  /*4a470*/  STL.64 [R1+0x1890], R14 ;  /* 0x0018900e01007387 */ /* 0x0081e80000100a00 */
[----:B0-----:R-:W2:Y:S04]  /*4a480*/  LDL.LU R14, [R1+0xf4] ;  /* 0x0000f400010e7983 */ /* 0x001ea80000300800 */
[----:B------:R-:W3:Y:S04]  /*4a490*/  LDL.LU R15, [R1+0xf0] ;  /* 0x0000f000010f7983 */ /* 0x000ee80000300800 */
[----:B------:R0:W-:Y:S04]  /*4a4a0*/  STL [R1+0x1888], R13 ;  /* 0x0018880d01007387 */ /* 0x0001e80000100800 */
[----:B0-----:R-:W2:Y:S04]  /*4a4b0*/  LDL.LU R13, [R1+0xf8] ;  /* 0x0000f800010d7983 */ /* 0x001ea80000300800 */
[----:B------:R-:W2:Y:S04]  /*4a4c0*/  LDL.LU R26, [R1+0x13c0] ;  /* 0x0013c000011a7983 */ /* 0x000ea80000300800 */
[----:B------:R-:W3:Y:S01]  /*4a4d0*/  LDL.LU R27, [R1+0x13bc] ;  /* 0x0013bc00011b7983 */ /* 0x000ee20000300800 */
[----:B------:R-:W-:-:S02]  /*4a4e0*/  PRMT R20, R20, 0x5210, R28 ;  /* 0x0000521014147816 */ /* 0x000fc4000000001c */
[----:B------:R-:W-:Y:S02]  /*4a4f0*/  PRMT R21, R21, 0x5210, R29 ;  /* 0x0000521015157816 */ /* 0x000fe4000000001d */
[----:B------:R-:W-:Y:S02]  /*4a500*/  LOP3.LUT R11, R11, 0xffff, RZ, 0xc0, !PT ;  /* 0x0000ffff0b0b7812 */ /* 0x000fe400078ec0ff */
[----:B----4-:R-:W-:Y:S02]  /*4a510*/  LOP3.LUT R4, R4, 0xffff, RZ, 0xc0, !PT ;  /* 0x0000ffff04047812 */ /* 0x010fe400078ec0ff */
[----:B------:R-:W-:Y:S02]  /*4a520*/  PRMT R22, R22, 0x5210, R18 ;  /* 0x0000521016167816 */ /* 0x000fe40000000012 */
[----:B------:R-:W4:Y:S01]  /*4a530*/  LDL.LU R18, [R1+0x189c] ;  /* 0x00189c0001127983 */ /* 0x000f220000300800 */
[----:B------:R-:W-:Y:S01]  /*4a540*/  PRMT R23, R23, 0x5210, R5 ;  /* 0x0000521017177816 */ /* 0x000fe20000000005 */
[----:B------:R-:W-:Y:S06]  /*4a550*/  BAR.SYNC.DEFER_BLOCKING 0x0 ;  /* 0x0000000000007b1d */ /* 0x000fec0000010000 */
[----:B------:R-:W4:Y:S01]  /*4a560*/  LDL.LU R5, [R1+0x1898] ;  /* 0x0018980001057983 */ /* 0x000f220000300800 */
[----:B--2---:R-:W-:-:S02]  /*4a570*/  LOP3.LUT R28, R26, 0xffff, RZ, 0xc0, !PT ;  /* 0x0000ffff1a1c7812 */ /* 0x004fc400078ec0ff */
[----:B---3--:R-:W-:Y:S02]  /*4a580*/  LOP3.LUT R29, R27, 0xffff, RZ, 0xc0, !PT ;  /* 0x0000ffff1b1d7812 */ /* 0x008fe400078ec0ff */
[----:B------:R-:W-:Y:S02]  /*4a590*/  PRMT R24, R13, 0x4210, R28 ;  /* 0x000042100d187816 */ /* 0x000fe4000000001c */
[----:B------:R-:W-:Y:S02]  /*4a5a0*/  PRMT R25, R14, 0x4210, R29 ;  /* 0x000042100e197816 */ /* 0x000fe4000000001d */
[----:B------:R-:W-:Y:S02]  /*4a5b0*/  PRMT R26, R15, 0x4210, R11 ;  /* 0x000042100f1a7816 */ /* 0x000fe4000000000b */
[--C-:B------:R-:W-:Y:S02]  /*4a5c0*/  PRMT R27, R12, 0x4210, R4.reuse ;  /* 0x000042100c1b7816 */ /* 0x100fe40000000004 */
[----:B------:R-:W0:Y:S01]  /*4a5d0*/  LDS.128 R12, [R10] ;  /* 0x000000000a0c7984 */ /* 0x000e220000000c00 */
[----:B------:R-:W-:Y:S06]  /*4a5e0*/  BAR.SYNC.DEFER_BLOCKING 0x0 ;  /* 0x0000000000007b1d */ /* 0x000fec0000010000 */
[----:B0-----:R-:W-:Y:S04]  /*4a5f0*/  STL [R1+0x134], R13 ;  /* 0x0001340d01007387 */ /* 0x001fe80000100800 */
[----:B------:R0:W-:Y:S04]  /*4a600*/  STL.64 [R1+0x138], R14 ;  /* 0x0001380e01007387 */ /* 0x0001e80000100a00 */
[----:B0-----:R-:W2:Y:S04]  /*4a610*/  LDL.LU.64 R14, [R1+0x1890] ;  /* 0x00189000010e7983 */ /* 0x001ea80000300a00 */
[----:B------:R-:W3:Y:S04]  /*4a620*/  LDL.LU R13, [R1+0x1888] ;  /* 0x00188800010d7983 */ /* 0x000ee80000300800 */
[----:B------:R-:W-:Y:S01]  /*4a630*/  STSM.16.M88.4 [R7], R20 ;  /* 0x0000001407007844 */ /* 0x000fe20000000200 */
[----:B------:R-:W-:Y:S06]  /*4a640*/  BAR.SYNC.DEFER_BLOCKING 0x0 ;  /* 0x0000000000007b1d */ /* 0x000fec0000010000 */
[----:B------:R-:W0:Y:S02]  /*4a650*/  LDS.128 R20, [R10] ;  /* 0x000000000a147984 */ /* 0x000e240000000c00 */
[----:B------:R-:W-:Y:S06]  /*4a660*/  BAR.SYNC.DEFER_BLOCKING 0x0 ;  /* 0x0000000000007b1d */ /* 0x000fec0000010000 */
[----:B------:R-:W-:Y:S04]  /*4a670*/  STSM.16.M88.4 [R7], R24 ;  /* 0x0000001807007844 */ /* 0x000fe80000000200 */
[----:B------:R-:W-:Y:S04]  /*4a680*/  STL [R1+0x16f8], R12 ;  /* 0x0016f80c01007387 */ /* 0x000fe80000100800 */
[----:B0-----:R-:W-:Y:S04]  /*4a690*/  STL.64 [R1+0x120], R20 ;  /* 0x0001201401007387 */ /* 0x001fe80000100a00 */
[----:B------:R0:W-:Y:S02]  /*4a6a0*/  STL.64 [R1+0x128], R22 ;  /* 0x0001281601007387 */ /* 0x0001e40000100a00 */
[----:B0-----:R-:W-:-:S02]  /*4a6b0*/  PRMT R23, R2, 0x5210, R4 ;  /* 0x0000521002177816 */ /* 0x001fc40000000004 */
[----:B------:R-:W-:Y:S02]  /*4a6c0*/  PRMT R21, R17, 0x5210, R29 ;  /* 0x0000521011157816 */ /* 0x000fe4000000001d */
[----:B------:R-:W-:Y:S01]  /*4a6d0*/  PRMT R22, R16, 0x5210, R11 ;  /* 0x0000521010167816 */ /* 0x000fe2000000000b */
[----:B------:R-:W-:Y:S01]  /*4a6e0*/  IMAD.MOV.U32 R11, RZ, RZ, R19 ;  /* 0x000000ffff0b7224 */ /* 0x000fe200078e0013 */
[----:B------:R-:W-:Y:S01]  /*4a6f0*/  BAR.SYNC.DEFER_BLOCKING 0x0 ;  /* 0x0000000000007b1d */ /* 0x000fe20000010000 */
[----:B---3--:R-:W-:-:S04]  /*4a700*/  LOP3.LUT R24, R13, 0xffff, RZ, 0xc0, !PT ;  /* 0x0000ffff0d187812 */ /* 0x008fc800078ec0ff */
[----:B------:R-:W-:Y:S01]  /*4a710*/  PRMT R2, R8, 0x4210, R24 ;  /* 0x0000421008027816 */ /* 0x000fe20000000018 */
[----:B------:R-:W-:Y:S04]  /*4a720*/  STL [R1+0x1884], R24 ;  /* 0x0018841801007387 */ /* 0x000fe80000100800 */
[----:B------:R-:W0:Y:S01]  /*4a730*/  LDS.128 R24, [R10] ;  /* 0x000000000a187984 */ /* 0x000e220000000c00 */
[----:B--2---:R-:W-:Y:S01]  /*4a740*/  PRMT R20, R15, 0x5210, R28 ;  /* 0x000052100f147816 */ /* 0x004fe2000000001c */
[----:B------:R-:W-:Y:S06]  /*4a750*/  BAR.SYNC.DEFER_BLOCKING 0x0 ;  /* 0x0000000000007b1d */ /* 0x000fec0000010000 */
[----:B------:R-:W2:Y:S04]  /*4a760*/  LDL.LU R13, [R1+0x13dc] ;  /* 0x0013dc00010d7983 */ /* 0x000ea80000300800 */
[----:B------:R-:W-:Y:S04]  /*4a770*/  STSM.16.M88.4 [R7], R20 ;  /* 0x0000001407007844 */ /* 0x000fe80000000200 */
[----:B0-----:R-:W-:Y:S01]  /*4a780*/  STL.64 [R1+0x110], R24 ;  /* 0x0001101801007387 */ /* 0x001fe20000100a00 */
[----:B------:R-:W-:-:S03]  /*4a790*/  IMAD.MOV.U32 R8, RZ, RZ, R27 ;  /* 0x000000ffff087224 */ /* 0x000fc600078e001b */
[----:B------:R-:W-:Y:S01]  /*4a7a0*/  STL [R1+0x118], R26 ;  /* 0x0001181a01007387 */ /* 0x000fe20000100800 */
[----:B------:R-:W-:Y:S06]  /*4a7b0*/  BAR.SYNC.DEFER_BLOCKING 0x0 ;  /* 0x0000000000007b1d */ /* 0x000fec0000010000 */
[----:B------:R-:W3:Y:S04]  /*4a7c0*/  LDL.LU R17, [R1+0x137c] ;  /* 0x00137c0001117983 */ /* 0x000ee80000300800 */
[----:B------:R-:W2:Y:S04]  /*4a7d0*/  LDL.LU R16, [R1+0x1378] ;  /* 0x0013780001107983 */ /* 0x000ea80000300800 */
[----:B------:R-:W0:Y:S04]  /*4a7e0*/  LDS.128 R24, [R10] ;  /* 0x000000000a187984 */ /* 0x000e280000000c00 */
[----:B------:R1:W-:Y:S04]  /*4a7f0*/  STL.64 [R1+0x1770], R8 ;  /* 0x0017700801007387 */ /* 0x0003e80000100a00 */
[----:B-1----:R-:W2:Y:S04]  /*4a800*/  LDL.LU R8, [R1+0x6c] ;  /* 0x00006c0001087983 */ /* 0x002ea80000300800 */
[----:B------:R-:W2:Y:S04]  /*4a810*/  LDL.LU R20, [R1+0x40] ;  /* 0x0000400001147983 */ /* 0x000ea80000300800 */
[----:B------:R-:W2:Y:S04]  /*4a820*/  LDL.LU R21, [R1+0x44] ;  /* 0x0000440001157983 */ /* 0x000ea80000300800 */
[----:B------:R-:W2:Y:S01]  /*4a830*/  LDL.LU R22, [R1+0x48] ;  /* 0x0000480001167983 */ /* 0x000ea20000300800 */
[----:B0-----:R-:W-:-:S03]  /*4a840*/  IMAD.MOV.U32 R19, RZ, RZ, R24 ;  /* 0x000000ffff137224 */ /* 0x001fc600078e0018 */
[----:B------:R-:W-:Y:S04]  /*4a850*/  STL.64 [R1+0x108], R26 ;  /* 0x0001081a01007387 */ /* 0x000fe80000100a00 */
[----:B------:R-:W3:Y:S04]  /*4a860*/  LDL.LU R24, [R1+0x1884] ;  /* 0x0018840001187983 */ /* 0x000ee80000300800 */
[----:B----4-:R0:W-:Y:S04]  /*4a870*/  STL.64 [R1+0x1750], R18 ;  /* 0x0017501201007387 */ /* 0x0101e80000100a00 */
[----:B------:R-:W4:Y:S04]  /*4a880*/  LDL.LU R9, [R1+0x1488] ;  /* 0x0014880001097983 */ /* 0x000f280000300800 */
[----:B------:R-:W3:Y:S01]  /*4a890*/  LDL.LU R29, [R1+0x1484] ;  /* 0x00148400011d7983 */ /* 0x000ee20000300800 */
[----:B0-----:R-:W-:-:S03]  /*4a8a0*/  IMAD.MOV.U32 R18, RZ, RZ, R7 ;  /* 0x000000ffff127224 */ /* 0x001fc600078e0007 */
[----:B------:R-:W3:Y:S04]  /*4a8b0*/  LDL.LU R7, [R1+0x1228] ;  /* 0x0012280001077983 */ /* 0x000ee80000300800 */
[----:B------:R-:W3:Y:S01]  /*4a8c0*/  LDL.LU R4, [R1+0x84] ;  /* 0x0000840001047983 */ /* 0x000ee20000300800 */
[----:B------:R-:W-:Y:S01]  /*4a8d0*/  BAR.SYNC.DEFER_BLOCKING 0x0 ;  /* 0x0000000000007b1d */ /* 0x000fe20000010000 */
[C---:B------:R-:W-:Y:S02]  /*4a8e0*/  LOP3.LUT P0, RZ, R6.reuse, 0x80000, RZ, 0xc0, !PT ;  /* 0x0008000006ff7812 */ /* 0x040fe4000780c0ff */
[----:B------:R-:W-:-:S04]  /*4a8f0*/  LOP3.LUT R6, R6, 0xdfffffff, RZ, 0xc0, !PT ;  /* 0xdfffffff06067812 */ /* 0x000fc800078ec0ff */
[----:B------:R-:W-:-:S04]  /*4a900*/  @P1 LOP3.LUT R6, R6, 0x20000000, RZ, 0xfc, !PT ;  /* 0x2000000006061812 */ /* 0x000fc800078efcff */
        /* <DEDUP_REMOVED lines=14> */
[----:B------:R-:W-:Y:S01]  /*4a9f0*/  @P6 LOP3.LUT R6, R6, 0x1000000, RZ, 0xfc, !PT ;  /* 0x0100000006066812 */ /* 0x000fe200078efcff */
[----:B------:R-:W-:Y:S02]  /*4aa00*/  IMAD.MOV.U32 R15, RZ, RZ, R25 ;  /* 0x000000ffff0f7224 */ /* 0x000fe400078e0019 */
[----:B------:R-:W-:Y:S02]  /*4aa10*/  IMAD.MOV.U32 R12, RZ, RZ, R3 ;  /* 0x000000ffff0c7224 */ /* 0x000fe400078e0003 */
[----:B------:R-:W-:Y:S01]  /*4aa20*/  STL [R1+0x1880], R6 ;  /* 0x0018800601007387 */ /* 0x000fe20000100800 */
[----:B------:R-:W-:-:S05]  /*4aa30*/  IMAD.MOV.U32 R23, RZ, RZ, R2 ;  /* 0x000000ffff177224 */ /* 0x000fca00078e0002 */
[----:B--2---:R0:W-:Y:S02]  /*4aa40*/  STSM.16.M88.4 [R18], R20 ;  /* 0x0000001412007844 */ /* 0x0041e40000000200 */
[----:B0-----:R-:W-:Y:S02]  /*4aa50*/  LOP3.LUT R20, R13, 0xffff, RZ, 0xc0, !PT ;  /* 0x0000ffff0d147812 */ /* 0x001fe400078ec0ff */
[----:B---3--:R0:W-:Y:S04]  /*4aa60*/  STL.64 [R1+0x1878], R4 ;  /* 0x0018780401007387 */ /* 0x0081e80000100a00 */
[----:B------:R-:W2:Y:S04]  /*4aa70*/  LDL.LU R3, [R1+0x88] ;  /* 0x0000880001037983 */ /* 0x000ea80000300800 */
[----:B------:R-:W3:Y:S04]  /*4aa80*/  LDL.LU R2, [R1+0x8c] ;  /* 0x00008c0001027983 */ /* 0x000ee80000300800 */
[----:B------:R-:W2:Y:S04]  /*4aa90*/  LDL.LU R28, [R1+0x13f4] ;  /* 0x0013f400011c7983 */ /* 0x000ea80000300800 */
[----:B------:R-:W2:Y:S04]  /*4aaa0*/  LDL.LU R25, [R1+0x13f0] ;  /* 0x0013f00001197983 */ /* 0x000ea80000300800 */
[----:B------:R1:W-:Y:S04]  /*4aab0*/  STL.64 [R1+0x16f0], R14 ;  /* 0x0016f00e01007387 */ /* 0x0003e80000100a00 */
[----:B------:R-:W2:Y:S04]  /*4aac0*/  LDL.LU R26, [R1+0x139c] ;  /* 0x00139c00011a7983 */ /* 0x000ea80000300800 */
[----:B------:R-:W2:Y:S04]  /*4aad0*/  LDL.LU R27, [R1+0x1394] ;  /* 0x00139400011b7983 */ /* 0x000ea80000300800 */
[----:B------:R-:W2:Y:S01]  /*4aae0*/  LDL.LU R13, [R1+0x1498] ;  /* 0x00149800010d7983 */ /* 0x000ea20000300800 */
[----:B------:R-:W-:-:S02]  /*4aaf0*/  LOP3.LUT R21, R17, 0xffff, RZ, 0xc0, !PT ;  /* 0x0000ffff11157812 */ /* 0x000fc400078ec0ff */
[----:B------:R-:W-:Y:S02]  /*4ab00*/  LOP3.LUT R22, R16, 0xffff, RZ, 0xc0, !PT ;  /* 0x0000ffff10167812 */ /* 0x000fe400078ec0ff */
[----:B0-----:R-:W-:Y:S01]  /*4ab10*/  PRMT R4, R8, 0x5210, R24 ;  /* 0x0000521008047816 */ /* 0x001fe20000000018 */
[----:B------:R-:W-:Y:S01]  /*4ab20*/  BAR.SYNC.DEFER_BLOCKING 0x0 ;  /* 0x0000000000007b1d */ /* 0x000fe20000010000 */
[----:B------:R-:W-:Y:S02]  /*4ab30*/  LOP3.LUT P6, RZ, R6, 0x8000, RZ, 0xc0, !PT ;  /* 0x0000800006ff7812 */ /* 0x000fe400078cc0ff */
[----:B-1----:R-:W-:-:S03]  /*4ab40*/  PRMT R15, R7, 0x4210, R22 ;  /* 0x00004210070f7816 */ /* 0x002fc60000000016 */
[----:B--2---:R0:W-:Y:S02]  /*4ab50*/  STL.64 [R1+0x1860], R12 ;  /* 0x0018600c01007387 */ /* 0x0041e40000100a00 */
[----:B0-----:R-:W-:Y:S02]  /*4ab60*/  IMAD.MOV.U32 R12, RZ, RZ, R11 ;  /* 0x000000ffff0c7224 */ /* 0x001fe400078e000b */
[----:B------:R-:W2:Y:S04]  /*4ab70*/  LDL.LU R11, [R1+0x1494] ;  /* 0x00149400010b7983 */ /* 0x000ea80000300800 */
[----:B------:R-:W2:Y:S04]  /*4ab80*/  LDL.LU R17, [R1+0x1490] ;  /* 0x0014900001117983 */ /* 0x000ea80000300800 */
[----:B------:R-:W2:Y:S04]  /*4ab90*/  LDL.LU R16, [R1+0x1224] ;  /* 0x0012240001107983 */ /* 0x000ea80000300800 */
[----:B------:R-:W-:Y:S04]  /*4aba0*/  STL.64 [R1+0x1870], R26 ;  /* 0x0018701a01007387 */ /* 0x000fe80000100a00 */
[----:B------:R0:W-:Y:S04]  /*4abb0*/  STL [R1+0x1868], R25 ;  /* 0x0018681901007387 */ /* 0x0001e80000100800 */
[----:B------:R-:W2:Y:S04]  /*4abc0*/  LDL.LU R24, [R1+0x20] ;  /* 0x0000200001187983 */ /* 0x000ea80000300800 */
[----:B0-----:R-:W2:Y:S04]  /*4abd0*/  LDL.LU R25, [R1+0x24] ;  /* 0x0000240001197983 */ /* 0x001ea80000300800 */
[----:B------:R-:W2:Y:S01]  /*4abe0*/  LDL.LU R26, [R1+0x28] ;  /* 0x00002800011a7983 */ /* 0x000ea20000300800 */
[----:B------:R-:W-:-:S03]  /*4abf0*/  IMAD.MOV.U32 R27, RZ, RZ, R4 ;  /* 0x000000ffff1b7224 */ /* 0x000fc600078e0004 */
[----:B------:R-:W0:Y:S01]  /*4ac00*/  LDS.128 R4, [R10] ;  /* 0x000000000a047984 */ /* 0x000e220000000c00 */
[----:B------:R-:W-:Y:S06]  /*4ac10*/  BAR.SYNC.DEFER_BLOCKING 0x0 ;  /* 0x0000000000007b1d */ /* 0x000fec0000010000 */
[----:B0-----:R-:W-:Y:S04]  /*4ac20*/  STL [R1+0xf0], R4 ;  /* 0x0000f00401007387 */ /* 0x001fe80000100800 */
[----:B------:R0:W-:Y:S02]  /*4ac30*/  STL.64 [R1+0xf8], R6 ;  /* 0x0000f80601007387 */ /* 0x0001e40000100a00 */
[----:B0-----:R-:W-:-:S02]  /*4ac40*/  IMAD.MOV.U32 R7, RZ, RZ, R5 ;  /* 0x000000ffff077224 */ /* 0x001fc400078e0005 */
[----:B------:R-:W3:Y:S04]  /*4ac50*/  LDL.LU R6, [R1+0x1880] ;  /* 0x0018800001067983 */ /* 0x000ee80000300800 */
[----:B------:R-:W3:Y:S01]  /*4ac60*/  LDL.LU.64 R4, [R1+0x1878] ;  /* 0x0018780001047983 */ /* 0x000ee20000300a00 */
[----:B----4-:R-:W-:Y:S02]  /*4ac70*/  PRMT R13, R9, 0x4210, R20 ;  /* 0x00004210090d7816 */ /* 0x010fe40000000014 */
[----:B------:R-:W-:Y:S01]  /*4ac80*/  PRMT R14, R29, 0x4210, R21 ;  /* 0x000042101d0e7816 */ /* 0x000fe20000000015 */
[----:B--2---:R-:W-:Y:S01]  /*4ac90*/  STSM.16.M88.4 [R18], R24 ;  /* 0x0000001812007844 */ /* 0x004fe20000000200 */
[----:B------:R-:W-:Y:S06]  /*4aca0*/  BAR.SYNC.DEFER_BLOCKING 0x0 ;  /* 0x0000000000007b1d */ /* 0x000fec0000010000 */
[----:B------:R-:W0:Y:S02]  /*4acb0*/  LDS.128 R24, [R10] ;  /* 0x000000000a187984 */ /* 0x000e240000000c00 */
[----:B------:R-:W-:Y:S06]  /*4acc0*/  BAR.SYNC.DEFER_BLOCKING 0x0 ;  /* 0x0000000000007b1d */ /* 0x000fec0000010000 */
[----:B---3--:R-:W-:Y:S04]  /*4acd0*/  STL.64 [R1+0x17b0], R6 ;  /* 0x0017b00601007387 */ /* 0x008fe80000100a00 */
[----:B------:R-:W-:Y:S04]  /*4ace0*/  STL [R1+0x1858], R5 ;  /* 0x0018580501007387 */ /* 0x000fe80000100800 */
[----:B0-----:R-:W-:Y:S04]  /*4acf0*/  STL.64 [R1+0xe0], R24 ;  /* 0x0000e01801007387 */ /* 0x001fe80000100a00 */
[----:B------:R0:W-:Y:S04]  /*4ad00*/  STL.64 [R1+0xe8], R26 ;  /* 0x0000e81a01007387 */ /* 0x0001e80000100a00 */
[----:B------:R1:W-:Y:S04]  /*4ad10*/  STSM.16.M88.4 [R18], R12 ;  /* 0x0000000c12007844 */ /* 0x0003e80000000200 */
[----:B0-----:R-:W2:Y:S04]  /*4ad20*/  LDL.LU.64 R26, [R1+0x1870] ;  /* 0x00187000011a7983 */ /* 0x001ea80000300a00 */
[----:B------:R-:W3:Y:S04]  /*4ad30*/  LDL.LU R25, [R1+0x1868] ;  /* 0x0018680001197983 */ /* 0x000ee80000300800 */
[----:B-1----:R-:W4:Y:S01]  /*4ad40*/  LDL.LU.64 R12, [R1+0x1860] ;  /* 0x00186000010c7983 */ /* 0x002f220000300a00 */
[----:B------:R-:W-:-:S03]  /*4ad50*/  LOP3.LUT R24, R28, 0xffff, RZ, 0xc0, !PT ;  /* 0x0000ffff1c187812 */ /* 0x000fc600078ec0ff */
[----:B------:R-:W4:Y:S01]  /*4ad60*/  LDL.LU R19, [R1+0x90] ;  /* 0x0000900001137983 */ /* 0x000f220000300800 */
[----:B------:R-:W-:-:S03]  /*4ad70*/  PRMT R4, R4, 0x5210, R20 ;  /* 0x0000521004047816 */ /* 0x000fc60000000014 */
[----:B------:R-:W4:Y:S04]  /*4ad80*/  LDL.LU R8, [R1+0x94] ;  /* 0x0000940001087983 */ /* 0x000f280000300800 */
[----:B------:R-:W4:Y:S04]  /*4ad90*/  LDL.LU R9, [R1+0x98] ;  /* 0x0000980001097983 */ /* 0x000f280000300800 */
[----:B------:R-:W4:Y:S01]  /*4ada0*/  LDL.LU R29, [R1+0x80] ;  /* 0x00008000011d7983 */ /* 0x000f220000300800 */
[----:B------:R-:W-:Y:S02]  /*4adb0*/  PRMT R3, R3, 0x5210, R21 ;  /* 0x0000521003037816 */ /* 0x000fe40000000015 */
[----:B------:R-:W-:Y:S01]  /*4adc0*/  PRMT R2, R2, 0x5210, R22 ;  /* 0x0000521002027816 */ /* 0x000fe20000000016 */
[----:B------:R-:W-:Y:S01]  /*4add0*/  BAR.SYNC.DEFER_BLOCKING 0x0 ;  /* 0x0000000000007b1d */ /* 0x000fe20000010000 */
[----:B--2---:R-:W-:-:S02]  /*4ade0*/  LOP3.LUT R26, R26, 0xffff, RZ, 0xc0, !PT ;  /* 0x0000ffff1a1a7812 */ /* 0x004fc400078ec0ff */
[----:B------:R-:W-:Y:S02]  /*4adf0*/  LOP3.LUT R27, R27, 0xffff, RZ, 0xc0, !PT ;  /* 0x0000ffff1b1b7812 */ /* 0x000fe400078ec0ff */
[----:B---3--:R-:W-:-:S03]  /*4ae00*/  LOP3.LUT R25, R25, 0xffff, RZ, 0xc0, !PT ;  /* 0x0000ffff19197812 */ /* 0x008fc600078ec0ff */
[----:B------:R-:W-:Y:S01]  /*4ae10*/  STL.64 [R1+0x1850], R26 ;  /* 0x0018501a01007387 */ /* 0x000fe20000100a00 */
[----:B----4-:R-:W-:-:S03]  /*4ae20*/  PRMT R20, R13, 0x4210, R24 ;  /* 0x000042100d147816 */ /* 0x010fc60000000018 */
[----:B------:R0:W-:Y:S04]  /*4ae30*/  STL.64 [R1+0x1848], R24 ;  /* 0x0018481801007387 */ /* 0x0001e80000100a00 */
[----:B0-----:R-:W2:Y:S01]  /*4ae40*/  LDL.LU R24, [R1+0x30] ;  /* 0x0000300001187983 */ /* 0x001ea20000300800 */
[----:B------:R-:W-:Y:S01]  /*4ae50*/  PRMT R21, R11, 0x4210, R25 ;  /* 0x000042100b157816 */ /* 0x000fe20000000019 */
[----:B------:R-:W-:Y:S02]  /*4ae60*/  IMAD.MOV.U32 R25, RZ, RZ, R4 ;  /* 0x000000ffff197224 */ /* 0x000fe400078e0004 */
[----:B------:R-:W0:Y:S01]  /*4ae70*/  LDS.128 R4, [R10] ;  /* 0x000000000a047984 */ /* 0x000e220000000c00 */
[----:B------:R-:W-:Y:S01]  /*4ae80*/  PRMT R22, R17, 0x4210, R26 ;  /* 0x0000421011167816 */ /* 0x000fe2000000001a */
[----:B------:R-:W-:Y:S01]  /*4ae90*/  IMAD.MOV.U32 R26, RZ, RZ, R3 ;  /* 0x000000ffff1a7224 */ /* 0x000fe200078e0003 */
[----:B------:R-:W-:Y:S01]  /*4aea0*/  PRMT R23, R16, 0x4210, R27 ;  /* 0x0000421010177816 */ /* 0x000fe2000000001b */
[----:B------:R-:W-:Y:S01]  /*4aeb0*/  BAR.SYNC.DEFER_BLOCKING 0x0 ;  /* 0x0000000000007b1d */ /* 0x000fe20000010000 */
[----:B------:R-:W-:-:S05]  /*4aec0*/  IMAD.MOV.U32 R27, RZ, RZ, R2 ;  /* 0x000000ffff1b7224 */ /* 0x000fca00078e0002 */
[----:B------:R-:W3:Y:S04]  /*4aed0*/  LDL.LU R28, [R1+0x1408] ;  /* 0x00140800011c7983 */ /* 0x000ee80000300800 */
[----:B------:R-:W4:Y:S04]  /*4aee0*/  LDL.LU R13, [R1+0x1404] ;  /* 0x00140400010d7983 */ /* 0x000f280000300800 */
[----:B------:R-:W3:Y:S04]  /*4aef0*/  LDL.LU R11, [R1+0x13b8] ;  /* 0x0013b800010b7983 */ /* 0x000ee80000300800 */
[----:B0-----:R0:W-:Y:S01]  /*4af00*/  STL.64 [R1+0xd0], R4 ;  /* 0x0000d00401007387 */ /* 0x0011e20000100a00 */
[----:B------:R-:W-:-:S03]  /*4af10*/  IMAD.MOV.U32 R2, RZ, RZ, R6 ;  /* 0x000000ffff027224 */ /* 0x000fc600078e0006 */
[----:B------:R-:W-:Y:S04]  /*4af20*/  STL [R1+0xdc], R7 ;  /* 0x0000dc0701007387 */ /* 0x000fe80000100800 */
[----:B0-----:R-:W3:Y:S04]  /*4af30*/  LDL.LU R5, [R1+0x1858] ;  /* 0x0018580001057983 */ /* 0x001ee80000300800 */
[----:B------:R-:W3:Y:S04]  /*4af40*/  LDL.LU R4, [R1+0x14a4] ;  /* 0x0014a40001047983 */ /* 0x000ee80000300800 */
[----:B------:R-:W3:Y:S04]  /*4af50*/  LDL.LU R17, [R1+0x14a0] ;  /* 0x0014a00001117983 */ /* 0x000ee80000300800 */
[----:B------:R-:W3:Y:S04]  /*4af60*/  LDL.LU R16, [R1+0x149c] ;  /* 0x00149c0001107983 */ /* 0x000ee80000300800 */
[----:B------:R-:W3:Y:S04]  /*4af70*/  LDL.LU R3, [R1+0x1238] ;  /* 0x0012380001037983 */ /* 0x000ee80000300800 */
[----:B------:R-:W-:Y:S04]  /*4af80*/  STL [R1+0x1620], R2 ;  /* 0x0016200201007387 */ /* 0x000fe80000100800 */
[----:B--2---:R-:W-:Y:S01]  /*4af90*/  STSM.16.M88.4 [R18], R24 ;  /* 0x0000001812007844 */ /* 0x004fe20000000200 */
[----:B------:R-:W-:Y:S06]  /*4afa0*/  BAR.SYNC.DEFER_BLOCKING 0x0 ;  /* 0x0000000000007b1d */ /* 0x000fec0000010000 */
[----:B------:R-:W0:Y:S02]  /*4afb0*/  LDS.128 R24, [R10] ;  /* 0x000000000a187984 */ /* 0x000e240000000c00 */
[----:B------:R-:W-:Y:S06]  /*4afc0*/  BAR.SYNC.DEFER_BLOCKING 0x0 ;  /* 0x0000000000007b1d */ /* 0x000fec0000010000 */
[----:B0-----:R-:W-:Y:S01]  /*4afd0*/  STL [R1+0xc4], R25 ;  /* 0x0000c41901007387 */ /* 0x001fe20000100800 */
[----:B------:R-:W-:-:S03]  /*4afe0*/  IMAD.MOV.U32 R2, RZ, RZ, R24 ;  /* 0x000000ffff027224 */ /* 0x000fc600078e0018 */
[----:B------:R0:W-:Y:S04]  /*4aff0*/  STL.64 [R1+0xc8], R26 ;  /* 0x0000c81a01007387 */ /* 0x0001e80000100a00 */
[----:B0-----:R-:W2:Y:S04]  /*4b000*/  LDL.LU.64 R26, [R1+0x1850] ;  /* 0x00185000011a7983 */ /* 0x001ea80000300a00 */
[----:B------:R-:W4:Y:S04]  /*4b010*/  LDL.LU.64 R24, [R1+0x1848] ;  /* 0x0018480001187983 */ /* 0x000f280000300a00 */
[----:B------:R0:W-:Y:S04]  /*4b020*/  STL [R1+0x1638], R2 ;  /* 0x0016380201007387 */ /* 0x0001e80000100800 */
[----:B0-----:R-:W4:Y:S04]  /*4b030*/  LDL.LU R2, [R1+0x13b4] ;  /* 0x0013b40001027983 */ /* 0x001f280000300800 */
[----:B------:R2:W-:Y:S04]  /*4b040*/  STSM.16.M88.4 [R18], R20 ;  /* 0x0000001412007844 */ /* 0x0005e80000000200 */
[----:B------:R-:W4:Y:S04]  /*4b050*/  LDL.LU R7, [R1+0x184] ;  /* 0x0001840001077983 */ /* 0x000f280000300800 */
[----:B------:R-:W4:Y:S04]  /*4b060*/  LDL.LU R14, [R1+0x18c] ;  /* 0x00018c00010e7983 */ /* 0x000f280000300800 */
[----:B------:R-:W4:Y:S01]  /*4b070*/  LDL.LU R15, [R1+0x9c] ;  /* 0x00009c00010f7983 */ /* 0x000f220000300800 */
[----:B---3--:R-:W-:Y:S01]  /*4b080*/  LOP3.LUT R6, R11, 0xffff, RZ, 0xc0, !PT ;  /* 0x0000ffff0b067812 */ /* 0x008fe200078ec0ff */
[----:B------:R-:W-:Y:S01]  /*4b090*/  BAR.SYNC.DEFER_BLOCKING 0x0 ;  /* 0x0000000000007b1d */ /* 0x000fe20000010000 */
[----:B--2---:R-:W-:-:S02]  /*4b0a0*/  PRMT R22, R9, 0x5210, R26 ;  /* 0x0000521009167816 */ /* 0x004fc4000000001a */
[----:B------:R-:W-:Y:S02]  /*4b0b0*/  PRMT R23, R29, 0x5210, R27 ;  /* 0x000052101d177816 */ /* 0x000fe4000000001b */
[----:B----4-:R-:W-:Y:S02]  /*4b0c0*/  PRMT R20, R19, 0x5210, R24 ;  /* 0x0000521013147816 */ /* 0x010fe40000000018 */
[----:B------:R-:W-:Y:S01]  /*4b0d0*/  PRMT R21, R8, 0x5210, R25 ;  /* 0x0000521008157816 */ /* 0x000fe20000000019 */
[----:B------:R-:W2:Y:S04]  /*4b0e0*/  LDL.LU R19, [R1+0x188] ;  /* 0x0001880001137983 */ /* 0x000ea80000300800 */
[----:B------:R-:W-:Y:S04]  /*4b0f0*/  STL.64 [R1+0x1840], R22 ;  /* 0x0018401601007387 */ /* 0x000fe80000100a00 */
[----:B------:R-:W-:Y:S04]  /*4b100*/  STL.64 [R1+0x1838], R20 ;  /* 0x0018381401007387 */ /* 0x000fe80000100a00 */
[----:B------:R-:W0:Y:S01]  /*4b110*/  LDS.128 R20, [R10] ;  /* 0x000000000a147984 */ /* 0x000e220000000c00 */
[----:B------:R-:W-:-:S02]  /*4b120*/  LOP3.LUT R29, R28, 0xffff, RZ, 0xc0, !PT ;  /* 0x0000ffff1c1d7812 */ /* 0x000fc400078ec0ff */
[----:B------:R-:W-:Y:S01]  /*4b130*/  LOP3.LUT R28, R13, 0xffff, RZ, 0xc0, !PT ;  /* 0x0000ffff0d1c7812 */ /* 0x000fe200078ec0ff */
[----:B------:R-:W3:Y:S01]  /*4b140*/  LDL.LU R8, [R1+0x1420] ;  /* 0x0014200001087983 */ /* 0x000ee20000300800 */
[----:B------:R-:W-:-:S03]  /*4b150*/  LOP3.LUT R2, R2, 0xffff, RZ, 0xc0, !PT ;  /* 0x0000ffff02027812 */ /* 0x000fc600078ec0ff */
[----:B------:R-:W4:Y:S01]  /*4b160*/  LDL.LU R9, [R1+0x141c] ;  /* 0x00141c0001097983 */ /* 0x000f220000300800 */
[----:B------:R-:W-:-:S03]  /*4b170*/  PRMT R24, R4, 0x4210, R29 ;  /* 0x0000421004187816 */ /* 0x000fc6000000001d */
[----:B------:R-:W2:Y:S01]  /*4b180*/  LDL.LU R13, [R1+0x13d0] ;  /* 0x0013d000010d7983 */ /* 0x000ea20000300800 */
[----:B------:R-:W-:-:S03]  /*4b190*/  PRMT R25, R17, 0x4210, R28 ;  /* 0x0000421011197816 */ /* 0x000fc6000000001c */
[----:B------:R-:W2:Y:S01]  /*4b1a0*/  LDL.LU R11, [R1+0x13cc] ;  /* 0x0013cc00010b7983 */ /* 0x000ea20000300800 */
[----:B------:R-:W-:-:S03]  /*4b1b0*/  PRMT R26, R16, 0x4210, R6 ;  /* 0x00004210101a7816 */ /* 0x000fc60000000006 */
[----:B------:R-:W2:Y:S01]  /*4b1c0*/  LDL.LU R4, [R1+0x14b0] ;  /* 0x0014b00001047983 */ /* 0x000ea20000300800 */
[----:B------:R-:W-:-:S03]  /*4b1d0*/  PRMT R27, R3, 0x4210, R2 ;  /* 0x00004210031b7816 */ /* 0x000fc60000000002 */
[----:B------:R-:W2:Y:S04]  /*4b1e0*/  LDL.LU R17, [R1+0x14ac] ;  /* 0x0014ac0001117983 */ /* 0x000ea80000300800 */
[----:B------:R-:W2:Y:S04]  /*4b1f0*/  LDL.LU R16, [R1+0x14a8] ;  /* 0x0014a80001107983 */ /* 0x000ea80000300800 */
[----:B------:R-:W2:Y:S01]  /*4b200*/  LDL.LU R3, [R1+0x122c] ;  /* 0x00122c0001037983 */ /* 0x000ea20000300800 */
[----:B------:R-:W-:Y:S06]  /*4b210*/  BAR.SYNC.DEFER_BLOCKING 0x0 ;  /* 0x0000000000007b1d */ /* 0x000fec0000010000 */
[----:B0-----:R-:W-:Y:S04]  /*4b220*/  STL.64 [R1+0xb0], R20 ;  /* 0x0000b01401007387 */ /* 0x001fe80000100a00 */
[----:B------:R0:W-:Y:S04]  /*4b230*/  STL.64 [R1+0xb8], R22 ;  /* 0x0000b81601007387 */ /* 0x0001e80000100a00 */
[----:B0-----:R-:W2:Y:S04]  /*4b240*/  LDL.LU.64 R22, [R1+0x1840] ;  /* 0x0018400001167983 */ /* 0x001ea80000300a00 */
[----:B------:R-:W2:Y:S04]  /*4b250*/  LDL.LU.64 R20, [R1+0x1838] ;  /* 0x0018380001147983 */ /* 0x000ea80000300a00 */
[----:B--2---:R-:W-:Y:S01]  /*4b260*/  STSM.16.M88.4 [R18], R20 ;  /* 0x0000001412007844 */ /* 0x004fe20000000200 */
[----:B------:R-:W-:Y:S06]  /*4b270*/  BAR.SYNC.DEFER_BLOCKING 0x0 ;  /* 0x0000000000007b1d */ /* 0x000fec0000010000 */
[----:B------:R-:W0:Y:S02]  /*4b280*/  LDS.128 R20, [R10] ;  /* 0x000000000a147984 */ /* 0x000e240000000c00 */
[----:B------:R-:W-:Y:S06]  /*4b290*/  BAR.SYNC.DEFER_BLOCKING 0x0 ;  /* 0x0000000000007b1d */ /* 0x000fec0000010000 */
[----:B------:R-:W-:Y:S04]  /*4b2a0*/  STSM.16.M88.4 [R18], R24 ;  /* 0x0000001812007844 */ /* 0x000fe80000000200 */
[----:B0-----:R0:W-:Y:S04]  /*4b2b0*/  STL.64 [R1+0xa0], R20 ;  /* 0x0000a01401007387 */ /* 0x0011e80000100a00 */
[----:B------:R1:W-:Y:S01]  /*4b2c0*/  STL.64 [R1+0xa8], R22 ;  /* 0x0000a81601007387 */ /* 0x0003e20000100a00 */
[----:B0-----:R-:W-:-:S02]  /*4b2d0*/  PRMT R21, R7, 0x5210, R28 ;  /* 0x0000521007157816 */ /* 0x001fc4000000001c */
[----:B------:R-:W-:Y:S02]  /*4b2e0*/  PRMT R20, R14, 0x5210, R29 ;  /* 0x000052100e147816 */ /* 0x000fe4000000001d */
[----:B-1----:R-:W-:Y:S02]  /*4b2f0*/  PRMT R22, R15, 0x5210, R6 ;  /* 0x000052100f167816 */ /* 0x002fe40000000006 */
[----:B------:R-:W-:-:S05]  /*4b300*/  PRMT R23, R19, 0x5210, R2 ;  /* 0x0000521013177816 */ /* 0x000fca0000000002 */
[----:B------:R-:W-:Y:S04]  /*4b310*/  STL.64 [R1+0x1830], R22 ;  /* 0x0018301601007387 */ /* 0x000fe80000100a00 */
[----:B------:R-:W-:Y:S01]  /*4b320*/  STL.64 [R1+0x1828], R20 ;  /* 0x0018281401007387 */ /* 0x000fe20000100a00 */
[----:B------:R-:W-:Y:S01]  /*4b330*/  BAR.SYNC.DEFER_BLOCKING 0x0 ;  /* 0x0000000000007b1d */ /* 0x000fe20000010000 */
[----:B---3--:R-:W-:Y:S02]  /*4b340*/  LOP3.LUT R28, R8, 0xffff, RZ, 0xc0, !PT ;  /* 0x0000ffff081c7812 */ /* 0x008fe400078ec0ff */
[----:B------:R-:W-:-:S03]  /*4b350*/  LOP3.LUT R2, R11, 0xffff, RZ, 0xc0, !PT ;  /* 0x0000ffff0b027812 */ /* 0x000fc600078ec0ff */
[----:B------:R-:W2:Y:S01]  /*4b360*/  LDL.LU R7, [R1+0x194] ;  /* 0x0001940001077983 */ /* 0x000ea20000300800 */
[----:B----4-:R-:W-:-:S03]  /*4b370*/  LOP3.LUT R6, R9, 0xffff, RZ, 0xc0, !PT ;  /* 0x0000ffff09067812 */ /* 0x010fc600078ec0ff */
[----:B------:R-:W3:Y:S01]  /*4b380*/  LDL.LU R14, [R1+0x190] ;  /* 0x00019000010e7983 */ /* 0x000ee20000300800 */
[----:B------:R-:W-:-:S03]  /*4b390*/  LOP3.LUT R29, R13, 0xffff, RZ, 0xc0, !PT ;  /* 0x0000ffff0d1d7812 */ /* 0x000fc600078ec0ff */
[----:B------:R-:W4:Y:S04]  /*4b3a0*/  LDL.LU R15, [R1+0x198] ;  /* 0x00019800010f7983 */ /* 0x000f280000300800 */
[----:B------:R-:W2:Y:S04]  /*4b3b0*/  LDL.LU R19, [R1+0x180] ;  /* 0x0001800001137983 */ /* 0x000ea80000300800 */
[----:B------:R-:W0:Y:S01]  /*4b3c0*/  LDS.128 R20, [R10] ;  /* 0x000000000a147984 */ /* 0x000e220000000c00 */
[----:B------:R-:W-:-:S03]  /*4b3d0*/  PRMT R27, R3, 0x4210, R2 ;  /* 0x00004210031b7816 */ /* 0x000fc60000000002 */
[----:B------:R-:W2:Y:S04]  /*4b3e0*/  LDL.LU R8, [R1+0x1434] ;  /* 0x0014340001087983 */ /* 0x000ea80000300800 */
[----:B------:R-:W2:Y:S04]  /*4b3f0*/  LDL.LU R9, [R1+0x1430] ;  /* 0x0014300001097983 */ /* 0x000ea80000300800 */
[----:B------:R-:W2:Y:S01]  /*4b400*/  LDL.LU R13, [R1+0x13e4] ;  /* 0x0013e400010d7983 */ /* 0x000ea20000300800 */
[----:B------:R-:W-:-:S03]  /*4b410*/  PRMT R26, R16, 0x4210, R29 ;  /* 0x00004210101a7816 */ /* 0x000fc6000000001d */
[----:B------:R-:W2:Y:S04]  /*4b420*/  LDL.LU R11, [R1+0x13e0] ;  /* 0x0013e000010b7983 */ /* 0x000ea80000300800 */
[----:B------:R-:W2:Y:S04]  /*4b430*/  LDL.LU R3, [R1+0x14bc] ;  /* 0x0014bc0001037983 */ /* 0x000ea80000300800 */
[----:B0-----:R-:W-:Y:S01]  /*4b440*/  STL [R1+0x90], R20 ;  /* 0x0000901401007387 */ /* 0x001fe20000100800 */
[----:B------:R-:W-:-:S03]  /*4b450*/  IMAD.MOV.U32 R16, RZ, RZ, R21 ;  /* 0x000000ffff107224 */ /* 0x000fc600078e0015 */
[----:B------:R0:W-:Y:S04]  /*4b460*/  STL.64 [R1+0x98], R22 ;  /* 0x0000981601007387 */ /* 0x0001e80000100a00 */
[----:B0-----:R-:W2:Y:S04]  /*4b470*/  LDL.LU.64 R22, [R1+0x1830] ;  /* 0x0018300001167983 */ /* 0x001ea80000300a00 */
[----:B------:R-:W2:Y:S01]  /*4b480*/  LDL.LU.64 R20, [R1+0x1828] ;  /* 0x0018280001147983 */ /* 0x000ea20000300a00 */
[----:B------:R-:W-:Y:S01]  /*4b490*/  BAR.SYNC.DEFER_BLOCKING 0x0 ;  /* 0x0000000000007b1d */ /* 0x000fe20000010000 */
[----:B------:R-:W-:-:S02]  /*4b4a0*/  PRMT R25, R17, 0x4210, R6 ;  /* 0x0000421011197816 */ /* 0x000fc40000000006 */
[----:B------:R-:W-:-:S03]  /*4b4b0*/  PRMT R24, R4, 0x4210, R28 ;  /* 0x0000421004187816 */ /* 0x000fc6000000001c */
[----:B------:R-:W3:Y:S04]  /*4b4c0*/  LDL.LU R4, [R1+0x1240] ;  /* 0x0012400001047983 */ /* 0x000ee80000300800 */
[----:B--2---:R-:W-:Y:S01]  /*4b4d0*/  STSM.16.M88.4 [R18], R20 ;  /* 0x0000001412007844 */ /* 0x004fe20000000200 */
[----:B------:R-:W-:Y:S06]  /*4b4e0*/  BAR.SYNC.DEFER_BLOCKING 0x0 ;  /* 0x0000000000007b1d */ /* 0x000fec0000010000 */
[----:B------:R-:W0:Y:S02]  /*4b4f0*/  LDS.128 R20, [R10] ;  /* 0x000000000a147984 */ /* 0x000e240000000c00 */
[----:B------:R-:W-:Y:S06]  /*4b500*/  BAR.SYNC.DEFER_BLOCKING 0x0 ;  /* 0x0000000000007b1d */ /* 0x000fec0000010000 */
[----:B------:R1:W-:Y:S01]  /*4b510*/  STSM.16.M88.4 [R18], R24 ;  /* 0x0000001812007844 */ /* 0x0003e20000000200 */
[----:B0-----:R-:W-:-:S03]  /*4b520*/  IMAD.MOV.U32 R17, RZ, RZ, R23 ;  /* 0x000000ffff117224 */ /* 0x001fc600078e0017 */
[----:B------:R0:W-:Y:S04]  /*4b530*/  STL.64 [R1+0x80], R20 ;  /* 0x0000801401007387 */ /* 0x0001e80000100a00 */
[----:B------:R-:W-:Y:S04]  /*4b540*/  STL [R1+0x88], R22 ;  /* 0x0000881601007387 */ /* 0x000fe80000100800 */
[----:B------:R2:W-:Y:S04]  /*4b550*/  STL.64 [R1+0x15c0], R16 ;  /* 0x0015c01001007387 */ /* 0x0005e80000100a00 */
[----:B-1----:R-:W4:Y:S04]  /*4b560*/  LDL.LU R26, [R1+0x14b8] ;  /* 0x0014b800011a7983 */ /* 0x002f280000300800 */
[----:B------:R-:W4:Y:S01]  /*4b570*/  LDL.LU R27, [R1+0x14b4] ;  /* 0x0014b400011b7983 */ /* 0x000f220000300800 */
[----:B0-----:R-:W-:-:S02]  /*4b580*/  PRMT R20, R7, 0x5210, R28 ;  /* 0x0000521007147816 */ /* 0x001fc4000000001c */
[----:B------:R-:W-:Y:S01]  /*4b590*/  LOP3.LUT R28, R9, 0xffff, RZ, 0xc0, !PT ;  /* 0x0000ffff091c7812 */ /* 0x000fe200078ec0ff */
[----:B--2---:R-:W2:Y:S01]  /*4b5a0*/  LDL.LU R17, [R1+0x8c4] ;  /* 0x0008c40001117983 */ /* 0x004ea20000300800 */
[----:B---3--:R-:W-:Y:S02]  /*4b5b0*/  PRMT R22, R14, 0x5210, R29 ;  /* 0x000052100e167816 */ /* 0x008fe4000000001d */
[----:B------:R-:W-:Y:S01]  /*4b5c0*/  PRMT R23, R19, 0x5210, R2 ;  /* 0x0000521013177816 */ /* 0x000fe20000000002 */
[----:B------:R-:W3:Y:S01]  /*4b5d0*/  LDL.LU R7, [R1+0x8c0] ;  /* 0x0008c00001077983 */ /* 0x000ee20000300800 */
[----:B------:R-:W-:Y:S02]  /*4b5e0*/  LOP3.LUT R16, R13, 0xffff, RZ, 0xc0, !PT ;  /* 0x0000ffff0d107812 */ /* 0x000fe400078ec0ff */
[----:B----4-:R-:W-:Y:S01]  /*4b5f0*/  PRMT R21, R15, 0x5210, R6 ;  /* 0x000052100f157816 */ /* 0x010fe20000000006 */
[----:B------:R-:W-:Y:S01]  /*4b600*/  BAR.SYNC.DEFER_BLOCKING 0x0 ;  /* 0x0000000000007b1d */ /* 0x000fe20000010000 */
[----:B------:R-:W-:-:S02]  /*4b610*/  LOP3.LUT R2, R11, 0xffff, RZ, 0xc0, !PT ;  /* 0x0000ffff0b027812 */ /* 0x000fc400078ec0ff */
[----:B------:R-:W-:-:S03]  /*4b620*/  LOP3.LUT R29, R8, 0xffff, RZ, 0xc0, !PT ;  /* 0x0000ffff081d7812 */ /* 0x000fc600078ec0ff */
[----:B------:R-:W4:Y:S04]  /*4b630*/  LDL.LU R14, [R1+0x8d0] ;  /* 0x0008d000010e7983 */ /* 0x000f280000300800 */
[----:B------:R-:W2:Y:S01]  /*4b640*/  LDL.LU R6, [R1+0x144c] ;  /* 0x00144c0001067983 */ /* 0x000ea20000300800 */
        /* <DEDUP_REMOVED lines=8> */
[----:B------:R-:W-:-:S02]  /*4b6d0*/  PRMT R25, R26, 0x4210, R28 ;  /* 0x000042101a197816 */ /* 0x000fc4000000001c */
[----:B------:R-:W-:Y:S02]  /*4b6e0*/  PRMT R26, R27, 0x4210, R16 ;  /* 0x000042101b1a7816 */ /* 0x000fe40000000010 */
[----:B------:R-:W-:-:S05]  /*4b6f0*/  PRMT R27, R4, 0x4210, R2 ;  /* 0x00004210041b7816 */ /* 0x000fca0000000002 */
[----:B------:R-:W-:Y:S04]  /*4b700*/  STL.64 [R1+0x1820], R26 ;  /* 0x0018201a01007387 */ /* 0x000fe80000100a00 */
[----:B------:R-:W-:Y:S04]  /*4b710*/  STL.64 [R1+0x1818], R24 ;  /* 0x0018181801007387 */ /* 0x000fe80000100a00 */
[----:B------:R-:W0:Y:S01]  /*4b720*/  LDS.128 R24, [R10] ;  /* 0x000000000a187984 */ /* 0x000e220000000c00 */
[----:B------:R-:W-:Y:S06]  /*4b730*/  BAR.SYNC.DEFER_BLOCKING 0x0 ;  /* 0x0000000000007b1d */ /* 0x000fec0000010000 */
[----:B------:R1:W-:Y:S04]  /*4b740*/  STSM.16.M88.4 [R18], R20 ;  /* 0x0000001412007844 */ /* 0x0003e80000000200 */
[----:B0-----:R-:W-:Y:S01]  /*4b750*/  STL.64 [R1+0x70], R24 ;  /* 0x0000701801007387 */ /* 0x001fe20000100a00 */
[----:B------:R-:W-:-:S03]  /*4b760*/  IMAD.MOV.U32 R4, RZ, RZ, R26 ;  /* 0x000000ffff047224 */ /* 0x000fc600078e001a */
[----:B------:R-:W-:Y:S01]  /*4b770*/  STL [R1+0x7c], R27 ;  /* 0x00007c1b01007387 */ /* 0x000fe20000100800 */
[----:B------:R-:W-:Y:S06]  /*4b780*/  BAR.SYNC.DEFER_BLOCKING 0x0 ;  /* 0x0000000000007b1d */ /* 0x000fec0000010000 */
[----:B-1----:R-:W4:Y:S04]  /*4b790*/  LDL.LU R23, [R1+0x19c] ;  /* 0x00019c0001177983 */ /* 0x002f280000300800 */
[----:B------:R-:W0:Y:S04]  /*4b7a0*/  LDS.128 R24, [R10] ;  /* 0x000000000a187984 */ /* 0x000e280000000c00 */
[----:B0-----:R-:W-:Y:S04]  /*4b7b0*/  STL.64 [R1+0x60], R24 ;  /* 0x0000601801007387 */ /* 0x001fe80000100a00 */
[----:B------:R0:W-:Y:S04]  /*4b7c0*/  STL.64 [R1+0x68], R26 ;  /* 0x0000681a01007387 */ /* 0x0001e80000100a00 */
[----:B0-----:R-:W4:Y:S04]  /*4b7d0*/  LDL.LU.64 R26, [R1+0x1820] ;  /* 0x00182000011a7983 */ /* 0x001f280000300a00 */
[----:B------:R-:W4:Y:S01]  /*4b7e0*/  LDL.LU.64 R24, [R1+0x1818] ;  /* 0x0018180001187983 */ /* 0x000f220000300a00 */
[----:B------:R-:W-:Y:S01]  /*4b7f0*/  BAR.SYNC.DEFER_BLOCKING 0x0 ;  /* 0x0000000000007b1d */ /* 0x000fe20000010000 */
[----:B---3--:R-:W-:-:S02]  /*4b800*/  PRMT R22, R7, 0x5210, R16 ;  /* 0x0000521007167816 */ /* 0x008fc40000000010 */
[----:B--2---:R-:W-:Y:S02]  /*4b810*/  PRMT R20, R17, 0x5210, R29 ;  /* 0x0000521011147816 */ /* 0x004fe4000000001d */
[----:B------:R-:W-:Y:S02]  /*4b820*/  LOP3.LUT R29, R19, 0xffff, RZ, 0xc0, !PT ;  /* 0x0000ffff131d7812 */ /* 0x000fe400078ec0ff */
[----:B----4-:R-:W-:Y:S02]  /*4b830*/  PRMT R21, R23, 0x5210, R28 ;  /* 0x0000521017157816 */ /* 0x010fe4000000001c */
[----:B------:R-:W-:-:S05]  /*4b840*/  PRMT R23, R14, 0x5210, R2 ;  /* 0x000052100e177816 */ /* 0x000fca0000000002 */
[----:B------:R-:W-:Y:S04]  /*4b850*/  STL.64 [R1+0x1810], R22 ;  /* 0x0018101601007387 */ /* 0x000fe80000100a00 */
[----:B------:R-:W-:Y:S01]  /*4b860*/  STL.64 [R1+0x1808], R20 ;  /* 0x0018081401007387 */ /* 0x000fe20000100a00 */
[----:B------:R-:W-:-:S03]  /*4b870*/  LOP3.LUT R28, R6, 0xffff, RZ, 0xc0, !PT ;  /* 0x0000ffff061c7812 */ /* 0x000fc600078ec0ff */
[----:B------:R-:W2:Y:S04]  /*4b880*/  LDL.LU R17, [R1+0x8d4] ;  /* 0x0008d40001117983 */ /* 0x000ea80000300800 */
[----:B------:R-:W-:Y:S01]  /*4b890*/  STSM.16.M88.4 [R18], R24 ;  /* 0x0000001812007844 */ /* 0x000fe20000000200 */
[----:B------:R-:W-:Y:S01]  /*4b8a0*/  BAR.SYNC.DEFER_BLOCKING 0x0 ;  /* 0x0000000000007b1d */ /* 0x000fe20000010000 */
[----:B------:R-:W-:Y:S02]  /*4b8b0*/  LOP3.LUT R2, R13, 0xffff, RZ, 0xc0, !PT ;  /* 0x0000ffff0d027812 */ /* 0x000fe400078ec0ff */
[----:B------:R-:W-:-:S03]  /*4b8c0*/  LOP3.LUT R6, R15, 0xffff, RZ, 0xc0, !PT ;  /* 0x0000ffff0f067812 */ /* 0x000fc600078ec0ff */
[----:B------:R-:W3:Y:S04]  /*4b8d0*/  LDL.LU R7, [R1+0x914] ;  /* 0x0009140001077983 */ /* 0x000ee80000300800 */
[----:B------:R-:W4:Y:S04]  /*4b8e0*/  LDL.LU R14, [R1+0x910] ;  /* 0x00091000010e7983 */ /* 0x000f280000300800 */
[----:B------:R-:W2:Y:S04]  /*4b8f0*/  LDL.LU R13, [R1+0x1458] ;  /* 0x00145800010d7983 */ /* 0x000ea80000300800 */
[----:B------:R-:W2:Y:S04]  /*4b900*/  LDL.LU R15, [R1+0x1454] ;  /* 0x00145400010f7983 */ /* 0x000ea80000300800 */
[----:B------:R-:W0:Y:S04]  /*4b910*/  LDS.128 R20, [R10] ;  /* 0x000000000a147984 */ /* 0x000e280000000c00 */
[----:B0-----:R-:W-:Y:S04]  /*4b920*/  STL.64 [R1+0x50], R20 ;  /* 0x0000501401007387 */ /* 0x001fe80000100a00 */
[----:B------:R0:W-:Y:S04]  /*4b930*/  STL.64 [R1+0x58], R22 ;  /* 0x0000581601007387 */ /* 0x0001e80000100a00 */
[----:B0-----:R-:W2:Y:S04]  /*4b940*/  LDL.LU.64 R22, [R1+0x1810] ;  /* 0x0018100001167983 */ /* 0x001ea80000300a00 */
[----:B------:R-:W2:Y:S01]  /*4b950*/  LDL.LU.64 R20, [R1+0x1808] ;  /* 0x0018080001147983 */ /* 0x000ea20000300a00 */
[----:B------:R-:W-:-:S03]  /*4b960*/  PRMT R27, R3, 0x4210, R2 ;  /* 0x00004210031b7816 */ /* 0x000fc60000000002 */
[----:B------:R-:W3:Y:S01]  /*4b970*/  LDL.LU R19, [R1+0x1410] ;  /* 0x0014100001137983 */ /* 0x000ee20000300800 */
[----:B------:R-:W-:-:S03]  /*4b980*/  PRMT R24, R8, 0x4210, R28 ;  /* 0x0000421008187816 */ /* 0x000fc6000000001c */
[----:B------:R-:W3:Y:S04]  /*4b990*/  LDL.LU R3, [R1+0x140c] ;  /* 0x00140c0001037983 */ /* 0x000ee80000300800 */
[----:B------:R-:W3:Y:S01]  /*4b9a0*/  LDL.LU R8, [R1+0x14d4] ;  /* 0x0014d40001087983 */ /* 0x000ee20000300800 */
[----:B------:R-:W-:Y:S01]  /*4b9b0*/  BAR.SYNC.DEFER_BLOCKING 0x0 ;  /* 0x0000000000007b1d */ /* 0x000fe20000010000 */
[----:B------:R-:W-:Y:S02]  /*4b9c0*/  PRMT R25, R9, 0x4210, R6 ;  /* 0x0000421009197816 */ /* 0x000fe40000000006 */
[----:B------:R-:W-:Y:S01]  /*4b9d0*/  PRMT R26, R11, 0x4210, R29 ;  /* 0x000042100b1a7816 */ /* 0x000fe2000000001d */
[----:B------:R-:W-:Y:S02]  /*4b9e0*/  IMAD.MOV.U32 R9, RZ, RZ, R12 ;  /* 0x000000ffff097224 */ /* 0x000fe400078e000c */
[----:B------:R-:W-:Y:S01]  /*4b9f0*/  IMAD.MOV.U32 R12, RZ, RZ, R0 ;  /* 0x000000ffff0c7224 */ /* 0x000fe200078e0000 */
[----:B--2---:R-:W-:Y:S01]  /*4ba00*/  STSM.16.M88.4 [R18], R20 ;  /* 0x0000001412007844 */ /* 0x004fe20000000200 */
[----:B------:R-:W-:Y:S06]  /*4ba10*/  BAR.SYNC.DEFER_BLOCKING 0x0 ;  /* 0x0000000000007b1d */ /* 0x000fec0000010000 */
[----:B------:R-:W0:Y:S02]  /*4ba20*/  LDS.128 R20, [R10] ;  /* 0x000000000a147984 */ /* 0x000e240000000c00 */
[----:B------:R-:W-:Y:S06]  /*4ba30*/  BAR.SYNC.DEFER_BLOCKING 0x0 ;  /* 0x0000000000007b1d */ /* 0x000fec0000010000 */
[----:B------:R-:W-:Y:S01]  /*4ba40*/  STSM.16.M88.4 [R18], R24 ;  /* 0x0000001812007844 */ /* 0x000fe20000000200 */
[----:B0-----:R-:W-:-:S03]  /*4ba50*/  IMAD.MOV.U32 R11, RZ, RZ, R22 ;  /* 0x000000ffff0b7224 */ /* 0x001fc600078e0016 */
[----:B------:R0:W-:Y:S01]  /*4ba60*/  STL.64 [R1+0x40], R20 ;  /* 0x0000401401007387 */ /* 0x0001e20000100a00 */
[----:B---3--:R-:W-:-:S03]  /*4ba70*/  PRMT R22, R7, 0x5210, R29 ;  /* 0x0000521007167816 */ /* 0x008fc6000000001d */
[----:B------:R1:W-:Y:S04]  /*4ba80*/  STL [R1+0x4c], R23 ;  /* 0x00004c1701007387 */ /* 0x0003e80000100800 */
[----:B------:R-:W2:Y:S01]  /*4ba90*/  LDL.LU R0, [R1+0x1230] ;  /* 0x0012300001007983 */ /* 0x000ea20000300800 */
[----:B0-----:R-:W-:Y:S02]  /*4baa0*/  PRMT R20, R17, 0x5210, R28 ;  /* 0x0000521011147816 */ /* 0x001fe4000000001c */
[----:B-1----:R-:W-:Y:S01]  /*4bab0*/  PRMT R23, R5, 0x5210, R2 ;  /* 0x0000521005177816 */ /* 0x002fe20000000002 */
[----:B------:R0:W-:Y:S01]  /*4bac0*/  STL [R1+0x15f4], R11 ;  /* 0x0015f40b01007387 */ /* 0x0001e20000100800 */
[----:B----4-:R-:W-:-:S03]  /*4bad0*/  PRMT R21, R14, 0x5210, R6 ;  /* 0x000052100e157816 */ /* 0x010fc60000000006 */
[----:B------:R-:W3:Y:S04]  /*4bae0*/  LDL.LU R26, [R1+0x14d0] ;  /* 0x0014d000011a7983 */ /* 0x000ee80000300800 */
[----:B------:R-:W4:Y:S04]  /*4baf0*/  LDL.LU R27, [R1+0x14cc] ;  /* 0x0014cc00011b7983 */ /* 0x000f280000300800 */
[----:B------:R-:W-:Y:S04]  /*4bb00*/  STL.64 [R1+0x1800], R22 ;  /* 0x0018001601007387 */ /* 0x000fe80000100a00 */
[----:B------:R-:W-:Y:S01]  /*4bb10*/  STL.64 [R1+0x17f8], R20 ;  /* 0x0017f81401007387 */ /* 0x000fe20000100a00 */
[----:B------:R-:W-:Y:S06]  /*4bb20*/  BAR.SYNC.DEFER_BLOCKING 0x0 ;  /* 0x0000000000007b1d */ /* 0x000fec0000010000 */
[----:B------:R-:W1:Y:S04]  /*4bb30*/  LDS.128 R20, [R10] ;  /* 0x000000000a147984 */ /* 0x000e680000000c00 */
[----:B------:R0:W-:Y:S01]  /*4bb40*/  STL.64 [R1+0x1730], R4 ;  /* 0x0017300401007387 */ /* 0x0001e20000100a00 */
[----:B------:R-:W-:-:S03]  /*4bb50*/  LOP3.LUT R29, R13, 0xffff, RZ, 0xc0, !PT ;  /* 0x0000ffff0d1d7812 */ /* 0x000fc600078ec0ff */
[----:B0-----:R-:W2:Y:S04]  /*4bb60*/  LDL.LU R11, [R1+0x918] ;  /* 0x00091800010b7983 */ /* 0x001ea80000300800 */
[----:B------:R-:W2:Y:S04]  /*4bb70*/  LDL.LU R16, [R1+0x91c] ;  /* 0x00091c0001107983 */ /* 0x000ea80000300800 */
[----:B------:R-:W2:Y:S04]  /*4bb80*/  LDL.LU R17, [R1+0x1214] ;  /* 0x0012140001117983 */ /* 0x000ea80000300800 */
[----:B------:R-:W2:Y:S01]  /*4bb90*/  LDL.LU R2, [R1+0x1210] ;  /* 0x0012100001027983 */ /* 0x000ea20000300800 */
[----:B------:R-:W-:-:S03]  /*4bba0*/  LOP3.LUT R28, R15, 0xffff, RZ, 0xc0, !PT ;  /* 0x0000ffff0f1c7812 */ /* 0x000fc600078ec0ff */
[----:B------:R-:W2:Y:S01]  /*4bbb0*/  LDL.LU R13, [R1+0x1464] ;  /* 0x00146400010d7983 */ /* 0x000ea20000300800 */
[----:B------:R-:W-:-:S03]  /*4bbc0*/  LOP3.LUT R4, R3, 0xffff, RZ, 0xc0, !PT ;  /* 0x0000ffff03047812 */ /* 0x000fc600078ec0ff */
[----:B------:R-:W2:Y:S01]  /*4bbd0*/  LDL.LU R6, [R1+0x1460] ;  /* 0x0014600001067983 */ /* 0x000ea20000300800 */
[----:B------:R-:W-:-:S03]  /*4bbe0*/  LOP3.LUT R5, R19, 0xffff, RZ, 0xc0, !PT ;  /* 0x0000ffff13057812 */ /* 0x000fc600078ec0ff */
[----:B------:R-:W2:Y:S01]  /*4bbf0*/  LDL.LU R7, [R1+0x1428] ;  /* 0x0014280001077983 */ /* 0x000ea20000300800 */
[----:B------:R-:W-:-:S03]  /*4bc00*/  PRMT R24, R8, 0x4210, R29 ;  /* 0x0000421008187816 */ /* 0x000fc6000000001d */
[----:B------:R-:W2:Y:S04]  /*4bc10*/  LDL.LU R14, [R1+0x1424] ;  /* 0x00142400010e7983 */ /* 0x000ea80000300800 */
[----:B------:R-:W2:Y:S04]  /*4bc20*/  LDL.LU R15, [R1+0x14e0] ;  /* 0x0014e000010f7983 */ /* 0x000ea80000300800 */
[----:B------:R-:W2:Y:S04]  /*4bc30*/  LDL.LU R3, [R1+0x14dc] ;  /* 0x0014dc0001037983 */ /* 0x000ea80000300800 */
[----:B------:R-:W2:Y:S04]  /*4bc40*/  LDL.LU R19, [R1+0x14d8] ;  /* 0x0014d80001137983 */ /* 0x000ea80000300800 */
[----:B------:R-:W2:Y:S04]  /*4bc50*/  LDL.LU R8, [R1+0x1234] ;  /* 0x0012340001087983 */ /* 0x000ea80000300800 */
[----:B-1----:R-:W-:Y:S04]  /*4bc60*/  STL.64 [R1+0x30], R20 ;  /* 0x0000301401007387 */ /* 0x002fe80000100a00 */
[----:B------:R0:W-:Y:S04]  /*4bc70*/  STL.64 [R1+0x38], R22 ;  /* 0x0000381601007387 */ /* 0x0001e80000100a00 */
[----:B0-----:R-:W2:Y:S04]  /*4bc80*/  LDL.LU.64 R22, [R1+0x1800] ;  /* 0x0018000001167983 */ /* 0x001ea80000300a00 */
[----:B------:R-:W2:Y:S01]  /*4bc90*/  LDL.LU.64 R20, [R1+0x17f8] ;  /* 0x0017f80001147983 */ /* 0x000ea20000300a00 */
[----:B------:R-:W-:Y:S01]  /*4bca0*/  BAR.SYNC.DEFER_BLOCKING 0x0 ;  /* 0x0000000000007b1d */ /* 0x000fe20000010000 */
[----:B---3--:R-:W-:-:S02]  /*4bcb0*/  PRMT R25, R26, 0x4210, R28 ;  /* 0x000042101a197816 */ /* 0x008fc4000000001c */
[----:B----4-:R-:W-:Y:S02]  /*4bcc0*/  PRMT R26, R27, 0x4210, R5 ;  /* 0x000042101b1a7816 */ /* 0x010fe40000000005 */
[----:B--2---:R-:W-:Y:S01]  /*4bcd0*/  PRMT R27, R0, 0x4210, R4 ;  /* 0x00004210001b7816 */ /* 0x004fe20000000004 */
[----:B------:R-:W-:Y:S02]  /*4bce0*/  STSM.16.M88.4 [R18], R20 ;  /* 0x0000001412007844 */ /* 0x000fe40000000200 */
[----:B------:R-:W-:Y:S06]  /*4bcf0*/  BAR.SYNC.DEFER_BLOCKING 0x0 ;  /* 0x0000000000007b1d */ /* 0x000fec0000010000 */
[----:B------:R-:W0:Y:S02]  /*4bd00*/  LDS.128 R20, [R10] ;  /* 0x000000000a147984 */ /* 0x000e240000000c00 */
[----:B------:R-:W-:Y:S01]  /*4bd10*/  BAR.SYNC.DEFER_BLOCKING 0x0 ;  /* 0x0000000000007b1d */ /* 0x000fe20000010000 */
[----:B0-----:R-:W-:-:S05]  /*4bd20*/  IMAD.MOV.U32 R0, RZ, RZ, R23 ;  /* 0x000000ffff007224 */ /* 0x001fca00078e0017 */
[----:B------:R0:W-:Y:S04]  /*4bd30*/  STL.64 [R1+0x20], R20 ;  /* 0x0000201401007387 */ /* 0x0001e80000100a00 */
[----:B------:R1:W-:Y:S04]  /*4bd40*/  STL [R1+0x28], R22 ;  /* 0x0000281601007387 */ /* 0x0003e80000100800 */
[----:B------:R2:W-:Y:S01]  /*4bd50*/  STL [R1+0x17f0], R0 ;  /* 0x0017f00001007387 */ /* 0x0005e20000100800 */
[----:B0-----:R-:W-:Y:S02]  /*4bd60*/  PRMT R21, R11, 0x5210, R28 ;  /* 0x000052100b157816 */ /* 0x001fe4000000001c */
[----:B------:R-:W-:-:S02]  /*4bd70*/  PRMT R20, R16, 0x5210, R29 ;  /* 0x0000521010147816 */ /* 0x000fc4000000001d */
[----:B------:R-:W-:Y:S02]  /*4bd80*/  LOP3.LUT R28, R13, 0xffff, RZ, 0xc0, !PT ;  /* 0x0000ffff0d1c7812 */ /* 0x000fe400078ec0ff */
[----:B------:R-:W-:Y:S01]  /*4bd90*/  LOP3.LUT R29, R7, 0xffff, RZ, 0xc0, !PT ;  /* 0x0000ffff071d7812 */ /* 0x000fe200078ec0ff */
[----:B------:R-:W3:Y:S01]  /*4bda0*/  LDL.LU R13, [R1+0x4] ;  /* 0x00000400010d7983 */ /* 0x000ee20000300800 */
[----:B-1----:R-:W-:Y:S02]  /*4bdb0*/  PRMT R22, R17, 0x5210, R5 ;  /* 0x0000521011167816 */ /* 0x002fe40000000005 */
[----:B--2---:R-:W-:Y:S01]  /*4bdc0*/  PRMT R0, R15, 0x4210, R28 ;  /* 0x000042100f007816 */ /* 0x004fe2000000001c */
[----:B------:R-:W2:Y:S01]  /*4bdd0*/  LDL.LU R11, [R1+0x1f0] ;  /* 0x0001f000010b7983 */ /* 0x000ea20000300800 */
[----:B------:R-:W-:Y:S02]  /*4bde0*/  PRMT R23, R2, 0x5210, R4 ;  /* 0x0000521002177816 */ /* 0x000fe40000000004 */
[----:B------:R-:W-:Y:S01]  /*4bdf0*/  PRMT R16, R19, 0x4210, R29 ;  /* 0x0000421013107816 */ /* 0x000fe2000000001d */
[----:B------:R-:W4:Y:S01]  /*4be00*/  LDL.LU R17, [R1+0x121c] ;  /* 0x00121c0001117983 */ /* 0x000f220000300800 */
[----:B------:R-:W-:-:S03]  /*4be10*/  LOP3.LUT R4, R6, 0xffff, RZ, 0xc0, !PT ;  /* 0x0000ffff06047812 */ /* 0x000fc600078ec0ff */
[----:B------:R-:W2:Y:S04]  /*4be20*/  LDL.LU R15, [R1+0x1220] ;  /* 0x00122000010f7983 */ /* 0x000ea80000300800 */
[----:B------:R-:W2:Y:S04]  /*4be30*/  LDL.LU R19, [R1+0x1218] ;  /* 0x0012180001137983 */ /* 0x000ea80000300800 */
[----:B------:R-:W2:Y:S04]  /*4be40*/  LDL.LU.64 R6, [R1+0xf68] ;  /* 0x000f680001067983 */ /* 0x000ea80000300a00 */
[----:B------:R-:W-:Y:S01]  /*4be50*/  STSM.16.M88.4 [R18], R24 ;  /* 0x0000001812007844 */ /* 0x000fe20000000200 */
[----:B------:R-:W-:Y:S06]  /*4be60*/  BAR.SYNC.DEFER_BLOCKING 0x0 ;  /* 0x0000000000007b1d */ /* 0x000fec0000010000 */
[----:B------:R-:W0:Y:S02]  /*4be70*/  LDS.128 R24, [R10] ;  /* 0x000000000a187984 */ /* 0x000e240000000c00 */
[----:B------:R-:W-:Y:S06]  /*4be80*/  BAR.SYNC.DEFER_BLOCKING 0x0 ;  /* 0x0000000000007b1d */ /* 0x000fec0000010000 */
[----:B--2---:R1:W-:Y:S04]  /*4be90*/  STL.64 [R1+0x17b8], R6 ;  /* 0x0017b80601007387 */ /* 0x0043e80000100a00 */
[----:B-1----:R-:W2:Y:S04]  /*4bea0*/  LDL.LU.64 R6, [R1+0xf70] ;  /* 0x000f700001067983 */ /* 0x002ea80000300a00 */
[----:B------:R-:W-:Y:S01]  /*4beb0*/  STSM.16.M88.4 [R18], R20 ;  /* 0x0000001412007844 */ /* 0x000fe20000000200 */
[----:B------:R-:W-:Y:S06]  /*4bec0*/  BAR.SYNC.DEFER_BLOCKING 0x0 ;  /* 0x0000000000007b1d */ /* 0x000fec0000010000 */
[----:B------:R-:W1:Y:S01]  /*4bed0*/  LDS.128 R20, [R10] ;  /* 0x000000000a147984 */ /* 0x000e620000000c00 */
[----:B------:R-:W-:-:S02]  /*4bee0*/  LOP3.LUT R14, R14, 0xffff, RZ, 0xc0, !PT ;  /* 0x0000ffff0e0e7812 */ /* 0x000fc400078ec0ff */
[----:B------:R-:W-:Y:S02]  /*4bef0*/  PRMT R3, R3, 0x4210, R4 ;  /* 0x0000421003037816 */ /* 0x000fe40000000004 */
[----:B------:R-:W-:Y:S01]  /*4bf00*/  PRMT R5, R8, 0x4210, R14 ;  /* 0x0000421008057816 */ /* 0x000fe2000000000e */
[----:B------:R-:W-:Y:S06]  /*4bf10*/  BAR.SYNC.DEFER_BLOCKING 0x0 ;  /* 0x0000000000007b1d */ /* 0x000fec0000010000 */
[----:B--2---:R2:W-:Y:S04]  /*4bf20*/  STL.64 [R1+0x17c0], R6 ;  /* 0x0017c00601007387 */ /* 0x0045e80000100a00 */
[----:B--2---:R-:W2:Y:S04]  /*4bf30*/  LDL.LU.64 R6, [R1+0xf78] ;  /* 0x000f780001067983 */ /* 0x004ea80000300a00 */
[----:B------:R-:W2:Y:S04]  /*4bf40*/  LDL.LU R8, [R1+0x1e0] ;  /* 0x0001e00001087983 */ /* 0x000ea80000300800 */
[----:B------:R-:W2:Y:S04]  /*4bf50*/  LDL.LU R2, [R1+0x1f4] ;  /* 0x0001f40001027983 */ /* 0x000ea80000300800 */
[----:B0-----:R0:W-:Y:S04]  /*4bf60*/  STL.64 [R1+0x1538], R24 ;  /* 0x0015381801007387 */ /* 0x0011e80000100a00 */
[----:B------:R-:W-:Y:S01]  /*4bf70*/  STL.64 [R1+0x1500], R26 ;  /* 0x0015001a01007387 */ /* 0x000fe20000100a00 */
[----:B0-----:R-:W-:-:S03]  /*4bf80*/  IMAD.MOV.U32 R24, RZ, RZ, R0 ;  /* 0x000000ffff187224 */ /* 0x001fc600078e0000 */
[----:B------:R-:W2:Y:S01]  /*4bf90*/  LDL.LU R0, [R1+0x17f0] ;  /* 0x0017f00001007983 */ /* 0x000ea20000300800 */
[----:B------:R-:W-:-:S03]  /*4bfa0*/  IMAD.MOV.U32 R25, RZ, RZ, R3 ;  /* 0x000000ffff197224 */ /* 0x000fc600078e0003 */
[----:B------:R-:W2:Y:S04]  /*4bfb0*/  LDL.LU R3, [R1+0x17ec] ;  /* 0x0017ec0001037983 */ /* 0x000ea80000300800 */
[----:B-1----:R-:W-:Y:S04]  /*4bfc0*/  STL.64 [R1+0x1520], R20 ;  /* 0x0015201401007387 */ /* 0x002fe80000100a00 */
[----:B------:R0:W-:Y:S04]  /*4bfd0*/  STL.64 [R1+0x1508], R22 ;  /* 0x0015081601007387 */ /* 0x0001e80000100a00 */
[----:B0-----:R-:W2:Y:S04]  /*4bfe0*/  LDL.LU.64 R22, [R1+0xf60] ;  /* 0x000f600001167983 */ /* 0x001ea80000300a00 */
[----:B------:R-:W3:Y:S01]  /*4bff0*/  LDL.LU.64 R20, [R1+0xf58] ;  /* 0x000f580001147983 */ /* 0x000ee20000300a00 */
[----:B------:R-:W-:-:S02]  /*4c000*/  IMAD.MOV.U32 R26, RZ, RZ, R16 ;  /* 0x000000ffff1a7224 */ /* 0x000fc400078e0010 */
[----:B------:R-:W-:-:S05]  /*4c010*/  IMAD.MOV.U32 R27, RZ, RZ, R5 ;  /* 0x000000ffff1b7224 */ /* 0x000fca00078e0005 */
[----:B------:R0:W-:Y:S01]  /*4c020*/  STSM.16.M88.4 [R18], R24 ;  /* 0x0000001812007844 */ /* 0x0001e20000000200 */
[----:B------:R-:W-:Y:S06]  /*4c030*/  BAR.SYNC.DEFER_BLOCKING 0x0 ;  /* 0x0000000000007b1d */ /* 0x000fec0000010000 */
[----:B--2---:R1:W-:Y:S04]  /*4c040*/  STL.64 [R1+0x17d0], R22 ;  /* 0x0017d01601007387 */ /* 0x0043e80000100a00 */
[----:B---3--:R4:W-:Y:S04]  /*4c050*/  STL.64 [R1+0x17c8], R20 ;  /* 0x0017c81401007387 */ /* 0x0089e80000100a00 */
[----:B0-----:R-:W2:Y:S04]  /*4c060*/  LDL.LU.64 R26, [R1+0xf50] ;  /* 0x000f5000011a7983 */ /* 0x001ea80000300a00 */
[----:B------:R-:W3:Y:S01]  /*4c070*/  LDL.LU.64 R24, [R1+0xf48] ;  /* 0x000f480001187983 */ /* 0x000ee20000300a00 */
[----:B-1----:R-:W-:Y:S01]  /*4c080*/  PRMT R22, R15, 0x5210, R29 ;  /* 0x000052100f167816 */ /* 0x002fe2000000001d */
[----:B------:R-:W-:Y:S01]  /*4c090*/  IMAD.MOV.U32 R29, RZ, RZ, R18 ;  /* 0x000000ffff1d7224 */ /* 0x000fe200078e0012 */
[----:B------:R-:W-:-:S02]  /*4c0a0*/  PRMT R23, R3, 0x5210, R14 ;  /* 0x0000521003177816 */ /* 0x000fc4000000000e */
[----:B----4-:R-:W-:Y:S02]  /*4c0b0*/  PRMT R20, R17, 0x5210, R28 ;  /* 0x0000521011147816 */ /* 0x010fe4000000001c */
[----:B------:R-:W-:Y:S02]  /*4c0c0*/  PRMT R21, R19, 0x5210, R4 ;  /* 0x0000521013157816 */ /* 0x000fe40000000004 */
[----:B------:R-:W-:Y:S01]  /*4c0d0*/  PRMT R28, R11, 0x7770, RZ ;  /* 0x000077700b1c7816 */ /* 0x000fe200000000ff */
[----:B--2---:R-:W-:Y:S04]  /*4c0e0*/  STL.64 [R1+0x17e0], R26 ;  /* 0x0017e01a01007387 */ /* 0x004fe80000100a00 */
[----:B---3--:R-:W-:Y:S04]  /*4c0f0*/  STL.64 [R1+0x17d8], R24 ;  /* 0x0017d81801007387 */ /* 0x008fe80000100a00 */
[----:B------:R0:W1:Y:S01]  /*4c100*/  LDS.128 R24, [R10] ;  /* 0x000000000a187984 */ /* 0x0000620000000c00 */
[----:B------:R-:W-:Y:S06]  /*4c110*/  BAR.SYNC.DEFER_BLOCKING 0x0 ;  /* 0x0000000000007b1d */ /* 0x000fec0000010000 */
[----:B------:R-:W2:Y:S04]  /*4c120*/  LDL.LU.64 R4, [R1+0xf30] ;  /* 0x000f300001047983 */ /* 0x000ea80000300a00 */
[----:B------:R-:W3:Y:S04]  /*4c130*/  LDL.LU.64 R16, [R1+0xf28] ;  /* 0x000f280001107983 */ /* 0x000ee80000300a00 */
[----:B------:R-:W4:Y:S04]  /*4c140*/  LDL.LU.64 R14, [R1+0xf10] ;  /* 0x000f1000010e7983 */ /* 0x000f280000300a00 */
[----:B0-----:R-:W2:Y:S04]  /*4c150*/  LDL.LU R10, [R1+0x17e8] ;  /* 0x0017e800010a7983 */ /* 0x001ea80000300800 */
[----:B------:R-:W-:Y:S01]  /*4c160*/  STSM.16.M88.4 [R29], R20 ;  /* 0x000000141d007844 */ /* 0x000fe20000000200 */
[----:B------:R-:W-:Y:S06]  /*4c170*/  BAR.SYNC.DEFER_BLOCKING 0x0 ;  /* 0x0000000000007b1d */ /* 0x000fec0000010000 */
[----:B-1----:R-:W-:Y:S04]  /*4c180*/  STL.64 [R1+0x180], R24 ;  /* 0x0001801801007387 */ /* 0x002fe80000100a00 */
[----:B------:R0:W-:Y:S04]  /*4c190*/  STL.64 [R1+0x188], R26 ;  /* 0x0001881a01007387 */ /* 0x0001e80000100a00 */
[----:B0-----:R-:W2:Y:S04]  /*4c1a0*/  LDL.LU.64 R26, [R1+0x17e0] ;  /* 0x0017e000011a7983 */ /* 0x001ea80000300a00 */
[----:B------:R-:W2:Y:S04]  /*4c1b0*/  LDL.LU.64 R24, [R1+0x17d8] ;  /* 0x0017d80001187983 */ /* 0x000ea80000300a00 */
[----:B------:R-:W2:Y:S04]  /*4c1c0*/  LDL.LU.64 R18, [R1+0xf08] ;  /* 0x000f080001127983 */ /* 0x000ea80000300a00 */
[----:B------:R-:W2:Y:S04]  /*4c1d0*/  LDL.LU.64 R22, [R1+0x17d0] ;  /* 0x0017d00001167983 */ /* 0x000ea80000300a00 */
[----:B------:R-:W2:Y:S04]  /*4c1e0*/  LDL.LU.64 R20, [R1+0x17c8] ;  /* 0x0017c80001147983 */ /* 0x000ea80000300a00 */
[----:B------:R0:W-:Y:S04]  /*4c1f0*/  @P0 STG.E.U8 desc[UR40][R6.64], R28 ;  /* 0x0000001c06000986 */ /* 0x0001e8000c101128 */
[----:B0-----:R-:W2:Y:S01]  /*4c200*/  LDL.LU.64 R6, [R1+0x17c0] ;  /* 0x0017c00001067983 */ /* 0x001ea20000300a00 */
[----:B------:R-:W-:-:S02]  /*4c210*/  LOP3.LUT P0, RZ, R13, 0x80, RZ, 0xc0, !PT ;  /* 0x000000800dff7812 */ /* 0x000fc4000780c0ff */
[----:B------:R-:W-:-:S11]  /*4c220*/  PRMT R28, R11, 0x7771, RZ ;  /* 0x000077710b1c7816 */ /* 0x000fd600000000ff */
[----:B--2---:R0:W-:Y:S04]  /*4c230*/  @P0 STG.E.U8 desc[UR40][R6.64], R28 ;  /* 0x0000001c06000986 */ /* 0x0041e8000c101128 */
[----:B0-----:R-:W2:Y:S01]  /*4c240*/  LDL.LU.64 R6, [R1+0x17b8] ;  /* 0x0017b80001067983 */ /* 0x001ea20000300a00 */
[----:B------:R-:W-:Y:S02]  /*4c250*/  LOP3.LUT P0, RZ, R13, 0x40, RZ, 0xc0, !PT ;  /* 0x000000400dff7812 */ /* 0x000fe4000780c0ff */
[----:B------:R-:W-:-:S11]  /*4c260*/  PRMT R28, R11, 0x7772, RZ ;  /* 0x000077720b1c7816 */ /* 0x000fd600000000ff */
[----:B--2---:R0:W-:Y:S01]  /*4c270*/  @P0 STG.E.U8 desc[UR40][R6.64], R28 ;  /* 0x0000001c06000986 */ /* 0x0041e2000c101128 */
[----:B------:R-:W-:Y:S02]  /*4c280*/  LOP3.LUT P0, RZ, R13, 0x20, RZ, 0xc0, !PT ;  /* 0x000000200dff7812 */ /* 0x000fe4000780c0ff */
[----:B0-----:R-:W-:Y:S01]  /*4c290*/  PRMT R28, R11, 0x7773, RZ ;  /* 0x000077730b1c7816 */ /* 0x001fe200000000ff */
[----:B------:R-:W2:Y:S10]  /*4c2a0*/  LDL.LU.64 R6, [R1+0x17b0] ;  /* 0x0017b00001067983 */ /* 0x000eb40000300a00 */
[----:B------:R0:W-:Y:S02]  /*4c2b0*/  @P0 STG.E.U8 desc[UR40][R22.64], R28 ;  /* 0x0000001c16000986 */ /* 0x0001e4000c101128 */
[----:B0-----:R-:W-:-:S05]  /*4c2c0*/  PRMT R28, R8, 0x7770, RZ ;  /* 0x00007770081c7816 */ /* 0x001fca00000000ff */
[----:B------:R0:W-:Y:S02]  /*4c2d0*/  @P6 STG.E.U8 desc[UR40][R20.64], R28 ;  /* 0x0000001c14006986 */ /* 0x0001e4000c101128 */
[----:B0-----:R-:W-:-:S05]  /*4c2e0*/  PRMT R28, R8, 0x7771, RZ ;  /* 0x00007771081c7816 */ /* 0x001fca00000000ff */
[----:B------:R0:W-:Y:S02]  /*4c2f0*/  @P5 STG.E.U8 desc[UR40][R26.64], R28 ;  /* 0x0000001c1a005986 */ /* 0x0001e4000c101128 */
[----:B0-----:R-:W-:-:S05]  /*4c300*/  PRMT R28, R8, 0x7772, RZ ;  /* 0x00007772081c7816 */ /* 0x001fca00000000ff */
[----:B------:R0:W-:Y:S01]  /*4c310*/  @P4 STG.E.U8 desc[UR40][R24.64], R28 ;  /* 0x0000001c18004986 */ /* 0x0001e2000c101128 */
[----:B------:R-:W-:Y:S02]  /*4c320*/  LOP3.LUT P0, RZ, R13, 0x10, RZ, 0xc0, !PT ;  /* 0x000000100dff7812 */ /* 0x000fe4000780c0ff */
[----:B0-----:R-:W-:-:S05]  /*4c330*/  PRMT R28, R8, 0x7773, RZ ;  /* 0x00007773081c7816 */ /* 0x001fca00000000ff */
[----:B------:R0:W-:Y:S02]  /*4c340*/  @P3 STG.E.U8 desc[UR40][R4.64], R28 ;  /* 0x0000001c04003986 */ /* 0x0001e4000c101128 */
[----:B0-----:R-:W-:-:S05]  /*4c350*/  PRMT R28, R2, 0x7770, RZ ;  /* 0x00007770021c7816 */ /* 0x001fca00000000ff */
[----:B---3--:R0:W-:Y:S02]  /*4c360*/  @P2 STG.E.U8 desc[UR40][R16.64], R28 ;  /* 0x0000001c10002986 */ /* 0x0081e4000c101128 */
[C---:B0-----:R-:W-:Y:S02]  /*4c370*/  PRMT R28, R2.reuse, 0x7771, RZ ;  /* 0x00007771021c7816 */ /* 0x041fe400000000ff */
[----:B------:R-:W3:Y:S04]  /*4c380*/  LDL.LU.64 R16, [R1+0xf00] ;  /* 0x000f000001107983 */ /* 0x000ee80000300a00 */
[----:B----4-:R0:W-:Y:S02]  /*4c390*/  @P1 STG.E.U8 desc[UR40][R14.64], R28 ;  /* 0x0000001c0e001986 */ /* 0x0101e4000c101128 */
[----:B0-----:R-:W-:-:S02]  /*4c3a0*/  PRMT R28, R2, 0x7772, RZ ;  /* 0x00007772021c7816 */ /* 0x001fc400000000ff */
[----:B------:R-:W4:Y:S04]  /*4c3b0*/  LDL.LU.64 R14, [R1+0xef8] ;  /* 0x000ef800010e7983 */ /* 0x000f280000300a00 */
[----:B------:R0:W-:Y:S04]  /*4c3c0*/  @P0 STG.E.U8 desc[UR40][R18.64], R28 ;  /* 0x0000001c12000986 */ /* 0x0001e8000c101128 */
[----:B0-----:R-:W4:Y:S04]  /*4c3d0*/  LDL.LU.64 R18, [R1+0xee0] ;  /* 0x000ee00001127983 */ /* 0x001f280000300a00 */
[----:B------:R-:W4:Y:S04]  /*4c3e0*/  LDL.LU.64 R24, [R1+0xed8] ;  /* 0x000ed80001187983 */ /* 0x000f280000300a00 */
[----:B------:R-:W4:Y:S01]  /*4c3f0*/  LDL.LU R8, [R1+0x1e4] ;  /* 0x0001e40001087983 */ /* 0x000f220000300800 */
[----:B------:R-:W-:-:S02]  /*4c400*/  LOP3.LUT P6, RZ, R10, 0x10000000, RZ, 0xc0, !PT ;  /* 0x100000000aff7812 */ /* 0x000fc400078cc0ff */
[----:B------:R-:W-:Y:S01]  /*4c410*/  LOP3.LUT R3, R3, 0xefffffff, RZ, 0xc0, !PT ;  /* 0xefffffff03037812 */ /* 0x000fe200078ec0ff */
[----:B------:R-:W4:Y:S01]  /*4c420*/  LDL.LU.64 R4, [R1+0xec0] ;  /* 0x000ec00001047983 */ /* 0x000f220000300a00 */
[----:B------:R-:W-:-:S03]  /*4c430*/  PRMT R28, R2, 0x7773, RZ ;  /* 0x00007773021c7816 */ /* 0x000fc600000000ff */
[----:B------:R-:W4:Y:S06]  /*4c440*/  LDL.LU R29, [R1+0x1f8] ;  /* 0x0001f800011d7983 */ /* 0x000f2c0000300800 */
        /* <DEDUP_REMOVED lines=10> */
[----:B------:R-:W-:Y:S01]  /*4c4f0*/  STL [R1+0x17a0], R3 ;  /* 0x0017a00301007387 */ /* 0x000fe20000100800 */
[C---:B--2---:R-:W-:Y:S02]  /*4c500*/  LOP3.LUT P3, RZ, R6.reuse, 0x1000, RZ, 0xc0, !PT ;  /* 0x0000100006ff7812 */ /* 0x044fe4000786c0ff */
[C---:B------:R-:W-:Y:S02]  /*4c510*/  LOP3.LUT P2, RZ, R6.reuse, 0x80, RZ, 0xc0, !PT ;  /* 0x0000008006ff7812 */ /* 0x040fe4000784c0ff */
[----:B------:R-:W-:Y:S01]  /*4c520*/  LOP3.LUT P1, RZ, R6, 0x40, RZ, 0xc0, !PT ;  /* 0x0000004006ff7812 */ /* 0x000fe2000782c0ff */
[----:B------:R-:W-:Y:S08]  /*4c530*/  STL.64 [R1+0x1650], R6 ;  /* 0x0016500601007387 */ /* 0x000ff00000100a00 */
[----:B---3--:R0:W-:Y:S04]  /*4c540*/  @P3 STG.E.U8 desc[UR40][R16.64], R28 ;  /* 0x0000001c10003986 */ /* 0x0081e8000c101128 */
[----:B0-----:R-:W2:Y:S01]  /*4c550*/  LDL.LU.64 R16, [R1+0xeb8] ;  /* 0x000eb80001107983 */ /* 0x001ea20000300a00 */
[----:B----4-:R-:W-:-:S05]  /*4c560*/  PRMT R28, R8, 0x7770, RZ ;  /* 0x00007770081c7816 */ /* 0x010fca00000000ff */
[----:B------:R0:W-:Y:S02]  /*4c570*/  @P2 STG.E.U8 desc[UR40][R14.64], R28 ;  /* 0x0000001c0e002986 */ /* 0x0001e4000c101128 */
[----:B0-----:R-:W-:Y:S02]  /*4c580*/  PRMT R28, R8, 0x7771, RZ ;  /* 0x00007771081c7816 */ /* 0x001fe400000000ff */
[----:B------:R-:W3:Y:S04]  /*4c590*/  LDL.LU.64 R14, [R1+0xea0] ;  /* 0x000ea000010e7983 */ /* 0x000ee80000300a00 */
[----:B------:R0:W-:Y:S04]  /*4c5a0*/  @P1 STG.E.U8 desc[UR40][R18.64], R28 ;  /* 0x0000001c12001986 */ /* 0x0001e8000c101128 */
[----:B0-----:R-:W4:Y:S04]  /*4c5b0*/  LDL.LU R19, [R1+0x1e8] ;  /* 0x0001e80001137983 */ /* 0x001f280000300800 */
[----:B------:R-:W2:Y:S01]  /*4c5c0*/  LDL.LU.64 R2, [R1+0xe78] ;  /* 0x000e780001027983 */ /* 0x000ea20000300a00 */
[----:B------:R-:W-:-:S02]  /*4c5d0*/  LOP3.LUT P0, RZ, R6, 0x20, RZ, 0xc0, !PT ;  /* 0x0000002006ff7812 */ /* 0x000fc4000780c0ff */
[----:B------:R-:W-:Y:S02]  /*4c5e0*/  PRMT R28, R8, 0x7772, RZ ;  /* 0x00007772081c7816 */ /* 0x000fe400000000ff */
[C---:B------:R-:W-:Y:S02]  /*4c5f0*/  LOP3.LUT P5, RZ, R10.reuse, 0x8000000, RZ, 0xc0, !PT ;  /* 0x080000000aff7812 */ /* 0x040fe400078ac0ff */
[C---:B------:R-:W-:Y:S02]  /*4c600*/  LOP3.LUT P4, RZ, R10.reuse, 0x4000000, RZ, 0xc0, !PT ;  /* 0x040000000aff7812 */ /* 0x040fe4000788c0ff */
[C---:B------:R-:W-:Y:S02]  /*4c610*/  LOP3.LUT P3, RZ, R10.reuse, 0x2000000, RZ, 0xc0, !PT ;  /* 0x020000000aff7812 */ /* 0x040fe4000786c0ff */
[C---:B------:R-:W-:Y:S02]  /*4c620*/  LOP3.LUT P2, RZ, R10.reuse, 0x1000000, RZ, 0xc0, !PT ;  /* 0x010000000aff7812 */ /* 0x040fe4000784c0ff */
[C---:B------:R-:W-:Y:S01]  /*4c630*/  LOP3.LUT P1, RZ, R10.reuse, 0x800000, RZ, 0xc0, !PT ;  /* 0x008000000aff7812 */ /* 0x040fe2000782c0ff */
[----:B------:R-:W-:Y:S01]  /*4c640*/  @P0 STG.E.U8 desc[UR40][R24.64], R28 ;  /* 0x0000001c18000986 */ /* 0x000fe2000c101128 */
[----:B------:R-:W-:-:S02]  /*4c650*/  LOP3.LUT P0, RZ, R10, 0x400000, RZ, 0xc0, !PT ;  /* 0x004000000aff7812 */ /* 0x000fc4000780c0ff */
[----:B------:R-:W-:Y:S02]  /*4c660*/  LOP3.LUT P6, RZ, R6, 0x1, RZ, 0xc0, !PT ;  /* 0x0000000106ff7812 */ /* 0x000fe400078cc0ff */
[----:B------:R-:W-:-:S11]  /*4c670*/  LOP3.LUT R13, R13, 0xfffffffe, RZ, 0xc0, !PT ;  /* 0xfffffffe0d0d7812 */ /* 0x000fd600078ec0ff */
[----:B------:R-:W-:Y:S02]  /*4c680*/  @P6 LOP3.LUT R13, R13, 0x1, RZ, 0xfc, !PT ;  /* 0x000000010d0d6812 */ /* 0x000fe400078efcff */
[----:B------:R-:W-:Y:S02]  /*4c690*/  LOP3.LUT P6, RZ, R6, 0x2, RZ, 0xc0, !PT ;  /* 0x0000000206ff7812 */ /* 0x000fe400078cc0ff */
[----:B------:R-:W-:-:S11]  /*4c6a0*/  LOP3.LUT R13, R13, 0xfffffffd, RZ, 0xc0, !PT ;  /* 0xfffffffd0d0d7812 */ /* 0x000fd600078ec0ff */
[----:B------:R-:W-:Y:S02]  /*4c6b0*/  @P6 LOP3.LUT R13, R13, 0x2, RZ, 0xfc, !PT ;  /* 0x000000020d0d6812 */ /* 0x000fe400078efcff */
[----:B------:R-:W-:Y:S02]  /*4c6c0*/  LOP3.LUT P6, RZ, R6, 0x4, RZ, 0xc0, !PT ;  /* 0x0000000406ff7812 */ /* 0x000fe400078cc0ff */
[----:B------:R-:W-:Y:S01]  /*4c6d0*/  LOP3.LUT R13, R13, 0xfffffffb, RZ, 0xc0, !PT ;  /* 0xfffffffb0d0d7812 */ /* 0x000fe200078ec0ff */
[----:B--2---:R0:W-:Y:S04]  /*4c6e0*/  STL.64 [R1+0x17a8], R2 ;  /* 0x0017a80201007387 */ /* 0x0041e80000100a00 */
[----:B0-----:R-:W2:Y:S04]  /*4c6f0*/  LDL.LU.64 R2, [R1+0xe98] ;  /* 0x000e980001027983 */ /* 0x001ea80000300a00 */
[----:B------:R0:W-:Y:S04]  /*4c700*/  STL [R1+0x1790], R10 ;  /* 0x0017900a01007387 */ /* 0x0001e80000100800 */
[----:B0-----:R-:W4:Y:S01]  /*4c710*/  LDL.LU.64 R10, [R1+0xe58] ;  /* 0x000e5800010a7983 */ /* 0x001f220000300a00 */
[----:B------:R-:W-:-:S02]  /*4c720*/  @P6 LOP3.LUT R13, R13, 0x4, RZ, 0xfc, !PT ;  /* 0x000000040d0d6812 */ /* 0x000fc400078efcff */
[----:B------:R-:W-:Y:S02]  /*4c730*/  LOP3.LUT P6, RZ, R6, 0x8, RZ, 0xc0, !PT ;  /* 0x0000000806ff7812 */ /* 0x000fe400078cc0ff */
[----:B------:R-:W-:Y:S02]  /*4c740*/  LOP3.LUT R13, R13, 0xfffffff7, RZ, 0xc0, !PT ;  /* 0xfffffff70d0d7812 */ /* 0x000fe400078ec0ff */
[----:B------:R-:W-:-:S09]  /*4c750*/  PRMT R28, R8, 0x7773, RZ ;  /* 0x00007773081c7816 */ /* 0x000fd200000000ff */
[----:B------:R-:W-:Y:S02]  /*4c760*/  @P6 LOP3.LUT R13, R13, 0x8, RZ, 0xfc, !PT ;  /* 0x000000080d0d6812 */ /* 0x000fe400078efcff */
[----:B------:R-:W-:-:S13]  /*4c770*/  LOP3.LUT P6, RZ, R6, 0x10, RZ, 0xc0, !PT ;  /* 0x0000001006ff7812 */ /* 0x000fda00078cc0ff */
[----:B------:R0:W-:Y:S01]  /*4c780*/  @P6 STG.E.U8 desc[UR40][R4.64], R28 ;  /* 0x0000001c04006986 */ /* 0x0001e2000c101128 */
[----:B------:R-:W-:Y:S02]  /*4c790*/  LOP3.LUT P6, RZ, R13, 0x8, RZ, 0xc0, !PT ;  /* 0x000000080dff7812 */ /* 0x000fe400078cc0ff */
[----:B0-----:R-:W-:-:S11]  /*4c7a0*/  PRMT R28, R29, 0x7770, RZ ;  /* 0x000077701d1c7816 */ /* 0x001fd600000000ff */
[----:B------:R0:W-:Y:S01]  /*4c7b0*/  @P6 STG.E.U8 desc[UR40][R16.64], R28 ;  /* 0x0000001c10006986 */ /* 0x0001e2000c101128 */
[----:B------:R-:W-:Y:S02]  /*4c7c0*/  LOP3.LUT P6, RZ, R13, 0x4, RZ, 0xc0, !PT ;  /* 0x000000040dff7812 */ /* 0x000fe400078cc0ff */
[----:B0-----:R-:W-:-:S11]  /*4c7d0*/  PRMT R28, R29, 0x7771, RZ ;  /* 0x000077711d1c7816 */ /* 0x001fd600000000ff */
[----:B---3--:R0:W-:Y:S01]  /*4c7e0*/  @P6 STG.E.U8 desc[UR40][R14.64], R28 ;  /* 0x0000001c0e006986 */ /* 0x0081e2000c101128 */
[----:B------:R-:W-:Y:S02]  /*4c7f0*/  LOP3.LUT P6, RZ, R13, 0x2, RZ, 0xc0, !PT ;  /* 0x000000020dff7812 */ /* 0x000fe400078cc0ff */
[----:B0-----:R-:W-:-:S11]  /*4c800*/  PRMT R28, R29, 0x7772, RZ ;  /* 0x000077721d1c7816 */ /* 0x001fd600000000ff */
[----:B--2---:R-:W-:Y:S04]  /*4c810*/  @P6 STG.E.U8 desc[UR40][R2.64], R28 ;  /* 0x0000001c02006986 */ /* 0x004fe8000c101128 */
[----:B----4-:R0:W-:Y:S04]  /*4c820*/  STL.64 [R1+0x1798], R10 ;  /* 0x0017980a01007387 */ /* 0x0101e80000100a00 */
[----:B0-----:R-:W2:Y:S04]  /*4c830*/  LDL.LU.64 R10, [R1+0xe70] ;  /* 0x000e7000010a7983 */ /* 0x001ea80000300a00 */
[----:B------:R-:W3:Y:S04]  /*4c840*/  LDL.LU.64 R6, [R1+0xe50] ;  /* 0x000e500001067983 */ /* 0x000ee80000300a00 */
[----:B------:R-:W4:Y:S04]  /*4c850*/  LDL.LU.64 R22, [R1+0xe40] ;  /* 0x000e400001167983 */ /* 0x000f280000300a00 */
[----:B------:R-:W2:Y:S04]  /*4c860*/  LDL.LU.64 R20, [R1+0xe38] ;  /* 0x000e380001147983 */ /* 0x000ea80000300a00 */
[----:B------:R-:W2:Y:S04]  /*4c870*/  LDL.LU R8, [R1+0x1fc] ;  /* 0x0001fc0001087983 */ /* 0x000ea80000300800 */
[----:B------:R-:W2:Y:S04]  /*4c880*/  LDL.LU R18, [R1+0x1ec] ;  /* 0x0001ec0001127983 */ /* 0x000ea80000300800 */
[----:B------:R-:W2:Y:S04]  /*4c890*/  LDL.LU.64 R26, [R1+0xe30] ;  /* 0x000e3000011a7983 */ /* 0x000ea80000300a00 */
[----:B------:R-:W2:Y:S04]  /*4c8a0*/  LDL.LU.64 R24, [R1+0xe28] ;  /* 0x000e280001187983 */ /* 0x000ea80000300a00 */
[----:B------:R-:W2:Y:S04]  /*4c8b0*/  LDL.LU.64 R4, [R1+0xe18] ;  /* 0x000e180001047983 */ /* 0x000ea80000300a00 */
[----:B------:R-:W2:Y:S04]  /*4c8c0*/  LDL.LU.64 R16, [R1+0xe10] ;  /* 0x000e100001107983 */ /* 0x000ea80000300a00 */
[----:B------:R-:W2:Y:S04]  /*4c8d0*/  LDL.LU.64 R14, [R1+0xe00] ;  /* 0x000e0000010e7983 */ /* 0x000ea80000300a00 */
[----:B------:R-:W2:Y:S01]  /*4c8e0*/  LDL.LU.64 R2, [R1+0x17a8] ;  /* 0x0017a80001027983 */ /* 0x000ea20000300a00 */
[----:B------:R-:W-:-:S02]  /*4c8f0*/  LOP3.LUT P6, RZ, R13, 0x1, RZ, 0xc0, !PT ;  /* 0x000000010dff7812 */ /* 0x000fc400078cc0ff */
[----:B------:R-:W-:Y:S01]  /*4c900*/  PRMT R28, R29, 0x7773, RZ ;  /* 0x000077731d1c7816 */ /* 0x000fe200000000ff */
[----:B------:R-:W3:Y:S10]  /*4c910*/  LDL.LU R13, [R1+0x17a4] ;  /* 0x0017a400010d7983 */ /* 0x000ef40000300800 */
[----:B--2---:R0:W-:Y:S04]  /*4c920*/  @P6 STG.E.U8 desc[UR40][R2.64], R28 ;  /* 0x0000001c02006986 */ /* 0x0041e8000c101128 */
[----:B0-----:R-:W2:Y:S01]  /*4c930*/  LDL.LU R3, [R1+0x17a0] ;  /* 0x0017a00001037983 */ /* 0x001ea20000300800 */
[----:B------:R-:W-:-:S02]  /*4c940*/  PRMT R28, R19, 0x7770, RZ ;  /* 0x00007770131c7816 */ /* 0x000fc400000000ff */
[----:B--2---:R-:W-:-:S13]  /*4c950*/  LOP3.LUT P6, RZ, R3, 0x80000000, RZ, 0xc0, !PT ;  /* 0x8000000003ff7812 */ /* 0x004fda00078cc0ff */
[----:B------:R0:W-:Y:S04]  /*4c960*/  @P6 STG.E.U8 desc[UR40][R10.64], R28 ;  /* 0x0000001c0a006986 */ /* 0x0001e8000c101128 */
[----:B0-----:R-:W2:Y:S01]  /*4c970*/  LDL.LU.64 R10, [R1+0x1798] ;  /* 0x00179800010a7983 */ /* 0x001ea20000300a00 */
[----:B------:R-:W-:Y:S02]  /*4c980*/  LOP3.LUT P6, RZ, R3, 0x40000000, RZ, 0xc0, !PT ;  /* 0x4000000003ff7812 */ /* 0x000fe400078cc0ff */
[----:B------:R-:W-:-:S11]  /*4c990*/  PRMT R28, R19, 0x7771, RZ ;  /* 0x00007771131c7816 */ /* 0x000fd600000000ff */
[----:B--2---:R0:W-:Y:S01]  /*4c9a0*/  @P6 STG.E.U8 desc[UR40][R10.64], R28 ;  /* 0x0000001c0a006986 */ /* 0x0041e2000c101128 */
[----:B------:R-:W-:Y:S02]  /*4c9b0*/  LOP3.LUT P6, RZ, R3, 0x20000000, RZ, 0xc0, !PT ;  /* 0x2000000003ff7812 */ /* 0x000fe400078cc0ff */
[----:B0-----:R-:W-:Y:S01]  /*4c9c0*/  PRMT R28, R19, 0x7772, RZ ;  /* 0x00007772131c7816 */ /* 0x001fe200000000ff */
[----:B------:R-:W2:Y:S10]  /*4c9d0*/  LDL.LU R10, [R1+0x1790] ;  /* 0x00179000010a7983 */ /* 0x000eb40000300800 */
[----:B---3--:R0:W-:Y:S01]  /*4c9e0*/  @P6 STG.E.U8 desc[UR40][R6.64], R28 ;  /* 0x0000001c06006986 */ /* 0x0081e2000c101128 */
[----:B------:R-:W-:-:S02]  /*4c9f0*/  LOP3.LUT P6, RZ, R3, 0x10000000, RZ, 0xc0, !PT ;  /* 0x1000000003ff7812 */ /* 0x000fc400078cc0ff */
[----:B0-----:R-:W-:-:S11]  /*4ca00*/  PRMT R28, R19, 0x7773, RZ ;  /* 0x00007773131c7816 */ /* 0x001fd600000000ff */
[----:B----4-:R0:W-:Y:S02]  /*4ca10*/  @P6 STG.E.U8 desc[UR40][R22.64], R28 ;  /* 0x0000001c16006986 */ /* 0x0101e4000c101128 */
[----:B0-----:R-:W-:-:S05]  /*4ca20*/  PRMT R28, R8, 0x7770, RZ ;  /* 0x00007770081c7816 */ /* 0x001fca00000000ff */
[----:B------:R0:W-:Y:S02]  /*4ca30*/  @P5 STG.E.U8 desc[UR40][R20.64], R28 ;  /* 0x0000001c14005986 */ /* 0x0001e4000c101128 */
[----:B0-----:R-:W-:-:S05]  /*4ca40*/  PRMT R28, R8, 0x7771, RZ ;  /* 0x00007771081c7816 */ /* 0x001fca00000000ff */
[----:B------:R0:W-:Y:S02]  /*4ca50*/  @P4 STG.E.U8 desc[UR40][R26.64], R28 ;  /* 0x0000001c1a004986 */ /* 0x0001e4000c101128 */
[----:B0-----:R-:W-:-:S05]  /*4ca60*/  PRMT R28, R8, 0x7772, RZ ;  /* 0x00007772081c7816 */ /* 0x001fca00000000ff */
[----:B------:R0:W-:Y:S02]  /*4ca70*/  @P3 STG.E.U8 desc[UR40][R24.64], R28 ;  /* 0x0000001c18003986 */ /* 0x0001e4000c101128 */
[----:B0-----:R-:W-:-:S05]  /*4ca80*/  PRMT R28, R8, 0x7773, RZ ;  /* 0x00007773081c7816 */ /* 0x001fca00000000ff */
[----:B------:R0:W-:Y:S02]  /*4ca90*/  @P2 STG.E.U8 desc[UR40][R4.64], R28 ;  /* 0x0000001c04002986 */ /* 0x0001e4000c101128 */
[----:B0-----:R-:W-:-:S05]  /*4caa0*/  PRMT R28, R18, 0x7770, RZ ;  /* 0x00007770121c7816 */ /* 0x001fca00000000ff */
[----:B------:R0:W-:Y:S01]  /*4cab0*/  @P1 STG.E.U8 desc[UR40][R16.64], R28 ;  /* 0x0000001c10001986 */ /* 0x0001e2000c101128 */
[----:B------:R-:W-:Y:S01]  /*4cac0*/  IMAD.MOV.U32 R19, RZ, RZ, R9 ;  /* 0x000000ffff137224 */ /* 0x000fe200078e0009 */
[C---:B0-----:R-:W-:Y:S02]  /*4cad0*/  PRMT R28, R18.reuse, 0x7771, RZ ;  /* 0x00007771121c7816 */ /* 0x041fe400000000ff */
[----:B------:R-:W3:Y:S04]  /*4cae0*/  LDL.LU.64 R16, [R1+0xdf8] ;  /* 0x000df80001107983 */ /* 0x000ee80000300a00 */
[----:B------:R0:W-:Y:S04]  /*4caf0*/  @P0 STG.E.U8 desc[UR40][R14.64], R28 ;  /* 0x0000001c0e000986 */ /* 0x0001e8000c101128 */
[----:B0-----:R-:W4:Y:S04]  /*4cb00*/  LDL.LU.64 R14, [R1+0xdf0] ;  /* 0x000df000010e7983 */ /* 0x001f280000300a00 */
[----:B------:R-:W4:Y:S04]  /*4cb10*/  LDL.LU.64 R24, [R1+0xde8] ;  /* 0x000de80001187983 */ /* 0x000f280000300a00 */
[----:B------:R-:W4:Y:S04]  /*4cb20*/  LDL.LU.64 R8, [R1+0xdd8] ;  /* 0x000dd80001087983 */ /* 0x000f280000300a00 */
[----:B------:R-:W4:Y:S04]  /*4cb30*/  LDL.LU.64 R4, [R1+0xdd0] ;  /* 0x000dd00001047983 */ /* 0x000f280000300a00 */
[----:B------:R-:W4:Y:S01]  /*4cb40*/  LDL.LU R2, [R1+0x1d0] ;  /* 0x0001d00001027983 */ /* 0x000f220000300800 */
[----:B------:R-:W-:-:S02]  /*4cb50*/  PRMT R28, R18, 0x7772, RZ ;  /* 0x00007772121c7816 */ /* 0x000fc400000000ff */
[C---:B--2---:R-:W-:Y:S02]  /*4cb60*/  LOP3.LUT P3, RZ, R10.reuse, 0x200000, RZ, 0xc0, !PT ;  /* 0x002000000aff7812 */ /* 0x044fe4000786c0ff */
[C---:B------:R-:W-:Y:S02]  /*4cb70*/  LOP3.LUT P2, RZ, R10.reuse, 0x100000, RZ, 0xc0, !PT ;  /* 0x001000000aff7812 */ /* 0x040fe4000784c0ff */
[C---:B------:R-:W-:Y:S02]  /*4cb80*/  LOP3.LUT P1, RZ, R10.reuse, 0x80000, RZ, 0xc0, !PT ;  /* 0x000800000aff7812 */ /* 0x040fe4000782c0ff */
[----:B------:R-:W-:-:S07]  /*4cb90*/  LOP3.LUT P0, RZ, R10, 0x40000, RZ, 0xc0, !PT ;  /* 0x000400000aff7812 */ /* 0x000fce000780c0ff */
[----:B---3--:R0:W-:Y:S02]  /*4cba0*/  @P3 STG.E.U8 desc[UR40][R16.64], R28 ;  /* 0x0000001c10003986 */ /* 0x0081e4000c101128 */
[----:B0-----:R-:W-:Y:S02]  /*4cbb0*/  PRMT R28, R18, 0x7773, RZ ;  /* 0x00007773121c7816 */ /* 0x001fe400000000ff */
[----:B------:R-:W2:Y:S04]  /*4cbc0*/  LDL.LU.64 R16, [R1+0xdc0] ;  /* 0x000dc00001107983 */ /* 0x000ea80000300a00 */
[----:B----4-:R0:W-:Y:S04]  /*4cbd0*/  @P2 STG.E.U8 desc[UR40][R14.64], R28 ;  /* 0x0000001c0e002986 */ /* 0x0101e8000c101128 */
[----:B------:R-:W3:Y:S04]  /*4cbe0*/  LDL.LU R29, [R1+0x1c0] ;  /* 0x0001c000011d7983 */ /* 0x000ee80000300800 */
[----:B0-----:R-:W4:Y:S01]  /*4cbf0*/  LDL.LU.64 R14, [R1+0xdb8] ;  /* 0x000db800010e7983 */ /* 0x001f220000300a00 */
[----:B------:R-:W-:-:S03]  /*4cc00*/  PRMT R28, R2, 0x7770, RZ ;  /* 0x00007770021c7816 */ /* 0x000fc600000000ff */
[----:B------:R-:W2:Y:S04]  /*4cc10*/  LDL.LU R11, [R1+0x1d4] ;  /* 0x0001d400010b7983 */ /* 0x000ea80000300800 */
[----:B------:R0:W-:Y:S02]  /*4cc20*/  @P1 STG.E.U8 desc[UR40][R24.64], R28 ;  /* 0x0000001c18001986 */ /* 0x0001e4000c101128 */
[----:B0-----:R-:W-:-:S05]  /*4cc30*/  PRMT R28, R2, 0x7771, RZ ;  /* 0x00007771021c7816 */ /* 0x001fca00000000ff */
[----:B------:R0:W-:Y:S04]  /*4cc40*/  @P0 STG.E.U8 desc[UR40][R8.64], R28 ;  /* 0x0000001c08000986 */ /* 0x0001e8000c101128 */
[----:B0-----:R-:W2:Y:S04]  /*4cc50*/  LDL.LU.64 R8, [R1+0xd90] ;  /* 0x000d900001087983 */ /* 0x001ea80000300a00 */
[----:B--2---:R0:W-:Y:S04]  /*4cc60*/  STL.64 [R1+0x1778], R8 ;  /* 0x0017780801007387 */ /* 0x0041e80000100a00 */
[----:B0-----:R-:W2:Y:S04]  /*4cc70*/  LDL.LU.64 R8, [R1+0xd98] ;  /* 0x000d980001087983 */ /* 0x001ea80000300a00 */
[----:B--2---:R0:W-:Y:S04]  /*4cc80*/  STL.64 [R1+0x1780], R8 ;  /* 0x0017800801007387 */ /* 0x0041e80000100a00 */
[----:B0-----:R-:W2:Y:S01]  /*4cc90*/  LDL.LU.64 R8, [R1+0xda8] ;  /* 0x000da80001087983 */ /* 0x001ea20000300a00 */
[----:B------:R-:W-:-:S02]  /*4cca0*/  LOP3.LUT P6, RZ, R10, 0x200, RZ, 0xc0, !PT ;  /* 0x000002000aff7812 */ /* 0x000fc400078cc0ff */
        /* <DEDUP_REMOVED lines=17> */
[----:B0-----:R-:W2:Y:S06]  /*4cdc0*/  LDL.LU.64 R8, [R1+0xdb0] ;  /* 0x000db00001087983 */ /* 0x001eac0000300a00 */
[----:B------:R-:W-:-:S02]  /*4cdd0*/  @P6 LOP3.LUT R3, R3, 0x2000000, RZ, 0xfc, !PT ;  /* 0x0200000003036812 */ /* 0x000fc400078efcff */
[----:B------:R-:W-:Y:S01]  /*4cde0*/  LOP3.LUT P6, RZ, R10, 0x8000, RZ, 0xc0, !PT ;  /* 0x000080000aff7812 */ /* 0x000fe200078cc0ff */
[----:B------:R-:W2:Y:S01]  /*4cdf0*/  LDL.LU.64 R6, [R1+0xd70] ;  /* 0x000d700001067983 */ /* 0x000ea20000300a00 */
[----:B------:R-:W-:Y:S02]  /*4ce00*/  LOP3.LUT R3, R3, 0xfbffffff, RZ, 0xc0, !PT ;  /* 0xfbffffff03037812 */ /* 0x000fe400078ec0ff */
[----:B------:R-:W-:Y:S01]  /*4ce10*/  PRMT R28, R2, 0x7772, RZ ;  /* 0x00007772021c7816 */ /* 0x000fe200000000ff */
[----:B------:R-:W2:Y:S04]  /*4ce20*/  LDL.LU R18, [R1+0x1c4] ;  /* 0x0001c40001127983 */ /* 0x000ea80000300800 */
[----:B------:R-:W2:Y:S04]  /*4ce30*/  LDL.LU.64 R22, [R1+0xd68] ;  /* 0x000d680001167983 */ /* 0x000ea80000300a00 */
[----:B------:R-:W-:Y:S01]  /*4ce40*/  @P6 LOP3.LUT R3, R3, 0x4000000, RZ, 0xfc, !PT ;  /* 0x0400000003036812 */ /* 0x000fe200078efcff */
[----:B------:R-:W2:Y:S01]  /*4ce50*/  LDL.LU.64 R20, [R1+0xd50] ;  /* 0x000d500001147983 */ /* 0x000ea20000300a00 */
[----:B------:R-:W-:-:S02]  /*4ce60*/  LOP3.LUT P6, RZ, R10, 0x10000, RZ, 0xc0, !PT ;  /* 0x000100000aff7812 */ /* 0x000fc400078cc0ff */
[----:B------:R-:W-:Y:S01]  /*4ce70*/  LOP3.LUT R3, R3, 0xf7ffffff, RZ, 0xc0, !PT ;  /* 0xf7ffffff03037812 */ /* 0x000fe200078ec0ff */
[----:B------:R-:W2:Y:S04]  /*4ce80*/  LDL.LU.64 R26, [R1+0xd48] ;  /* 0x000d4800011a7983 */ /* 0x000ea80000300a00 */
[----:B------:R-:W2:Y:S06]  /*4ce90*/  LDL.LU.64 R24, [R1+0xd30] ;  /* 0x000d300001187983 */ /* 0x000eac0000300a00 */
[----:B------:R-:W-:-:S02]  /*4cea0*/  @P6 LOP3.LUT R3, R3, 0x8000000, RZ, 0xfc, !PT ;  /* 0x0800000003036812 */ /* 0x000fc400078efcff */
[----:B------:R-:W-:-:S13]  /*4ceb0*/  LOP3.LUT P6, RZ, R10, 0x20000, RZ, 0xc0, !PT ;  /* 0x000200000aff7812 */ /* 0x000fda00078cc0ff */
[----:B------:R0:W-:Y:S01]  /*4cec0*/  @P6 STG.E.U8 desc[UR40][R4.64], R28 ;  /* 0x0000001c04006986 */ /* 0x0001e2000c101128 */
[C---:B------:R-:W-:Y:S02]  /*4ced0*/  LOP3.LUT P6, RZ, R3.reuse, 0x8000000, RZ, 0xc0, !PT ;  /* 0x0800000003ff7812 */ /* 0x040fe400078cc0ff */
[----:B0-----:R-:W-:Y:S01]  /*4cee0*/  PRMT R28, R2, 0x7773, RZ ;  /* 0x00007773021c7816 */ /* 0x001fe200000000ff */
[----:B------:R-:W2:Y:S10]  /*4cef0*/  LDL.LU.64 R4, [R1+0xd28] ;  /* 0x000d280001047983 */ /* 0x000eb40000300a00 */
[----:B------:R3:W-:Y:S01]  /*4cf00*/  @P6 STG.E.U8 desc[UR40][R16.64], R28 ;  /* 0x0000001c10006986 */ /* 0x0007e2000c101128 */
[----:B------:R-:W-:-:S03]  /*4cf10*/  LOP3.LUT P6, RZ, R3, 0x4000000, RZ, 0xc0, !PT ;  /* 0x0400000003ff7812 */ /* 0x000fc600078cc0ff */
[----:B------:R-:W2:Y:S01]  /*4cf20*/  LDL.LU R2, [R1+0x1d8] ;  /* 0x0001d80001027983 */ /* 0x000ea20000300800 */
[----:B---3--:R-:W-:-:S03]  /*4cf30*/  PRMT R28, R29, 0x7770, RZ ;  /* 0x000077701d1c7816 */ /* 0x008fc600000000ff */
[----:B------:R-:W3:Y:S06]  /*4cf40*/  LDL.LU.64 R16, [R1+0xd10] ;  /* 0x000d100001107983 */ /* 0x000eec0000300a00 */
[----:B----4-:R0:W-:Y:S01]  /*4cf50*/  @P6 STG.E.U8 desc[UR40][R14.64], R28 ;  /* 0x0000001c0e006986 */ /* 0x0101e2000c101128 */
[----:B------:R-:W-:Y:S02]  /*4cf60*/  LOP3.LUT P6, RZ, R3, 0x2000000, RZ, 0xc0, !PT ;  /* 0x0200000003ff7812 */ /* 0x000fe400078cc0ff */
[----:B0-----:R-:W-:Y:S01]  /*4cf70*/  PRMT R28, R29, 0x7771, RZ ;  /* 0x000077711d1c7816 */ /* 0x001fe200000000ff */
[----:B------:R-:W4:Y:S10]  /*4cf80*/  LDL.LU.64 R14, [R1+0xd08] ;  /* 0x000d0800010e7983 */ /* 0x000f340000300a00 */
[----:B--2---:R0:W-:Y:S04]  /*4cf90*/  @P6 STG.E.U8 desc[UR40][R8.64], R28 ;  /* 0x0000001c08006986 */ /* 0x0041e8000c101128 */
[----:B0-----:R-:W2:Y:S01]  /*4cfa0*/  LDL.LU.64 R8, [R1+0x1788] ;  /* 0x0017880001087983 */ /* 0x001ea20000300a00 */
[----:B------:R-:W-:-:S02]  /*4cfb0*/  LOP3.LUT P6, RZ, R3, 0x1000000, RZ, 0xc0, !PT ;  /* 0x0100000003ff7812 */ /* 0x000fc400078cc0ff */
[----:B------:R-:W-:-:S11]  /*4cfc0*/  PRMT R28, R29, 0x7772, RZ ;  /* 0x000077721d1c7816 */ /* 0x000fd600000000ff */
[----:B--2---:R0:W-:Y:S04]  /*4cfd0*/  @P6 STG.E.U8 desc[UR40][R8.64], R28 ;  /* 0x0000001c08006986 */ /* 0x0041e8000c101128 */
[----:B0-----:R-:W2:Y:S01]  /*4cfe0*/  LDL.LU.64 R8, [R1+0x1780] ;  /* 0x0017800001087983 */ /* 0x001ea20000300a00 */
[----:B------:R-:W-:Y:S02]  /*4cff0*/  LOP3.LUT P6, RZ, R3, 0x800000, RZ, 0xc0, !PT ;  /* 0x0080000003ff7812 */ /* 0x000fe400078cc0ff */
[----:B------:R-:W-:-:S11]  /*4d000*/  PRMT R28, R29, 0x7773, RZ ;  /* 0x000077731d1c7816 */ /* 0x000fd600000000ff */
[----:B--2---:R0:W-:Y:S04]  /*4d010*/  @P6 STG.E.U8 desc[UR40][R8.64], R28 ;  /* 0x0000001c08006986 */ /* 0x0041e8000c101128 */
[----:B0-----:R-:W2:Y:S01]  /*4d020*/  LDL.LU.64 R8, [R1+0x1778] ;  /* 0x0017780001087983 */ /* 0x001ea20000300a00 */
[----:B------:R-:W-:Y:S02]  /*4d030*/  LOP3.LUT P6, RZ, R3, 0x400000, RZ, 0xc0, !PT ;  /* 0x0040000003ff7812 */ /* 0x000fe400078cc0ff */
[----:B------:R-:W-:Y:S02]  /*4d040*/  PRMT R28, R11, 0x7770, RZ ;  /* 0x000077700b1c7816 */ /* 0x000fe400000000ff */
[C---:B------:R-:W-:Y:S02]  /*4d050*/  LOP3.LUT P5, RZ, R10.reuse, 0x100, RZ, 0xc0, !PT ;  /* 0x000001000aff7812 */ /* 0x040fe400078ac0ff */
[----:B------:R-:W-:-:S02]  /*4d060*/  LOP3.LUT P4, RZ, R10, 0x80, RZ, 0xc0, !PT ;  /* 0x000000800aff7812 */ /* 0x000fc4000788c0ff */
[C---:B------:R-:W-:Y:S02]  /*4d070*/  LOP3.LUT P3, RZ, R10.reuse, 0x40, RZ, 0xc0, !PT ;  /* 0x000000400aff7812 */ /* 0x040fe4000786c0ff */
[C---:B------:R-:W-:Y:S02]  /*4d080*/  LOP3.LUT P2, RZ, R10.reuse, 0x20, RZ, 0xc0, !PT ;  /* 0x000000200aff7812 */ /* 0x040fe4000784c0ff */
[C---:B------:R-:W-:Y:S02]  /*4d090*/  LOP3.LUT P1, RZ, R10.reuse, 0x10, RZ, 0xc0, !PT ;  /* 0x000000100aff7812 */ /* 0x040fe4000782c0ff */
[----:B------:R-:W-:Y:S01]  /*4d0a0*/  LOP3.LUT P0, RZ, R10, 0x8, RZ, 0xc0, !PT ;  /* 0x000000080aff7812 */ /* 0x000fe2000780c0ff */
[----:B--2---:R0:W-:Y:S01]  /*4d0b0*/  @P6 STG.E.U8 desc[UR40][R8.64], R28 ;  /* 0x0000001c08006986 */ /* 0x0041e2000c101128 */
[----:B------:R-:W-:Y:S02]  /*4d0c0*/  LOP3.LUT P6, RZ, R3, 0x200000, RZ, 0xc0, !PT ;  /* 0x0020000003ff7812 */ /* 0x000fe400078cc0ff */
[----:B0-----:R-:W-:Y:S01]  /*4d0d0*/  PRMT R28, R11, 0x7771, RZ ;  /* 0x000077710b1c7816 */ /* 0x001fe200000000ff */
[----:B------:R-:W2:Y:S10]  /*4d0e0*/  LDL.LU.64 R8, [R1+0x1770] ;  /* 0x0017700001087983 */ /* 0x000eb40000300a00 */
[----:B------:R0:W-:Y:S01]  /*4d0f0*/  @P6 STG.E.U8 desc[UR40][R6.64], R28 ;  /* 0x0000001c06006986 */ /* 0x0001e2000c101128 */
[----:B------:R-:W-:-:S02]  /*4d100*/  LOP3.LUT P6, RZ, R3, 0x100000, RZ, 0xc0, !PT ;  /* 0x0010000003ff7812 */ /* 0x000fc400078cc0ff */
[----:B0-----:R-:W-:-:S11]  /*4d110*/  PRMT R28, R11, 0x7772, RZ ;  /* 0x000077720b1c7816 */ /* 0x001fd600000000ff */
        /* <DEDUP_REMOVED lines=9> */
[----:B0-----:R-:W-:Y:S02]  /*4d1b0*/  PRMT R28, R18, 0x7773, RZ ;  /* 0x00007773121c7816 */ /* 0x001fe400000000ff */
[----:B------:R-:W2:Y:S04]  /*4d1c0*/  LDL.LU.64 R4, [R1+0xcf0] ;  /* 0x000cf00001047983 */ /* 0x000ea80000300a00 */
[----:B---3--:R0:W-:Y:S02]  /*4d1d0*/  @P1 STG.E.U8 desc[UR40][R16.64], R28 ;  /* 0x0000001c10001986 */ /* 0x0081e4000c101128 */
[----:B0-----:R-:W-:-:S05]  /*4d1e0*/  PRMT R28, R2, 0x7770, RZ ;  /* 0x00007770021c7816 */ /* 0x001fca00000000ff */
[----:B----4-:R0:W-:Y:S04]  /*4d1f0*/  @P0 STG.E.U8 desc[UR40][R14.64], R28 ;  /* 0x0000001c0e000986 */ /* 0x0101e8000c101128 */
[----:B0-----:R-:W3:Y:S01]  /*4d200*/  LDL.LU.64 R14, [R1+0xce8] ;  /* 0x000ce800010e7983 */ /* 0x001ee20000300a00 */
[C---:B------:R-:W-:Y:S02]  /*4d210*/  LOP3.LUT P3, RZ, R10.reuse, 0x4, RZ, 0xc0, !PT ;  /* 0x000000040aff7812 */ /* 0x040fe4000786c0ff */
[----:B------:R-:W-:Y:S01]  /*4d220*/  LOP3.LUT P2, RZ, R10, 0x2, RZ, 0xc0, !PT ;  /* 0x000000020aff7812 */ /* 0x000fe2000784c0ff */
[----:B------:R-:W-:Y:S01]  /*4d230*/  IMAD.MOV.U32 R17, RZ, RZ, R19 ;  /* 0x000000ffff117224 */ /* 0x000fe200078e0013 */
[C---:B------:R-:W-:Y:S01]  /*4d240*/  PRMT R28, R2.reuse, 0x7771, RZ ;  /* 0x00007771021c7816 */ /* 0x040fe200000000ff */
[----:B------:R-:W4:Y:S04]  /*4d250*/  LDL.LU.64 R26, [R1+0xcd0] ;  /* 0x000cd000011a7983 */ /* 0x000f280000300a00 */
[----:B------:R-:W4:Y:S04]  /*4d260*/  LDL.LU.64 R18, [R1+0xcc8] ;  /* 0x000cc80001127983 */ /* 0x000f280000300a00 */
[----:B------:R-:W4:Y:S04]  /*4d270*/  LDL.LU.64 R24, [R1+0xcb0] ;  /* 0x000cb00001187983 */ /* 0x000f280000300a00 */
[----:B------:R-:W-:Y:S04]  /*4d280*/  STL [R1+0x1658], R10 ;  /* 0x0016580a01007387 */ /* 0x000fe80000100800 */
[----:B--2---:R0:W-:Y:S02]  /*4d290*/  @P3 STG.E.U8 desc[UR40][R4.64], R28 ;  /* 0x0000001c04003986 */ /* 0x0041e4000c101128 */
[----:B0-----:R-:W-:-:S02]  /*4d2a0*/  PRMT R28, R2, 0x7772, RZ ;  /* 0x00007772021c7816 */ /* 0x001fc400000000ff */
[----:B------:R-:W2:Y:S04]  /*4d2b0*/  LDL.LU.64 R4, [R1+0xca8] ;  /* 0x000ca80001047983 */ /* 0x000ea80000300a00 */
[----:B------:R-:W2:Y:S04]  /*4d2c0*/  LDL.LU R29, [R1+0x1dc] ;  /* 0x0001dc00011d7983 */ /* 0x000ea80000300800 */
[----:B---3--:R0:W-:Y:S04]  /*4d2d0*/  @P2 STG.E.U8 desc[UR40][R14.64], R28 ;  /* 0x0000001c0e002986 */ /* 0x0081e8000c101128 */
[----:B0-----:R-:W3:Y:S04]  /*4d2e0*/  LDL.LU.64 R14, [R1+0xc90] ;  /* 0x000c9000010e7983 */ /* 0x001ee80000300a00 */
[----:B------:R-:W2:Y:S01]  /*4d2f0*/  LDL.LU R11, [R1+0x1cc] ;  /* 0x0001cc00010b7983 */ /* 0x000ea20000300800 */
[----:B------:R-:W-:-:S03]  /*4d300*/  LOP3.LUT P1, RZ, R10, 0x1, RZ, 0xc0, !PT ;  /* 0x000000010aff7812 */ /* 0x000fc6000782c0ff */
[----:B--2---:R0:W-:Y:S04]  /*4d310*/  STL [R1+0x1758], R11 ;  /* 0x0017580b01007387 */ /* 0x0041e80000100800 */
        /* <DEDUP_REMOVED lines=23> */
[----:B------:R-:W-:Y:S02]  /*4d490*/  LOP3.LUT P6, RZ, R9, 0x10000000, RZ, 0xc0, !PT ;  /* 0x1000000009ff7812 */ /* 0x000fe400078cc0ff */
[----:B------:R-:W-:Y:S02]  /*4d4a0*/  LOP3.LUT R3, R3, 0xfffbffff, RZ, 0xc0, !PT ;  /* 0xfffbffff03037812 */ /* 0x000fe400078ec0ff */
[----:B------:R-:W-:-:S09]  /*4d4b0*/  LOP3.LUT P0, RZ, R9, 0x80000000, RZ, 0xc0, !PT ;  /* 0x8000000009ff7812 */ /* 0x000fd2000780c0ff */
[----:B------:R-:W-:Y:S02]  /*4d4c0*/  @P6 LOP3.LUT R3, R3, 0x40000, RZ, 0xfc, !PT ;  /* 0x0004000003036812 */ /* 0x000fe400078efcff */
[----:B------:R-:W-:Y:S02]  /*4d4d0*/  LOP3.LUT P6, RZ, R9, 0x20000000, RZ, 0xc0, !PT ;  /* 0x2000000009ff7812 */ /* 0x000fe400078cc0ff */
[----:B------:R-:W-:Y:S02]  /*4d4e0*/  LOP3.LUT R3, R3, 0xfff7ffff, RZ, 0xc0, !PT ;  /* 0xfff7ffff03037812 */ /* 0x000fe400078ec0ff */
[----:B------:R-:W-:-:S05]  /*4d4f0*/  PRMT R28, R2, 0x7773, RZ ;  /* 0x00007773021c7816 */ /* 0x000fca00000000ff */
[----:B----4-:R0:W-:Y:S04]  /*4d500*/  @P1 STG.E.U8 desc[UR40][R26.64], R28 ;  /* 0x0000001c1a001986 */ /* 0x0101e8000c101128 */
[----:B------:R-:W-:Y:S02]  /*4d510*/  @P6 LOP3.LUT R3, R3, 0x80000, RZ, 0xfc, !PT ;  /* 0x0008000003036812 */ /* 0x000fe400078efcff */
[----:B------:R-:W-:Y:S02]  /*4d520*/  LOP3.LUT P6, RZ, R9, 0x40000000, RZ, 0xc0, !PT ;  /* 0x4000000009ff7812 */ /* 0x000fe400078cc0ff */
[----:B0-----:R-:W-:-:S05]  /*4d530*/  PRMT R28, R17, 0x7770, RZ ;  /* 0x00007770111c7816 */ /* 0x001fca00000000ff */
[----:B------:R0:W-:Y:S02]  /*4d540*/  @P0 STG.E.U8 desc[UR40][R18.64], R28 ;  /* 0x0000001c12000986 */ /* 0x0001e4000c101128 */
[----:B0-----:R-:W-:Y:S02]  /*4d550*/  PRMT R28, R17, 0x7771, RZ ;  /* 0x00007771111c7816 */ /* 0x001fe400000000ff */
[----:B------:R-:W4:Y:S04]  /*4d560*/  LDL.LU.64 R18, [R1+0xc50] ;  /* 0x000c500001127983 */ /* 0x000f280000300a00 */
[----:B------:R0:W-:Y:S01]  /*4d570*/  @P6 STG.E.U8 desc[UR40][R24.64], R28 ;  /* 0x0000001c18006986 */ /* 0x0001e2000c101128 */
[----:B------:R-:W-:-:S03]  /*4d580*/  LOP3.LUT P6, RZ, R3, 0x80000, RZ, 0xc0, !PT ;  /* 0x0008000003ff7812 */ /* 0x000fc600078cc0ff */
[----:B------:R-:W4:Y:S04]  /*4d590*/  LDL.LU.64 R6, [R1+0xc48] ;  /* 0x000c480001067983 */ /* 0x000f280000300a00 */
[----:B------:R-:W4:Y:S01]  /*4d5a0*/  LDL.LU.64 R22, [R1+0xc30] ;  /* 0x000c300001167983 */ /* 0x000f220000300a00 */
[----:B0-----:R-:W-:-:S03]  /*4d5b0*/  PRMT R28, R17, 0x7772, RZ ;  /* 0x00007772111c7816 */ /* 0x001fc600000000ff */
[----:B------:R-:W4:Y:S04]  /*4d5c0*/  LDL.LU.64 R20, [R1+0xc28] ;  /* 0x000c280001147983 */ /* 0x000f280000300a00 */
[----:B------:R0:W-:Y:S01]  /*4d5d0*/  @P6 STG.E.U8 desc[UR40][R4.64], R28 ;  /* 0x0000001c04006986 */ /* 0x0001e2000c101128 */
[----:B------:R-:W-:-:S03]  /*4d5e0*/  LOP3.LUT P6, RZ, R3, 0x40000, RZ, 0xc0, !PT ;  /* 0x0004000003ff7812 */ /* 0x000fc600078cc0ff */
[----:B------:R-:W4:Y:S04]  /*4d5f0*/  LDL.LU.64 R26, [R1+0xc10] ;  /* 0x000c1000011a7983 */ /* 0x000f280000300a00 */
[----:B------:R-:W4:Y:S01]  /*4d600*/  LDL.LU R2, [R1+0x1b0] ;  /* 0x0001b00001027983 */ /* 0x000f220000300800 */
[----:B0-----:R-:W-:-:S03]  /*4d610*/  IMAD.MOV.U32 R28, RZ, RZ, R17 ;  /* 0x000000ffff1c7224 */ /* 0x001fc600078e0011 */
[----:B------:R-:W4:Y:S02]  /*4d620*/  LDL.LU.64 R24, [R1+0xc08] ;  /* 0x000c080001187983 */ /* 0x000f240000300a00 */
[----:B------:R-:W-:Y:S02]  /*4d630*/  PRMT R28, R28, 0x7773, RZ ;  /* 0x000077731c1c7816 */ /* 0x000fe400000000ff */
[----:B------:R-:W4:Y:S04]  /*4d640*/  LDL.LU.64 R4, [R1+0xbf0] ;  /* 0x000bf00001047983 */ /* 0x000f280000300a00 */
[----:B---3--:R0:W-:Y:S01]  /*4d650*/  @P6 STG.E.U8 desc[UR40][R14.64], R28 ;  /* 0x0000001c0e006986 */ /* 0x0081e2000c101128 */
[----:B------:R-:W-:-:S03]  /*4d660*/  LOP3.LUT P6, RZ, R3, 0x20000, RZ, 0xc0, !PT ;  /* 0x0002000003ff7812 */ /* 0x000fc600078cc0ff */
[----:B------:R-:W3:Y:S01]  /*4d670*/  LDL.LU.64 R16, [R1+0xbe8] ;  /* 0x000be80001107983 */ /* 0x000ee20000300a00 */
[----:B0-----:R-:W-:-:S03]  /*4d680*/  PRMT R28, R29, 0x7770, RZ ;  /* 0x000077701d1c7816 */ /* 0x001fc600000000ff */
[----:B------:R-:W3:Y:S06]  /*4d690*/  LDL.LU.64 R14, [R1+0xbd0] ;  /* 0x000bd000010e7983 */ /* 0x000eec0000300a00 */
        /* <DEDUP_REMOVED lines=9> */
[----:B0-----:R-:W2:Y:S01]  /*4d730*/  LDL.LU R11, [R1+0x1758] ;  /* 0x00175800010b7983 */ /* 0x001ea20000300800 */
[----:B------:R-:W-:Y:S02]  /*4d740*/  LOP3.LUT P6, RZ, R3, 0x4000, RZ, 0xc0, !PT ;  /* 0x0000400003ff7812 */ /* 0x000fe400078cc0ff */
[----:B------:R-:W-:-:S11]  /*4d750*/  PRMT R28, R29, 0x7773, RZ ;  /* 0x000077731d1c7816 */ /* 0x000fd600000000ff */
[----:B----4-:R0:W-:Y:S01]  /*4d760*/  @P6 STG.E.U8 desc[UR40][R18.64], R28 ;  /* 0x0000001c12006986 */ /* 0x0101e2000c101128 */
[----:B------:R-:W-:Y:S02]  /*4d770*/  LOP3.LUT P6, RZ, R3, 0x2000, RZ, 0xc0, !PT ;  /* 0x0000200003ff7812 */ /* 0x000fe400078cc0ff */
[C---:B------:R-:W-:Y:S02]  /*4d780*/  LOP3.LUT P5, RZ, R9.reuse, 0x200000, RZ, 0xc0, !PT ;  /* 0x0020000009ff7812 */ /* 0x040fe400078ac0ff */
[C---:B------:R-:W-:Y:S02]  /*4d790*/  LOP3.LUT P4, RZ, R9.reuse, 0x100000, RZ, 0xc0, !PT ;  /* 0x0010000009ff7812 */ /* 0x040fe4000788c0ff */
[C---:B------:R-:W-:Y:S02]  /*4d7a0*/  LOP3.LUT P3, RZ, R9.reuse, 0x80000, RZ, 0xc0, !PT ;  /* 0x0008000009ff7812 */ /* 0x040fe4000786c0ff */
[C---:B------:R-:W-:Y:S02]  /*4d7b0*/  LOP3.LUT P2, RZ, R9.reuse, 0x40000, RZ, 0xc0, !PT ;  /* 0x0004000009ff7812 */ /* 0x040fe4000784c0ff */
[C---:B------:R-:W-:Y:S01]  /*4d7c0*/  LOP3.LUT P1, RZ, R9.reuse, 0x20000, RZ, 0xc0, !PT ;  /* 0x0002000009ff7812 */ /* 0x040fe2000782c0ff */
[----:B0-----:R-:W4:Y:S01]  /*4d7d0*/  LDL.LU.64 R18, [R1+0x1750] ;  /* 0x0017500001127983 */ /* 0x001f220000300a00 */
[----:B------:R-:W-:-:S02]  /*4d7e0*/  LOP3.LUT P0, RZ, R9, 0x10000, RZ, 0xc0, !PT ;  /* 0x0001000009ff7812 */ /* 0x000fc4000780c0ff */
[----:B--2---:R-:W-:-:S05]  /*4d7f0*/  PRMT R28, R11, 0x7770, RZ ;  /* 0x000077700b1c7816 */ /* 0x004fca00000000ff */
[----:B------:R0:W-:Y:S01]  /*4d800*/  @P6 STG.E.U8 desc[UR40][R6.64], R28 ;  /* 0x0000001c06006986 */ /* 0x0001e2000c101128 */
[----:B------:R-:W-:Y:S02]  /*4d810*/  LOP3.LUT P6, RZ, R3, 0x1000, RZ, 0xc0, !PT ;  /* 0x0000100003ff7812 */ /* 0x000fe400078cc0ff */
        /* <DEDUP_REMOVED lines=11> */
[----:B---3--:R0:W-:Y:S02]  /*4d8d0*/  @P1 STG.E.U8 desc[UR40][R16.64], R28 ;  /* 0x0000001c10001986 */ /* 0x0081e4000c101128 */
[----:B0-----:R-:W-:Y:S02]  /*4d8e0*/  PRMT R28, R2, 0x7773, RZ ;  /* 0x00007773021c7816 */ /* 0x001fe400000000ff */
[----:B------:R-:W2:Y:S04]  /*4d8f0*/  LDL.LU.64 R16, [R1+0xbc8] ;  /* 0x000bc80001107983 */ /* 0x000ea80000300a00 */
[----:B------:R0:W-:Y:S04]  /*4d900*/  @P0 STG.E.U8 desc[UR40][R14.64], R28 ;  /* 0x0000001c0e000986 */ /* 0x0001e8000c101128 */
[----:B0-----:R-:W3:Y:S04]  /*4d910*/  LDL.LU.64 R14, [R1+0xbb0] ;  /* 0x000bb000010e7983 */ /* 0x001ee80000300a00 */
[----:B------:R-:W2:Y:S04]  /*4d920*/  LDL.LU.64 R26, [R1+0xba8] ;  /* 0x000ba800011a7983 */ /* 0x000ea80000300a00 */
[----:B------:R-:W2:Y:S04]  /*4d930*/  LDL.LU R2, [R1+0x10] ;  /* 0x0000100001027983 */ /* 0x000ea80000300800 */
[----:B------:R-:W3:Y:S01]  /*4d940*/  LDL.LU.64 R4, [R1+0xb90] ;  /* 0x000b900001047983 */ /* 0x000ee20000300a00 */
[----:B------:R-:W-:-:S02]  /*4d950*/  LOP3.LUT P3, RZ, R9, 0x8000, RZ, 0xc0, !PT ;  /* 0x0000800009ff7812 */ /* 0x000fc4000786c0ff */
[C---:B------:R-:W-:Y:S01]  /*4d960*/  LOP3.LUT P2, RZ, R9.reuse, 0x4000, RZ, 0xc0, !PT ;  /* 0x0000400009ff7812 */ /* 0x040fe2000784c0ff */
[----:B------:R-:W3:Y:S01]  /*4d970*/  LDL.LU.64 R24, [R1+0xb88] ;  /* 0x000b880001187983 */ /* 0x000ee20000300a00 */
[C---:B------:R-:W-:Y:S02]  /*4d980*/  LOP3.LUT P1, RZ, R9.reuse, 0x2000, RZ, 0xc0, !PT ;  /* 0x0000200009ff7812 */ /* 0x040fe4000782c0ff */
[----:B------:R-:W-:Y:S01]  /*4d990*/  LOP3.LUT P0, RZ, R9, 0x1000, RZ, 0xc0, !PT ;  /* 0x0000100009ff7812 */ /* 0x000fe2000780c0ff */
[----:B------:R-:W3:Y:S01]  /*4d9a0*/  LDL.LU R10, [R1+0x1b4] ;  /* 0x0001b400010a7983 */ /* 0x000ee20000300800 */
[----:B--2---:R-:W-:-:S05]  /*4d9b0*/  PRMT R28, R2, 0x7770, RZ ;  /* 0x00007770021c7816 */ /* 0x004fca00000000ff */
[----:B------:R0:W-:Y:S02]  /*4d9c0*/  @P3 STG.E.U8 desc[UR40][R16.64], R28 ;  /* 0x0000001c10003986 */ /* 0x0001e4000c101128 */
[C---:B0-----:R-:W-:Y:S02]  /*4d9d0*/  PRMT R28, R2.reuse, 0x7771, RZ ;  /* 0x00007771021c7816 */ /* 0x041fe400000000ff */
[----:B------:R-:W2:Y:S04]  /*4d9e0*/  LDL.LU.64 R16, [R1+0xb70] ;  /* 0x000b700001107983 */ /* 0x000ea80000300a00 */
[----:B---3--:R0:W-:Y:S02]  /*4d9f0*/  @P2 STG.E.U8 desc[UR40][R14.64], R28 ;  /* 0x0000001c0e002986 */ /* 0x0081e4000c101128 */
[----:B0-----:R-:W-:-:S02]  /*4da00*/  PRMT R28, R2, 0x7772, RZ ;  /* 0x00007772021c7816 */ /* 0x001fc400000000ff */
[----:B------:R-:W3:Y:S04]  /*4da10*/  LDL.LU.64 R14, [R1+0xb68] ;  /* 0x000b6800010e7983 */ /* 0x000ee80000300a00 */
[----:B------:R0:W-:Y:S04]  /*4da20*/  @P1 STG.E.U8 desc[UR40][R26.64], R28 ;  /* 0x0000001c1a001986 */ /* 0x0001e8000c101128 */
[----:B------:R-:W2:Y:S01]  /*4da30*/  LDL.LU R29, [R1+0x14] ;  /* 0x00001400011d7983 */ /* 0x000ea20000300800 */
[----:B0-----:R-:W-:-:S03]  /*4da40*/  PRMT R28, R2, 0x7773, RZ ;  /* 0x00007773021c7816 */ /* 0x001fc600000000ff */
[----:B------:R-:W-:Y:S04]  /*4da50*/  STL.64 [R1+0x16b8], R8 ;  /* 0x0016b80801007387 */ /* 0x000fe80000100a00 */
        /* <DEDUP_REMOVED lines=27> */
[----:B------:R-:W-:-:S11]  /*4dc10*/  LOP3.LUT R3, R3, 0xfffffbff, RZ, 0xc0, !PT ;  /* 0xfffffbff03037812 */ /* 0x000fd600078ec0ff */
[----:B------:R-:W-:Y:S02]  /*4dc20*/  @P6 LOP3.LUT R3, R3, 0x400, RZ, 0xfc, !PT ;  /* 0x0000040003036812 */ /* 0x000fe400078efcff */
        /* <DEDUP_REMOVED lines=10> */
[----:B------:R-:W-:Y:S02]  /*4dcd0*/  LOP3.LUT P5, RZ, R9, 0x4, RZ, 0xc0, !PT ;  /* 0x0000000409ff7812 */ /* 0x000fe400078ac0ff */
[----:B0-----:R-:W-:-:S09]  /*4dce0*/  PRMT R28, R10, 0x7772, RZ ;  /* 0x000077720a1c7816 */ /* 0x001fd200000000ff */
[----:B---3--:R0:W-:Y:S01]  /*4dcf0*/  @P6 STG.E.U8 desc[UR40][R14.64], R28 ;  /* 0x0000001c0e006986 */ /* 0x0081e2000c101128 */
[----:B------:R-:W-:Y:S02]  /*4dd00*/  LOP3.LUT P6, RZ, R3, 0x200, RZ, 0xc0, !PT ;  /* 0x0000020003ff7812 */ /* 0x000fe400078cc0ff */
[C---:B------:R-:W-:Y:S02]  /*4dd10*/  LOP3.LUT P4, RZ, R9.reuse, 0x2, RZ, 0xc0, !PT ;  /* 0x0000000209ff7812 */ /* 0x040fe4000788c0ff */
[----:B------:R-:W-:Y:S02]  /*4dd20*/  LOP3.LUT P3, RZ, R9, 0x1, RZ, 0xc0, !PT ;  /* 0x0000000109ff7812 */ /* 0x000fe4000786c0ff */
[----:B------:R-:W3:Y:S04]  /*4dd30*/  LDL.LU.64 R8, [R1+0xb08] ;  /* 0x000b080001087983 */ /* 0x000ee80000300a00 */
[----:B------:R-:W3:Y:S01]  /*4dd40*/  LDL.LU R11, [R1+0x1b8] ;  /* 0x0001b800010b7983 */ /* 0x000ee20000300800 */
[----:B0-----:R-:W-:-:S03]  /*4dd50*/  PRMT R28, R10, 0x7773, RZ ;  /* 0x000077730a1c7816 */ /* 0x001fc600000000ff */
[----:B------:R-:W3:Y:S04]  /*4dd60*/  LDL.LU.64 R6, [R1+0xb00] ;  /* 0x000b000001067983 */ /* 0x000ee80000300a00 */
[----:B------:R-:W3:Y:S04]  /*4dd70*/  LDL.LU.64 R22, [R1+0xae8] ;  /* 0x000ae80001167983 */ /* 0x000ee80000300a00 */
[----:B------:R-:W3:Y:S04]  /*4dd80*/  LDL.LU.64 R20, [R1+0xae0] ;  /* 0x000ae00001147983 */ /* 0x000ee80000300a00 */
[----:B------:R-:W3:Y:S04]  /*4dd90*/  LDL.LU R2, [R1+0x18] ;  /* 0x0000180001027983 */ /* 0x000ee80000300800 */
[----:B------:R-:W3:Y:S04]  /*4dda0*/  LDL.LU.64 R26, [R1+0xac8] ;  /* 0x000ac800011a7983 */ /* 0x000ee80000300a00 */
[----:B------:R-:W3:Y:S04]  /*4ddb0*/  LDL.LU.64 R24, [R1+0xac0] ;  /* 0x000ac00001187983 */ /* 0x000ee80000300a00 */
[----:B------:R-:W3:Y:S04]  /*4ddc0*/  LDL.LU.64 R16, [R1+0xaa8] ;  /* 0x000aa80001107983 */ /* 0x000ee80000300a00 */
[----:B------:R-:W3:Y:S04]  /*4ddd0*/  LDL.LU.64 R14, [R1+0xaa0] ;  /* 0x000aa000010e7983 */ /* 0x000ee80000300a00 */
        /* <DEDUP_REMOVED lines=12> */
[C---:B----4-:R-:W-:Y:S02]  /*4dea0*/  LOP3.LUT P2, RZ, R18.reuse, 0x80000000, RZ, 0xc0, !PT ;  /* 0x8000000012ff7812 */ /* 0x050fe4000784c0ff */
[----:B------:R-:W-:-:S02]  /*4deb0*/  LOP3.LUT P1, RZ, R18, 0x40000000, RZ, 0xc0, !PT ;  /* 0x4000000012ff7812 */ /* 0x000fc4000782c0ff */
[----:B------:R-:W-:-:S05]  /*4dec0*/  LOP3.LUT P0, RZ, R18, 0x20000000, RZ, 0xc0, !PT ;  /* 0x2000000012ff7812 */ /* 0x000fca000780c0ff */
[----:B--2---:R0:W-:Y:S01]  /*4ded0*/  @P6 STG.E.U8 desc[UR40][R4.64], R28 ;  /* 0x0000001c04006986 */ /* 0x0041e2000c101128 */
[----:B------:R-:W-:Y:S02]  /*4dee0*/  LOP3.LUT P6, RZ, R3, 0x20, RZ, 0xc0, !PT ;  /* 0x0000002003ff7812 */ /* 0x000fe400078cc0ff */
[----:B0-----:R-:W-:Y:S01]  /*4def0*/  PRMT R28, R29, 0x7773, RZ ;  /* 0x000077731d1c7816 */ /* 0x001fe200000000ff */
[----:B------:R-:W2:Y:S10]  /*4df00*/  LDL.LU.64 R4, [R1+0x1730] ;  /* 0x0017300001047983 */ /* 0x000eb40000300a00 */
[----:B---3--:R0:W-:Y:S01]  /*4df10*/  @P6 STG.E.U8 desc[UR40][R8.64], R28 ;  /* 0x0000001c08006986 */ /* 0x0081e2000c101128 */
[----:B------:R-:W-:-:S02]  /*4df20*/  LOP3.LUT P6, RZ, R3, 0x10, RZ, 0xc0, !PT ;  /* 0x0000001003ff7812 */ /* 0x000fc400078cc0ff */
[----:B0-----:R-:W-:-:S11]  /*4df30*/  PRMT R28, R11, 0x7770, RZ ;  /* 0x000077700b1c7816 */ /* 0x001fd600000000ff */
[----:B------:R0:W-:Y:S02]  /*4df40*/  @P6 STG.E.U8 desc[UR40][R6.64], R28 ;  /* 0x0000001c06006986 */ /* 0x0001e4000c101128 */
[C---:B0-----:R-:W-:Y:S02]  /*4df50*/  PRMT R28, R11.reuse, 0x7771, RZ ;  /* 0x000077710b1c7816 */ /* 0x041fe400000000ff */
[----:B------:R-:W3:Y:S04]  /*4df60*/  LDL.LU.64 R6, [R1+0xa98] ;  /* 0x000a980001067983 */ /* 0x000ee80000300a00 */
        /* <DEDUP_REMOVED lines=10> */
[----:B------:R0:W-:Y:S04]  /*4e010*/  @P0 STG.E.U8 desc[UR40][R14.64], R28 ;  /* 0x0000001c0e000986 */ /* 0x0001e8000c101128 */
[----:B0-----:R-:W4:Y:S04]  /*4e020*/  LDL.LU.64 R14, [R1+0xa90] ;  /* 0x000a9000010e7983 */ /* 0x001f280000300a00 */
[----:B------:R-:W4:Y:S04]  /*4e030*/  LDL.LU.64 R22, [R1+0xa78] ;  /* 0x000a780001167983 */ /* 0x000f280000300a00 */
[----:B------:R-:W4:Y:S04]  /*4e040*/  LDL.LU.64 R20, [R1+0xa70] ;  /* 0x000a700001147983 */ /* 0x000f280000300a00 */
[----:B------:R-:W4:Y:S01]  /*4e050*/  LDL.LU R16, [R1+0x1bc] ;  /* 0x0001bc0001107983 */ /* 0x000f220000300800 */
[----:B------:R-:W-:-:S02]  /*4e060*/  LOP3.LUT P6, RZ, R18, 0x10000, RZ, 0xc0, !PT ;  /* 0x0001000012ff7812 */ /* 0x000fc400078cc0ff */
[C---:B------:R-:W-:Y:S01]  /*4e070*/  LOP3.LUT P3, RZ, R18.reuse, 0x10000000, RZ, 0xc0, !PT ;  /* 0x1000000012ff7812 */ /* 0x040fe2000786c0ff */
[----:B------:R-:W4:Y:S01]  /*4e080*/  LDL.LU.64 R26, [R1+0xa58] ;  /* 0x000a5800011a7983 */ /* 0x000f220000300a00 */
[----:B------:R-:W-:Y:S02]  /*4e090*/  LOP3.LUT P2, RZ, R18, 0x8000000, RZ, 0xc0, !PT ;  /* 0x0800000012ff7812 */ /* 0x000fe4000784c0ff */
[----:B------:R-:W-:Y:S01]  /*4e0a0*/  PRMT R28, R2, 0x7773, RZ ;  /* 0x00007773021c7816 */ /* 0x000fe200000000ff */
[----:B------:R-:W4:Y:S01]  /*4e0b0*/  LDL.LU R17, [R1+0x1c] ;  /* 0x00001c0001117983 */ /* 0x000f220000300800 */
[----:B--2---:R-:W-:-:S05]  /*4e0c0*/  LOP3.LUT R5, R5, 0xefffffff, RZ, 0xc0, !PT ;  /* 0xefffffff05057812 */ /* 0x004fca00078ec0ff */
        /* <DEDUP_REMOVED lines=9> */
[----:B---3--:R4:W-:Y:S10]  /*4e160*/  @P3 STG.E.U8 desc[UR40][R6.64], R28 ;  /* 0x0000001c06003986 */ /* 0x0089f4000c101128 */
[----:B------:R-:W-:-:S05]  /*4e170*/  @P6 LOP3.LUT R5, R5, 0x80000000, RZ, 0xfc, !PT ;  /* 0x8000000005056812 */ /* 0x000fca00078efcff */
[----:B------:R-:W-:Y:S04]  /*4e180*/  STL.64 [R1+0x1720], R4 ;  /* 0x0017200401007387 */ /* 0x000fe80000100a00 */
[----:B------:R-:W2:Y:S01]  /*4e190*/  LDL.LU.64 R24, [R1+0xa50] ;  /* 0x000a500001187983 */ /* 0x000ea20000300a00 */
[----:B----4-:R-:W-:-:S05]  /*4e1a0*/  PRMT R28, R16, 0x7770, RZ ;  /* 0x00007770101c7816 */ /* 0x010fca00000000ff */
[----:B------:R0:W-:Y:S04]  /*4e1b0*/  @P2 STG.E.U8 desc[UR40][R14.64], R28 ;  /* 0x0000001c0e002986 */ /* 0x0001e8000c101128 */
[----:B0-----:R-:W3:Y:S04]  /*4e1c0*/  LDL.LU.64 R14, [R1+0xa38] ;  /* 0x000a3800010e7983 */ /* 0x001ee80000300a00 */
[----:B------:R-:W4:Y:S04]  /*4e1d0*/  LDL.LU R2, [R1+0x170] ;  /* 0x0001700001027983 */ /* 0x000f280000300800 */
[----:B------:R-:W2:Y:S01]  /*4e1e0*/  LDL.LU.64 R4, [R1+0xa18] ;  /* 0x000a180001047983 */ /* 0x000ea20000300a00 */
[----:B------:R-:W-:-:S02]  /*4e1f0*/  LOP3.LUT P6, RZ, R18, 0x100000, RZ, 0xc0, !PT ;  /* 0x0010000012ff7812 */ /* 0x000fc400078cc0ff */
[----:B------:R-:W-:-:S11]  /*4e200*/  LOP3.LUT R3, R3, 0xfffffffe, RZ, 0xc0, !PT ;  /* 0xfffffffe03037812 */ /* 0x000fd600078ec0ff */
[----:B------:R-:W-:Y:S02]  /*4e210*/  @P6 LOP3.LUT R3, R3, 0x1, RZ, 0xfc, !PT ;  /* 0x0000000103036812 */ /* 0x000fe400078efcff */
[----:B------:R-:W-:Y:S02]  /*4e220*/  LOP3.LUT P6, RZ, R18, 0x200000, RZ, 0xc0, !PT ;  /* 0x0020000012ff7812 */ /* 0x000fe400078cc0ff */
[----:B------:R-:W-:-:S11]  /*4e230*/  LOP3.LUT R3, R3, 0xfffffffd, RZ, 0xc0, !PT ;  /* 0xfffffffd03037812 */ /* 0x000fd600078ec0ff */
[----:B------:R-:W-:Y:S02]  /*4e240*/  @P6 LOP3.LUT R3, R3, 0x2, RZ, 0xfc, !PT ;  /* 0x0000000203036812 */ /* 0x000fe400078efcff */
[C---:B------:R-:W-:Y:S02]  /*4e250*/  LOP3.LUT P6, RZ, R18.reuse, 0x400000, RZ, 0xc0, !PT ;  /* 0x0040000012ff7812 */ /* 0x040fe400078cc0ff */
[----:B------:R-:W-:Y:S02]  /*4e260*/  LOP3.LUT R3, R3, 0xfffffffb, RZ, 0xc0, !PT ;  /* 0xfffffffb03037812 */ /* 0x000fe400078ec0ff */
[----:B------:R-:W-:-:S09]  /*4e270*/  LOP3.LUT P1, RZ, R18, 0x4000000, RZ, 0xc0, !PT ;  /* 0x0400000012ff7812 */ /* 0x000fd2000782c0ff */
[----:B------:R-:W-:Y:S02]  /*4e280*/  @P6 LOP3.LUT R3, R3, 0x4, RZ, 0xfc, !PT ;  /* 0x0000000403036812 */ /* 0x000fe400078efcff */
[C---:B------:R-:W-:Y:S02]  /*4e290*/  LOP3.LUT P6, RZ, R18.reuse, 0x800000, RZ, 0xc0, !PT ;  /* 0x0080000012ff7812 */ /* 0x040fe400078cc0ff */
[----:B------:R-:W-:Y:S02]  /*4e2a0*/  LOP3.LUT P0, RZ, R18, 0x2000000, RZ, 0xc0, !PT ;  /* 0x0200000012ff7812 */ /* 0x000fe4000780c0ff */
[----:B------:R-:W-:Y:S02]  /*4e2b0*/  LOP3.LUT R3, R3, 0xfffffff7, RZ, 0xc0, !PT ;  /* 0xfffffff703037812 */ /* 0x000fe400078ec0ff */
[----:B------:R-:W-:Y:S01]  /*4e2c0*/  PRMT R28, R16, 0x7771, RZ ;  /* 0x00007771101c7816 */ /* 0x000fe200000000ff */
[----:B--2---:R0:W-:Y:S04]  /*4e2d0*/  STL.64 [R1+0x1728], R4 ;  /* 0x0017280401007387 */ /* 0x0041e80000100a00 */
[----:B0-----:R-:W2:Y:S02]  /*4e2e0*/  LDL.LU.64 R4, [R1+0xa30] ;  /* 0x000a300001047983 */ /* 0x001ea40000300a00 */
[----:B------:R-:W-:-:S02]  /*4e2f0*/  @P6 LOP3.LUT R3, R3, 0x8, RZ, 0xfc, !PT ;  /* 0x0000000803036812 */ /* 0x000fc400078efcff */
[----:B------:R-:W-:Y:S01]  /*4e300*/  LOP3.LUT P6, RZ, R18, 0x1000000, RZ, 0xc0, !PT ;  /* 0x0100000012ff7812 */ /* 0x000fe200078cc0ff */
[----:B------:R0:W-:Y:S02]  /*4e310*/  @P1 STG.E.U8 desc[UR40][R22.64], R28 ;  /* 0x0000001c16001986 */ /* 0x0001e4000c101128 */
[----:B0-----:R-:W-:-:S05]  /*4e320*/  PRMT R28, R16, 0x7772, RZ ;  /* 0x00007772101c7816 */ /* 0x001fca00000000ff */
[----:B------:R0:W-:Y:S02]  /*4e330*/  @P0 STG.E.U8 desc[UR40][R20.64], R28 ;  /* 0x0000001c14000986 */ /* 0x0001e4000c101128 */
[----:B0-----:R-:W-:-:S05]  /*4e340*/  PRMT R28, R16, 0x7773, RZ ;  /* 0x00007773101c7816 */ /* 0x001fca00000000ff */
[----:B------:R0:W-:Y:S01]  /*4e350*/  @P6 STG.E.U8 desc[UR40][R26.64], R28 ;  /* 0x0000001c1a006986 */ /* 0x0001e2000c101128 */
[----:B------:R-:W-:Y:S02]  /*4e360*/  LOP3.LUT P6, RZ, R3, 0x8, RZ, 0xc0, !PT ;  /* 0x0000000803ff7812 */ /* 0x000fe400078cc0ff */
[----:B0-----:R-:W-:-:S11]  /*4e370*/  PRMT R28, R17, 0x7770, RZ ;  /* 0x00007770111c7816 */ /* 0x001fd600000000ff */
[----:B------:R0:W-:Y:S01]  /*4e380*/  @P6 STG.E.U8 desc[UR40][R24.64], R28 ;  /* 0x0000001c18006986 */ /* 0x0001e2000c101128 */
[----:B------:R-:W-:Y:S02]  /*4e390*/  LOP3.LUT P6, RZ, R3, 0x4, RZ, 0xc0, !PT ;  /* 0x0000000403ff7812 */ /* 0x000fe400078cc0ff */
[----:B------:R-:W-:Y:S02]  /*4e3a0*/  LOP3.LUT P5, RZ, R18, 0x8000, RZ, 0xc0, !PT ;  /* 0x0000800012ff7812 */ /* 0x000fe400078ac0ff */
[----:B0-----:R-:W-:Y:S01]  /*4e3b0*/  PRMT R28, R17, 0x7771, RZ ;  /* 0x00007771111c7816 */ /* 0x001fe200000000ff */
[----:B------:R0:W-:Y:S08]  /*4e3c0*/  STL.64 [R1+0x1718], R18 ;  /* 0x0017181201007387 */ /* 0x0001f00000100a00 */
[----:B---3--:R1:W-:Y:S01]  /*4e3d0*/  @P6 STG.E.U8 desc[UR40][R14.64], R28 ;  /* 0x0000001c0e006986 */ /* 0x0083e2000c101128 */
[----:B------:R-:W-:-:S02]  /*4e3e0*/  LOP3.LUT P6, RZ, R3, 0x2, RZ, 0xc0, !PT ;  /* 0x0000000203ff7812 */ /* 0x000fc400078cc0ff */
[C---:B------:R-:W-:Y:S02]  /*4e3f0*/  LOP3.LUT P4, RZ, R18.reuse, 0x4000, RZ, 0xc0, !PT ;  /* 0x0000400012ff7812 */ /* 0x040fe4000788c0ff */
[C---:B------:R-:W-:Y:S02]  /*4e400*/  LOP3.LUT P3, RZ, R18.reuse, 0x2000, RZ, 0xc0, !PT ;  /* 0x0000200012ff7812 */ /* 0x040fe4000786c0ff */
[C---:B------:R-:W-:Y:S02]  /*4e410*/  LOP3.LUT P2, RZ, R18.reuse, 0x1000, RZ, 0xc0, !PT ;  /* 0x0000100012ff7812 */ /* 0x040fe4000784c0ff */
[C---:B------:R-:W-:Y:S02]  /*4e420*/  LOP3.LUT P1, RZ, R18.reuse, 0x800, RZ, 0xc0, !PT ;  /* 0x0000080012ff7812 */ /* 0x040fe4000782c0ff */
[----:B------:R-:W-:Y:S02]  /*4e430*/  LOP3.LUT P0, RZ, R18, 0x400, RZ, 0xc0, !PT ;  /* 0x0000040012ff7812 */ /* 0x000fe4000780c0ff */
[----:B0-----:R-:W3:Y:S01]  /*4e440*/  LDL.LU.64 R18, [R1+0xa10] ;  /* 0x000a100001127983 */ /* 0x001ee20000300a00 */
[----:B-1----:R-:W-:-:S03]  /*4e450*/  PRMT R28, R17, 0x7772, RZ ;  /* 0x00007772111c7816 */ /* 0x002fc600000000ff */
[----:B------:R-:W3:Y:S04]  /*4e460*/  LDL.LU.64 R8, [R1+0x9f0] ;  /* 0x0009f00001087983 */ /* 0x000ee80000300a00 */
        /* <DEDUP_REMOVED lines=11> */
[----:B------:R-:W-:Y:S01]  /*4e520*/  PRMT R3, R17, 0x7773, RZ ;  /* 0x0000777311037816 */ /* 0x000fe200000000ff */
[----:B------:R-:W3:Y:S10]  /*4e530*/  LDL.LU.64 R28, [R1+0x9f8] ;  /* 0x0009f800011c7983 */ /* 0x000ef40000300a00 */
[----:B--2---:R0:W-:Y:S04]  /*4e540*/  @P6 STG.E.U8 desc[UR40][R4.64], R3 ;  /* 0x0000000304006986 */ /* 0x0041e8000c101128 */
[----:B0-----:R-:W2:Y:S01]  /*4e550*/  LDL.LU.64 R4, [R1+0x1720] ;  /* 0x0017200001047983 */ /* 0x001ea20000300a00 */
[----:B----4-:R-:W-:-:S02]  /*4e560*/  PRMT R3, R2, 0x7770, RZ ;  /* 0x0000777002037816 */ /* 0x010fc400000000ff */
[----:B--2---:R-:W-:-:S13]  /*4e570*/  LOP3.LUT P6, RZ, R5, 0x80000000, RZ, 0xc0, !PT ;  /* 0x8000000005ff7812 */ /* 0x004fda00078cc0ff */
[----:B---3--:R0:W-:Y:S01]  /*4e580*/  @P6 STG.E.U8 desc[UR40][R18.64], R3 ;  /* 0x0000000312006986 */ /* 0x0081e2000c101128 */
[C---:B------:R-:W-:Y:S02]  /*4e590*/  LOP3.LUT P6, RZ, R5.reuse, 0x40000000, RZ, 0xc0, !PT ;  /* 0x4000000005ff7812 */ /* 0x040fe400078cc0ff */
[----:B0-----:R-:W-:Y:S01]  /*4e5a0*/  PRMT R3, R2, 0x7771, RZ ;  /* 0x0000777102037816 */ /* 0x001fe200000000ff */
[----:B------:R-:W2:Y:S10]  /*4e5b0*/  LDL.LU.64 R18, [R1+0x1718] ;  /* 0x0017180001127983 */ /* 0x000eb40000300a00 */
[----:B------:R0:W-:Y:S01]  /*4e5c0*/  @P6 STG.E.U8 desc[UR40][R28.64], R3 ;  /* 0x000000031c006986 */ /* 0x0001e2000c101128 */
[----:B------:R-:W-:-:S02]  /*4e5d0*/  LOP3.LUT P6, RZ, R5, 0x20000000, RZ, 0xc0, !PT ;  /* 0x2000000005ff7812 */ /* 0x000fc400078cc0ff */
[----:B0-----:R-:W-:-:S11]  /*4e5e0*/  PRMT R3, R2, 0x7772, RZ ;  /* 0x0000777202037816 */ /* 0x001fd600000000ff */
        /* <DEDUP_REMOVED lines=11> */
[----:B------:R-:W3:Y:S04]  /*4e6a0*/  LDL.LU R13, [R1+0x1710] ;  /* 0x00171000010d7983 */ /* 0x000ee80000300800 */
[----:B------:R0:W-:Y:S04]  /*4e6b0*/  @P2 STG.E.U8 desc[UR40][R26.64], R3 ;  /* 0x000000031a002986 */ /* 0x0001e8000c101128 */
[----:B------:R-:W4:Y:S01]  /*4e6c0*/  LDL.LU.64 R6, [R1+0x970] ;  /* 0x0009700001067983 */ /* 0x000f220000300a00 */
[----:B0-----:R-:W-:-:S05]  /*4e6d0*/  PRMT R3, R16, 0x7770, RZ ;  /* 0x0000777010037816 */ /* 0x001fca00000000ff */
[----:B------:R0:W-:Y:S02]  /*4e6e0*/  @P1 STG.E.U8 desc[UR40][R24.64], R3 ;  /* 0x0000000318001986 */ /* 0x0001e4000c101128 */
[C---:B0-----:R-:W-:Y:S02]  /*4e6f0*/  PRMT R3, R16.reuse, 0x7771, RZ ;  /* 0x0000777110037816 */ /* 0x041fe400000000ff */
[----:B------:R-:W3:Y:S04]  /*4e700*/  LDL.LU.64 R24, [R1+0x958] ;  /* 0x0009580001187983 */ /* 0x000ee80000300a00 */
[----:B------:R0:W-:Y:S04]  /*4e710*/  @P0 STG.E.U8 desc[UR40][R14.64], R3 ;  /* 0x000000030e000986 */ /* 0x0001e8000c101128 */
[----:B0-----:R-:W3:Y:S04]  /*4e720*/  LDL.LU.64 R14, [R1+0x950] ;  /* 0x00095000010e7983 */ /* 0x001ee80000300a00 */
[----:B------:R-:W3:Y:S04]  /*4e730*/  LDL.LU.64 R22, [R1+0x938] ;  /* 0x0009380001167983 */ /* 0x000ee80000300a00 */
[----:B------:R-:W3:Y:S04]  /*4e740*/  LDL.LU.64 R20, [R1+0x930] ;  /* 0x0009300001147983 */ /* 0x000ee80000300a00 */
[----:B------:R-:W3:Y:S01]  /*4e750*/  LDL.LU R2, [R1+0x164] ;  /* 0x0001640001027983 */ /* 0x000ee20000300800 */
[----:B------:R-:W-:Y:S01]  /*4e760*/  PRMT R3, R16, 0x7772, RZ ;  /* 0x0000777210037816 */ /* 0x000fe200000000ff */
[----:B------:R-:W-:-:S02]  /*4e770*/  IMAD.MOV.U32 R17, RZ, RZ, R12 ;  /* 0x000000ffff117224 */ /* 0x000fc400078e000c */
[----:B------:R-:W3:Y:S04]  /*4e780*/  LDL.LU.64 R26, [R1+0x908] ;  /* 0x00090800011a7983 */ /* 0x000ee80000300a00 */
[----:B------:R-:W3:Y:S01]  /*4e790*/  LDL.LU R12, [R1+0x178] ;  /* 0x00017800010c7983 */ /* 0x000ee20000300800 */
[C---:B--2---:R-:W-:Y:S02]  /*4e7a0*/  LOP3.LUT P3, RZ, R18.reuse, 0x200, RZ, 0xc0, !PT ;  /* 0x0000020012ff7812 */ /* 0x044fe4000786c0ff */
[C---:B------:R-:W-:Y:S02]  /*4e7b0*/  LOP3.LUT P2, RZ, R18.reuse, 0x100, RZ, 0xc0, !PT ;  /* 0x0000010012ff7812 */ /* 0x040fe4000784c0ff */
[----:B------:R-:W-:Y:S01]  /*4e7c0*/  LOP3.LUT P1, RZ, R18, 0x80, RZ, 0xc0, !PT ;  /* 0x0000008012ff7812 */ /* 0x000fe2000782c0ff */
[----:B------:R-:W-:Y:S08]  /*4e7d0*/  STL [R1+0x1684], R19 ;  /* 0x0016841301007387 */ /* 0x000ff00000100800 */
[----:B----4-:R0:W-:Y:S02]  /*4e7e0*/  @P3 STG.E.U8 desc[UR40][R6.64], R3 ;  /* 0x0000000306003986 */ /* 0x0101e4000c101128 */
[----:B0-----:R-:W-:-:S05]  /*4e7f0*/  PRMT R3, R16, 0x7773, RZ ;  /* 0x0000777310037816 */ /* 0x001fca00000000ff */
[----:B---3--:R0:W-:Y:S04]  /*4e800*/  @P2 STG.E.U8 desc[UR40][R24.64], R3 ;  /* 0x0000000318002986 */ /* 0x0081e8000c101128 */
[----:B0-----:R-:W2:Y:S01]  /*4e810*/  LDL.LU.64 R24, [R1+0x900] ;  /* 0x0009000001187983 */ /* 0x001ea20000300a00 */
[----:B------:R-:W-:-:S05]  /*4e820*/  PRMT R3, R2, 0x7770, RZ ;  /* 0x0000777002037816 */ /* 0x000fca00000000ff */
[----:B------:R0:W-:Y:S04]  /*4e830*/  @P1 STG.E.U8 desc[UR40][R14.64], R3 ;  /* 0x000000030e001986 */ /* 0x0001e8000c101128 */
[----:B0-----:R-:W3:Y:S04]  /*4e840*/  LDL.LU.64 R14, [R1+0x8b8] ;  /* 0x0008b800010e7983 */ /* 0x001ee80000300a00 */
[----:B---3--:R0:W-:Y:S04]  /*4e850*/  STL.64 [R1+0x1700], R14 ;  /* 0x0017000e01007387 */ /* 0x0081e80000100a00 */
[----:B0-----:R-:W3:Y:S01]  /*4e860*/  LDL.LU.64 R14, [R1+0x8e0] ;  /* 0x0008e000010e7983 */ /* 0x001ee20000300a00 */
        /* <DEDUP_REMOVED lines=17> */
[----:B---3--:R0:W-:Y:S04]  /*4e980*/  STL.64 [R1+0x1708], R14 ;  /* 0x0017080e01007387 */ /* 0x0081e80000100a00 */
[----:B0-----:R-:W3:Y:S06]  /*4e990*/  LDL.LU.64 R14, [R1+0x8e8] ;  /* 0x0008e800010e7983 */ /* 0x001eec0000300a00 */
[----:B------:R-:W-:-:S02]  /*4e9a0*/  @P6 LOP3.LUT R5, R5, 0x2000000, RZ, 0xfc, !PT ;  /* 0x0200000005056812 */ /* 0x000fc400078efcff */
[C---:B------:R-:W-:Y:S01]  /*4e9b0*/  LOP3.LUT P6, RZ, R18.reuse, 0x8, RZ, 0xc0, !PT ;  /* 0x0000000812ff7812 */ /* 0x040fe200078cc0ff */
[----:B------:R-:W4:Y:S01]  /*4e9c0*/  LDL.LU R16, [R1+0x168] ;  /* 0x0001680001107983 */ /* 0x000f220000300800 */
[----:B------:R-:W-:Y:S02]  /*4e9d0*/  LOP3.LUT R5, R5, 0xfbffffff, RZ, 0xc0, !PT ;  /* 0xfbffffff05057812 */ /* 0x000fe400078ec0ff */
[----:B------:R-:W-:-:S09]  /*4e9e0*/  LOP3.LUT P0, RZ, R18, 0x40, RZ, 0xc0, !PT ;  /* 0x0000004012ff7812 */ /* 0x000fd2000780c0ff */
[----:B------:R-:W-:Y:S02]  /*4e9f0*/  @P6 LOP3.LUT R5, R5, 0x4000000, RZ, 0xfc, !PT ;  /* 0x0400000005056812 */ /* 0x000fe400078efcff */
[----:B------:R-:W-:Y:S02]  /*4ea00*/  LOP3.LUT P6, RZ, R18, 0x10, RZ, 0xc0, !PT ;  /* 0x0000001012ff7812 */ /* 0x000fe400078cc0ff */
[----:B------:R-:W-:Y:S02]  /*4ea10*/  LOP3.LUT R5, R5, 0xf7ffffff, RZ, 0xc0, !PT ;  /* 0xf7ffffff05057812 */ /* 0x000fe400078ec0ff */
[----:B------:R-:W-:-:S09]  /*4ea20*/  PRMT R3, R2, 0x7771, RZ ;  /* 0x0000777102037816 */ /* 0x000fd200000000ff */
[----:B------:R-:W-:Y:S02]  /*4ea30*/  @P6 LOP3.LUT R5, R5, 0x8000000, RZ, 0xfc, !PT ;  /* 0x0800000005056812 */ /* 0x000fe400078efcff */
[----:B------:R-:W-:Y:S01]  /*4ea40*/  LOP3.LUT P6, RZ, R18, 0x20, RZ, 0xc0, !PT ;  /* 0x0000002012ff7812 */ /* 0x000fe200078cc0ff */
[----:B------:R0:W-:Y:S04]  /*4ea50*/  @P0 STG.E.U8 desc[UR40][R22.64], R3 ;  /* 0x0000000316000986 */ /* 0x0001e8000c101128 */
[----:B------:R-:W4:Y:S04]  /*4ea60*/  LDL.LU.64 R18, [R1+0x8b0] ;  /* 0x0008b00001127983 */ /* 0x000f280000300a00 */
[----:B------:R-:W4:Y:S01]  /*4ea70*/  LDL.LU.64 R28, [R1+0x898] ;  /* 0x00089800011c7983 */ /* 0x000f220000300a00 */
[----:B0-----:R-:W-:-:S03]  /*4ea80*/  PRMT R3, R2, 0x7772, RZ ;  /* 0x0000777202037816 */ /* 0x001fc600000000ff */
        /* <DEDUP_REMOVED lines=9> */
[----:B------:R-:W4:Y:S01]  /*4eb20*/  LDL.LU.64 R20, [R1+0x850] ;  /* 0x0008500001147983 */ /* 0x000f220000300a00 */
[----:B0-----:R-:W-:-:S03]  /*4eb30*/  PRMT R3, R12, 0x7770, RZ ;  /* 0x000077700c037816 */ /* 0x001fc600000000ff */
[----:B------:R-:W4:Y:S06]  /*4eb40*/  LDL.LU.64 R26, [R1+0x838] ;  /* 0x00083800011a7983 */ /* 0x000f2c0000300a00 */
[----:B--2---:R0:W-:Y:S01]  /*4eb50*/  @P6 STG.E.U8 desc[UR40][R24.64], R3 ;  /* 0x0000000318006986 */ /* 0x0041e2000c101128 */
[----:B------:R-:W-:-:S03]  /*4eb60*/  LOP3.LUT P6, RZ, R5, 0x2000000, RZ, 0xc0, !PT ;  /* 0x0200000005ff7812 */ /* 0x000fc600078cc0ff */
[----:B------:R-:W2:Y:S01]  /*4eb70*/  LDL.LU R2, [R1+0x16c] ;  /* 0x00016c0001027983 */ /* 0x000ea20000300800 */
[----:B0-----:R-:W-:-:S03]  /*4eb80*/  PRMT R3, R12, 0x7771, RZ ;  /* 0x000077710c037816 */ /* 0x001fc600000000ff */
[----:B------:R-:W2:Y:S06]  /*4eb90*/  LDL.LU.64 R24, [R1+0x830] ;  /* 0x0008300001187983 */ /* 0x000eac0000300a00 */
[----:B---3--:R0:W-:Y:S04]  /*4eba0*/  @P6 STG.E.U8 desc[UR40][R14.64], R3 ;  /* 0x000000030e006986 */ /* 0x0081e8000c101128 */
[----:B0-----:R-:W3:Y:S01]  /*4ebb0*/  LDL.LU.64 R14, [R1+0x1708] ;  /* 0x00170800010e7983 */ /* 0x001ee20000300a00 */
[----:B------:R-:W-:-:S02]  /*4ebc0*/  LOP3.LUT P6, RZ, R5, 0x1000000, RZ, 0xc0, !PT ;  /* 0x0100000005ff7812 */ /* 0x000fc400078cc0ff */
[----:B------:R-:W-:-:S11]  /*4ebd0*/  PRMT R3, R12, 0x7772, RZ ;  /* 0x000077720c037816 */ /* 0x000fd600000000ff */
[----:B---3--:R0:W-:Y:S04]  /*4ebe0*/  @P6 STG.E.U8 desc[UR40][R14.64], R3 ;  /* 0x000000030e006986 */ /* 0x0081e8000c101128 */
[----:B0-----:R-:W3:Y:S01]  /*4ebf0*/  LDL.LU.64 R14, [R1+0x1700] ;  /* 0x00170000010e7983 */ /* 0x001ee20000300a00 */
[----:B------:R-:W-:Y:S02]  /*4ec00*/  LOP3.LUT P6, RZ, R5, 0x800000, RZ, 0xc0, !PT ;  /* 0x0080000005ff7812 */ /* 0x000fe400078cc0ff */
[----:B------:R-:W-:Y:S02]  /*4ec10*/  PRMT R3, R12, 0x7773, RZ ;  /* 0x000077730c037816 */ /* 0x000fe400000000ff */
[----:B------:R-:W2:Y:S01]  /*4ec20*/  LDL.LU R12, [R1+0x16f8] ;  /* 0x0016f800010c7983 */ /* 0x000ea20000300800 */
[----:B------:R-:W-:-:S08]  /*4ec30*/  LOP3.LUT P5, RZ, R13, 0x10000000, RZ, 0xc0, !PT ;  /* 0x100000000dff7812 */ /* 0x000fd000078ac0ff */
[----:B---3--:R0:W-:Y:S04]  /*4ec40*/  @P6 STG.E.U8 desc[UR40][R14.64], R3 ;  /* 0x000000030e006986 */ /* 0x0081e8000c101128 */
[----:B0-----:R-:W3:Y:S01]  /*4ec50*/  LDL.LU.64 R14, [R1+0x16f0] ;  /* 0x0016f000010e7983 */ /* 0x001ee20000300a00 */
[----:B------:R-:W-:Y:S02]  /*4ec60*/  LOP3.LUT P6, RZ, R5, 0x400000, RZ, 0xc0, !PT ;  /* 0x0040000005ff7812 */ /* 0x000fe400078cc0ff */
[----:B----4-:R-:W-:-:S11]  /*4ec70*/  PRMT R3, R16, 0x7770, RZ ;  /* 0x0000777010037816 */ /* 0x010fd600000000ff */
[----:B------:R0:W-:Y:S01]  /*4ec80*/  @P6 STG.E.U8 desc[UR40][R18.64], R3 ;  /* 0x0000000312006986 */ /* 0x0001e2000c101128 */
[----:B------:R-:W-:Y:S02]  /*4ec90*/  LOP3.LUT P6, RZ, R5, 0x200000, RZ, 0xc0, !PT ;  /* 0x0020000005ff7812 */ /* 0x000fe400078cc0ff */
[----:B0-----:R-:W-:-:S11]  /*4eca0*/  PRMT R3, R16, 0x7771, RZ ;  /* 0x0000777110037816 */ /* 0x001fd600000000ff */
[----:B------:R0:W-:Y:S01]  /*4ecb0*/  @P6 STG.E.U8 desc[UR40][R28.64], R3 ;  /* 0x000000031c006986 */ /* 0x0001e2000c101128 */
[----:B------:R-:W-:Y:S02]  /*4ecc0*/  LOP3.LUT P6, RZ, R5, 0x100000, RZ, 0xc0, !PT ;  /* 0x0010000005ff7812 */ /* 0x000fe400078cc0ff */
[----:B------:R-:W-:Y:S02]  /*4ecd0*/  LOP3.LUT P4, RZ, R13, 0x8000000, RZ, 0xc0, !PT ;  /* 0x080000000dff7812 */ /* 0x000fe4000788c0ff */
[----:B0-----:R-:W-:-:S09]  /*4ece0*/  PRMT R3, R16, 0x7772, RZ ;  /* 0x0000777210037816 */ /* 0x001fd200000000ff */
[----:B------:R0:W-:Y:S01]  /*4ecf0*/  @P6 STG.E.U8 desc[UR40][R8.64], R3 ;  /* 0x0000000308006986 */ /* 0x0001e2000c101128 */
[----:B------:R-:W-:Y:S02]  /*4ed00*/  LOP3.LUT P3, RZ, R13, 0x4000000, RZ, 0xc0, !PT ;  /* 0x040000000dff7812 */ /* 0x000fe4000786c0ff */
[----:B0-----:R-:W-:-:S05]  /*4ed10*/  PRMT R3, R16, 0x7773, RZ ;  /* 0x0000777310037816 */ /* 0x001fca00000000ff */
[----:B------:R3:W-:Y:S01]  /*4ed20*/  @P5 STG.E.U8 desc[UR40][R10.64], R3 ;  /* 0x000000030a005986 */ /* 0x0007e2000c101128 */
[C---:B------:R-:W-:Y:S02]  /*4ed30*/  LOP3.LUT P2, RZ, R13.reuse, 0x2000000, RZ, 0xc0, !PT ;  /* 0x020000000dff7812 */ /* 0x040fe4000784c0ff */
[C---:B------:R-:W-:Y:S02]  /*4ed40*/  LOP3.LUT P1, RZ, R13.reuse, 0x1000000, RZ, 0xc0, !PT ;  /* 0x010000000dff7812 */ /* 0x040fe4000782c0ff */
[C---:B------:R-:W-:Y:S02]  /*4ed50*/  LOP3.LUT P0, RZ, R13.reuse, 0x800000, RZ, 0xc0, !PT ;  /* 0x008000000dff7812 */ /* 0x040fe4000780c0ff */
[----:B------:R-:W-:Y:S02]  /*4ed60*/  LOP3.LUT P6, RZ, R13, 0x400, RZ, 0xc0, !PT ;  /* 0x000004000dff7812 */ /* 0x000fe400078cc0ff */
[----:B---3--:R-:W-:-:S05]  /*4ed70*/  PRMT R3, R14, 0x7770, RZ ;  /* 0x000077700e037816 */ /* 0x008fca00000000ff */
[----:B------:R0:W-:Y:S02]  /*4ed80*/  @P4 STG.E.U8 desc[UR40][R6.64], R3 ;  /* 0x0000000306004986 */ /* 0x0001e4000c101128 */
[----:B0-----:R-:W-:-:S05]  /*4ed90*/  PRMT R3, R14, 0x7771, RZ ;  /* 0x000077710e037816 */ /* 0x001fca00000000ff */
[----:B------:R0:W-:Y:S02]  /*4eda0*/  @P3 STG.E.U8 desc[UR40][R22.64], R3 ;  /* 0x0000000316003986 */ /* 0x0001e4000c101128 */
[----:B0-----:R-:W-:-:S05]  /*4edb0*/  PRMT R3, R14, 0x7772, RZ ;  /* 0x000077720e037816 */ /* 0x001fca00000000ff */
[----:B------:R0:W-:Y:S02]  /*4edc0*/  @P2 STG.E.U8 desc[UR40][R20.64], R3 ;  /* 0x0000000314002986 */ /* 0x0001e4000c101128 */
[----:B0-----:R-:W-:Y:S02]  /*4edd0*/  PRMT R3, R14, 0x7773, RZ ;  /* 0x000077730e037816 */ /* 0x001fe400000000ff */
[----:B------:R-:W3:Y:S04]  /*4ede0*/  LDL.LU R14, [R1+0x16e8] ;  /* 0x0016e800010e7983 */ /* 0x000ee80000300800 */
[----:B------:R2:W-:Y:S02]  /*4edf0*/  @P1 STG.E.U8 desc[UR40][R26.64], R3 ;  /* 0x000000031a001986 */ /* 0x0005e4000c101128 */
[----:B--2---:R-:W-:-:S02]  /*4ee00*/  PRMT R3, R2, 0x7770, RZ ;  /* 0x0000777002037816 */ /* 0x004fc400000000ff */
[----:B------:R-:W2:Y:S04]  /*4ee10*/  LDL.LU.64 R26, [R1+0x818] ;  /* 0x00081800011a7983 */ /* 0x000ea80000300a00 */
[----:B------:R0:W-:Y:S02]  /*4ee20*/  @P0 STG.E.U8 desc[UR40][R24.64], R3 ;  /* 0x0000000318000986 */ /* 0x0001e4000c101128 */
[----:B0-----:R-:W-:Y:S02]  /*4ee30*/  IMAD.MOV.U32 R25, RZ, RZ, R17 ;  /* 0x000000ffff197224 */ /* 0x001fe400078e0011 */
[----:B------:R-:W4:Y:S01]  /*4ee40*/  LDL.LU.64 R16, [R1+0x810] ;  /* 0x0008100001107983 */ /* 0x000f220000300a00 */
[----:B------:R-:W-:Y:S02]  /*4ee50*/  LOP3.LUT R5, R5, 0xffffefff, RZ, 0xc0, !PT ;  /* 0xffffefff05057812 */ /* 0x000fe400078ec0ff */
[----:B------:R-:W-:Y:S01]  /*4ee60*/  LOP3.LUT P3, RZ, R13, 0x400000, RZ, 0xc0, !PT ;  /* 0x004000000dff7812 */ /* 0x000fe2000786c0ff */
[----:B------:R-:W3:Y:S01]  /*4ee70*/  LDL.LU.64 R6, [R1+0x7f8] ;  /* 0x0007f80001067983 */ /* 0x000ee20000300a00 */
[----:B------:R-:W-:-:S02]  /*4ee80*/  @P6 LOP3.LUT R5, R5, 0x1000, RZ, 0xfc, !PT ;  /* 0x0000100005056812 */ /* 0x000fc400078efcff */
[----:B------:R-:W-:Y:S01]  /*4ee90*/  LOP3.LUT P6, RZ, R13, 0x800, RZ, 0xc0, !PT ;  /* 0x000008000dff7812 */ /* 0x000fe200078cc0ff */
[----:B------:R-:W3:Y:S01]  /*4eea0*/  LDL.LU.64 R22, [R1+0x7f0] ;  /* 0x0007f00001167983 */ /* 0x000ee20000300a00 */
[----:B------:R-:W-:Y:S02]  /*4eeb0*/  LOP3.LUT R5, R5, 0xffffdfff, RZ, 0xc0, !PT ;  /* 0xffffdfff05057812 */ /* 0x000fe400078ec0ff */
[----:B------:R-:W-:Y:S01]  /*4eec0*/  LOP3.LUT P2, RZ, R13, 0x200000, RZ, 0xc0, !PT ;  /* 0x002000000dff7812 */ /* 0x000fe2000784c0ff */
[----:B------:R-:W3:Y:S08]  /*4eed0*/  LDL.LU.64 R20, [R1+0x7d8] ;  /* 0x0007d80001147983 */ /* 0x000ef00000300a00 */
        /* <DEDUP_REMOVED lines=15> */
[----:B------:R-:W-:-:S09]  /*4efd0*/  PRMT R3, R2, 0x7771, RZ ;  /* 0x0000777102037816 */ /* 0x000fd200000000ff */
[----:B------:R-:W-:Y:S02]  /*4efe0*/  @P6 LOP3.LUT R5, R5, 0x40000, RZ, 0xfc, !PT ;  /* 0x0004000005056812 */ /* 0x000fe400078efcff */
[----:B------:R-:W-:Y:S02]  /*4eff0*/  LOP3.LUT P6, RZ, R13, 0x20000, RZ, 0xc0, !PT ;  /* 0x000200000dff7812 */ /* 0x000fe400078cc0ff */
[----:B------:R-:W-:Y:S02]  /*4f000*/  LOP3.LUT R5, R5, 0xfff7ffff, RZ, 0xc0, !PT ;  /* 0xfff7ffff05057812 */ /* 0x000fe400078ec0ff */
[C---:B------:R-:W-:Y:S02]  /*4f010*/  LOP3.LUT P1, RZ, R13.reuse, 0x100000, RZ, 0xc0, !PT ;  /* 0x001000000dff7812 */ /* 0x040fe4000782c0ff */
[C---:B------:R-:W-:Y:S02]  /*4f020*/  LOP3.LUT P0, RZ, R13.reuse, 0x80000, RZ, 0xc0, !PT ;  /* 0x000800000dff7812 */ /* 0x040fe4000780c0ff */
[----:B------:R-:W-:-:S02]  /*4f030*/  LOP3.LUT P5, RZ, R13, 0x200, RZ, 0xc0, !PT ;  /* 0x000002000dff7812 */ /* 0x000fc400078ac0ff */
[----:B------:R-:W-:-:S03]  /*4f040*/  LOP3.LUT P4, RZ, R13, 0x100, RZ, 0xc0, !PT ;  /* 0x000001000dff7812 */ /* 0x000fc6000788c0ff */
[----:B------:R-:W-:Y:S02]  /*4f050*/  @P6 LOP3.LUT R5, R5, 0x80000, RZ, 0xfc, !PT ;  /* 0x0008000005056812 */ /* 0x000fe400078efcff */
[C---:B------:R-:W-:Y:S01]  /*4f060*/  LOP3.LUT P6, RZ, R13.reuse, 0x40000, RZ, 0xc0, !PT ;  /* 0x000400000dff7812 */ /* 0x040fe200078cc0ff */
[----:B--2---:R0:W-:Y:S01]  /*4f070*/  @P3 STG.E.U8 desc[UR40][R26.64], R3 ;  /* 0x000000031a003986 */ /* 0x0041e2000c101128 */
[----:B------:R-:W-:Y:S02]  /*4f080*/  LOP3.LUT P3, RZ, R13, 0x1, RZ, 0xc0, !PT ;  /* 0x000000010dff7812 */ /* 0x000fe4000786c0ff */
[C---:B0-----:R-:W-:Y:S01]  /*4f090*/  PRMT R3, R2.reuse, 0x7772, RZ ;  /* 0x0000777202037816 */ /* 0x041fe200000000ff */
[----:B------:R-:W2:Y:S04]  /*4f0a0*/  LDL.LU.64 R26, [R1+0x7d0] ;  /* 0x0007d000011a7983 */ /* 0x000ea80000300a00 */
[----:B------:R-:W2:Y:S04]  /*4f0b0*/  LDL.LU R10, [R1+0x140] ;  /* 0x00014000010a7983 */ /* 0x000ea80000300800 */
[----:B----4-:R0:W-:Y:S04]  /*4f0c0*/  @P2 STG.E.U8 desc[UR40][R16.64], R3 ;  /* 0x0000000310002986 */ /* 0x0101e8000c101128 */
[----:B0-----:R-:W4:Y:S04]  /*4f0d0*/  LDL.LU.64 R16, [R1+0x7b8] ;  /* 0x0007b80001107983 */ /* 0x001f280000300a00 */
[----:B------:R0:W-:Y:S04]  /*4f0e0*/  STL.64 [R1+0x16c0], R12 ;  /* 0x0016c00c01007387 */ /* 0x0001e80000100a00 */
[----:B0-----:R-:W2:Y:S04]  /*4f0f0*/  LDL.LU.64 R12, [R1+0x798] ;  /* 0x00079800010c7983 */ /* 0x001ea80000300a00 */
[----:B--2---:R0:W-:Y:S04]  /*4f100*/  STL.64 [R1+0x16d8], R12 ;  /* 0x0016d80c01007387 */ /* 0x0041e80000100a00 */
[----:B0-----:R-:W2:Y:S01]  /*4f110*/  LDL.LU.64 R12, [R1+0x7a0] ;  /* 0x0007a000010c7983 */ /* 0x001ea20000300a00 */
[----:B------:R-:W-:-:S05]  /*4f120*/  PRMT R3, R2, 0x7773, RZ ;  /* 0x0000777302037816 */ /* 0x000fca00000000ff */
[----:B---3--:R0:W-:Y:S02]  /*4f130*/  @P1 STG.E.U8 desc[UR40][R6.64], R3 ;  /* 0x0000000306001986 */ /* 0x0081e4000c101128 */
[----:B0-----:R-:W-:-:S05]  /*4f140*/  PRMT R3, R25, 0x7770, RZ ;  /* 0x0000777019037816 */ /* 0x001fca00000000ff */
[----:B------:R0:W-:Y:S02]  /*4f150*/  @P0 STG.E.U8 desc[UR40][R22.64], R3 ;  /* 0x0000000316000986 */ /* 0x0001e4000c101128 */
[----:B0-----:R-:W-:-:S05]  /*4f160*/  PRMT R3, R25, 0x7771, RZ ;  /* 0x0000777119037816 */ /* 0x001fca00000000ff */
[----:B------:R-:W-:Y:S04]  /*4f170*/  @P6 STG.E.U8 desc[UR40][R20.64], R3 ;  /* 0x0000000314006986 */ /* 0x000fe8000c101128 */
[----:B--2---:R0:W-:Y:S04]  /*4f180*/  STL.64 [R1+0x16e0], R12 ;  /* 0x0016e00c01007387 */ /* 0x0041e80000100a00 */
[----:B0-----:R-:W2:Y:S01]  /*4f190*/  LDL.LU.64 R12, [R1+0x7b0] ;  /* 0x0007b000010c7983 */ /* 0x001ea20000300a00 */
[----:B------:R-:W-:Y:S02]  /*4f1a0*/  LOP3.LUT P6, RZ, R5, 0x80000, RZ, 0xc0, !PT ;  /* 0x0008000005ff7812 */ /* 0x000fe400078cc0ff */
[----:B------:R-:W-:Y:S01]  /*4f1b0*/  PRMT R3, R25, 0x7772, RZ ;  /* 0x0000777219037816 */ /* 0x000fe200000000ff */
[----:B------:R-:W3:Y:S04]  /*4f1c0*/  LDL.LU.64 R18, [R1+0x788] ;  /* 0x0007880001127983 */ /* 0x000ee80000300a00 */
[----:B------:R-:W3:Y:S04]  /*4f1d0*/  LDL.LU R11, [R1+0x154] ;  /* 0x00015400010b7983 */ /* 0x000ee80000300800 */
[----:B------:R-:W3:Y:S04]  /*4f1e0*/  LDL.LU.64 R28, [R1+0x780] ;  /* 0x00078000011c7983 */ /* 0x000ee80000300a00 */
[----:B------:R0:W-:Y:S01]  /*4f1f0*/  @P6 STG.E.U8 desc[UR40][R26.64], R3 ;  /* 0x000000031a006986 */ /* 0x0001e2000c101128 */
[----:B------:R-:W-:-:S03]  /*4f200*/  LOP3.LUT P6, RZ, R5, 0x40000, RZ, 0xc0, !PT ;  /* 0x0004000005ff7812 */ /* 0x000fc600078cc0ff */
[----:B------:R-:W3:Y:S04]  /*4f210*/  LDL.LU.64 R8, [R1+0x768] ;  /* 0x0007680001087983 */ /* 0x000ee80000300a00 */
[----:B------:R-:W3:Y:S01]  /*4f220*/  LDL.LU R2, [R1+0x144] ;  /* 0x0001440001027983 */ /* 0x000ee20000300800 */
[----:B0-----:R-:W-:-:S03]  /*4f230*/  IMAD.MOV.U32 R3, RZ, RZ, R25 ;  /* 0x000000ffff037224 */ /* 0x001fc600078e0019 */
[----:B------:R-:W3:Y:S02]  /*4f240*/  LDL.LU.64 R6, [R1+0x760] ;  /* 0x0007600001067983 */ /* 0x000ee40000300a00 */
[----:B------:R-:W-:Y:S02]  /*4f250*/  PRMT R3, R3, 0x7773, RZ ;  /* 0x0000777303037816 */ /* 0x000fe400000000ff */
[----:B------:R-:W3:Y:S04]  /*4f260*/  LDL.LU.64 R22, [R1+0x748] ;  /* 0x0007480001167983 */ /* 0x000ee80000300a00 */
[----:B----4-:R0:W-:Y:S01]  /*4f270*/  @P6 STG.E.U8 desc[UR40][R16.64], R3 ;  /* 0x0000000310006986 */ /* 0x0101e2000c101128 */
[----:B------:R-:W-:-:S03]  /*4f280*/  LOP3.LUT P6, RZ, R5, 0x20000, RZ, 0xc0, !PT ;  /* 0x0002000005ff7812 */ /* 0x000fc600078cc0ff */
[----:B------:R-:W4:Y:S04]  /*4f290*/  LDL.LU.64 R20, [R1+0x740] ;  /* 0x0007400001147983 */ /* 0x000f280000300a00 */
[----:B------:R-:W3:Y:S01]  /*4f2a0*/  LDL.LU.64 R26, [R1+0x728] ;  /* 0x00072800011a7983 */ /* 0x000ee20000300a00 */
[----:B0-----:R-:W-:-:S03]  /*4f2b0*/  PRMT R3, R10, 0x7770, RZ ;  /* 0x000077700a037816 */ /* 0x001fc600000000ff */
        /* <DEDUP_REMOVED lines=9> */
[----:B------:R-:W-:Y:S02]  /*4f350*/  PRMT R3, R10, 0x7772, RZ ;  /* 0x000077720a037816 */ /* 0x000fe400000000ff */
[C---:B------:R-:W-:Y:S02]  /*4f360*/  LOP3.LUT P2, RZ, R14.reuse, 0x80000000, RZ, 0xc0, !PT ;  /* 0x800000000eff7812 */ /* 0x040fe4000784c0ff */
[----:B------:R-:W-:-:S02]  /*4f370*/  LOP3.LUT P1, RZ, R14, 0x40000000, RZ, 0xc0, !PT ;  /* 0x400000000eff7812 */ /* 0x000fc4000782c0ff */
[----:B------:R-:W-:-:S05]  /*4f380*/  LOP3.LUT P0, RZ, R14, 0x4000000, RZ, 0xc0, !PT ;  /* 0x040000000eff7812 */ /* 0x000fca000780c0ff */
[----:B--2---:R0:W-:Y:S01]  /*4f390*/  @P6 STG.E.U8 desc[UR40][R12.64], R3 ;  /* 0x000000030c006986 */ /* 0x0041e2000c101128 */
[----:B------:R-:W-:Y:S02]  /*4f3a0*/  LOP3.LUT P6, RZ, R5, 0x4000, RZ, 0xc0, !PT ;  /* 0x0000400005ff7812 */ /* 0x000fe400078cc0ff */
[----:B0-----:R-:W-:-:S11]  /*4f3b0*/  PRMT R3, R10, 0x7773, RZ ;  /* 0x000077730a037816 */ /* 0x001fd600000000ff */
[----:B---3--:R0:W-:Y:S01]  /*4f3c0*/  @P6 STG.E.U8 desc[UR40][R18.64], R3 ;  /* 0x0000000312006986 */ /* 0x0081e2000c101128 */
[----:B------:R-:W-:Y:S02]  /*4f3d0*/  LOP3.LUT P6, RZ, R5, 0x2000, RZ, 0xc0, !PT ;  /* 0x0000200005ff7812 */ /* 0x000fe400078cc0ff */
        /* <DEDUP_REMOVED lines=10> */
[----:B----4-:R0:W-:Y:S02]  /*4f480*/  @P3 STG.E.U8 desc[UR40][R20.64], R3 ;  /* 0x0000000314003986 */ /* 0x0101e4000c101128 */
[----:B0-----:R-:W-:-:S05]  /*4f490*/  PRMT R3, R2, 0x7771, RZ ;  /* 0x0000777102037816 */ /* 0x001fca00000000ff */
[----:B------:R0:W-:Y:S02]  /*4f4a0*/  @P2 STG.E.U8 desc[UR40][R26.64], R3 ;  /* 0x000000031a002986 */ /* 0x0001e4000c101128 */
[----:B0-----:R-:W-:-:S05]  /*4f4b0*/  PRMT R3, R2, 0x7772, RZ ;  /* 0x0000777202037816 */ /* 0x001fca00000000ff */
[----:B------:R0:W-:Y:S02]  /*4f4c0*/  @P1 STG.E.U8 desc[UR40][R24.64], R3 ;  /* 0x0000000318001986 */ /* 0x0001e4000c101128 */
[----:B0-----:R-:W-:-:S05]  /*4f4d0*/  PRMT R3, R2, 0x7773, RZ ;  /* 0x0000777302037816 */ /* 0x001fca00000000ff */
[----:B------:R0:W-:Y:S04]  /*4f4e0*/  @P0 STG.E.U8 desc[UR40][R16.64], R3 ;  /* 0x0000000310000986 */ /* 0x0001e8000c101128 */
[----:B0-----:R-:W2:Y:S04]  /*4f4f0*/  LDL.LU.64 R16, [R1+0x700] ;  /* 0x0007000001107983 */ /* 0x001ea80000300a00 */
[----:B------:R-:W3:Y:S04]  /*4f500*/  LDL.LU.64 R6, [R1+0x6e8] ;  /* 0x0006e80001067983 */ /* 0x000ee80000300a00 */
[----:B------:R-:W4:Y:S04]  /*4f510*/  LDL.LU.64 R22, [R1+0x6e0] ;  /* 0x0006e00001167983 */ /* 0x000f280000300a00 */
[----:B------:R-:W2:Y:S01]  /*4f520*/  LDL.LU R11, [R1+0x158] ;  /* 0x00015800010b7983 */ /* 0x000ea20000300800 */
[----:B------:R-:W-:Y:S01]  /*4f530*/  LOP3.LUT P3, RZ, R14, 0x10000, RZ, 0xc0, !PT ;  /* 0x000100000eff7812 */ /* 0x000fe2000786c0ff */
[----:B------:R-:W-:-:S02]  /*4f540*/  IMAD.MOV.U32 R2, RZ, RZ, R15 ;  /* 0x000000ffff027224 */ /* 0x000fc400078e000f */
[----:B------:R-:W3:Y:S04]  /*4f550*/  LDL.LU.64 R20, [R1+0x6c8] ;  /* 0x0006c80001147983 */ /* 0x000ee80000300a00 */
[----:B------:R-:W3:Y:S04]  /*4f560*/  LDL.LU.64 R26, [R1+0x6c0] ;  /* 0x0006c000011a7983 */ /* 0x000ee80000300a00 */
[----:B------:R-:W3:Y:S04]  /*4f570*/  LDL.LU.64 R24, [R1+0x6a8] ;  /* 0x0006a80001187983 */ /* 0x000ee80000300a00 */
[----:B------:R-:W3:Y:S01]  /*4f580*/  LDL.LU R15, [R1+0x148] ;  /* 0x00014800010f7983 */ /* 0x000ee20000300800 */
[----:B--2---:R-:W-:-:S05]  /*4f590*/  PRMT R3, R11, 0x7770, RZ ;  /* 0x000077700b037816 */ /* 0x004fca00000000ff */
[----:B------:R0:W-:Y:S04]  /*4f5a0*/  @P3 STG.E.U8 desc[UR40][R16.64], R3 ;  /* 0x0000000310003986 */ /* 0x0001e8000c101128 */
[----:B0-----:R-:W2:Y:S04]  /*4f5b0*/  LDL.LU.64 R16, [R1+0x6a0] ;  /* 0x0006a00001107983 */ /* 0x001ea80000300a00 */
[----:B------:R-:W2:Y:S01]  /*4f5c0*/  LDL.LU R18, [R1+0x15c] ;  /* 0x00015c0001127983 */ /* 0x000ea20000300800 */
        /* <DEDUP_REMOVED lines=15> */
[----:B------:R-:W-:Y:S01]  /*4f6c0*/  LOP3.LUT P6, RZ, R14, 0x80, RZ, 0xc0, !PT ;  /* 0x000000800eff7812 */ /* 0x000fe200078cc0ff */
[----:B--2---:R0:W-:Y:S04]  /*4f6d0*/  STL [R1+0x16d0], R18 ;  /* 0x0016d01201007387 */ /* 0x0041e80000100800 */
[----:B0-----:R-:W2:Y:S04]  /*4f6e0*/  LDL.LU.64 R18, [R1+0x688] ;  /* 0x0006880001127983 */ /* 0x001ea80000300a00 */
[----:B------:R-:W2:Y:S01]  /*4f6f0*/  LDL.LU.64 R12, [R1+0x668] ;  /* 0x00066800010c7983 */ /* 0x000ea20000300a00 */
[----:B------:R-:W-:-:S04]  /*4f700*/  LOP3.LUT R5, R5, 0xfffffdff, RZ, 0xc0, !PT ;  /* 0xfffffdff05057812 */ /* 0x000fc800078ec0ff */
[----:B------:R-:W-:Y:S02]  /*4f710*/  @P6 LOP3.LUT R5, R5, 0x200, RZ, 0xfc, !PT ;  /* 0x0000020005056812 */ /* 0x000fe400078efcff */
[C---:B------:R-:W-:Y:S02]  /*4f720*/  LOP3.LUT P6, RZ, R14.reuse, 0x40, RZ, 0xc0, !PT ;  /* 0x000000400eff7812 */ /* 0x040fe400078cc0ff */
[----:B------:R-:W-:Y:S02]  /*4f730*/  LOP3.LUT R5, R5, 0xfffffbff, RZ, 0xc0, !PT ;  /* 0xfffffbff05057812 */ /* 0x000fe400078ec0ff */
[C---:B------:R-:W-:Y:S02]  /*4f740*/  LOP3.LUT P2, RZ, R14.reuse, 0x8000, RZ, 0xc0, !PT ;  /* 0x000080000eff7812 */ /* 0x040fe4000784c0ff */
[----:B------:R-:W-:Y:S02]  /*4f750*/  LOP3.LUT P1, RZ, R14, 0x4000, RZ, 0xc0, !PT ;  /* 0x000040000eff7812 */ /* 0x000fe4000782c0ff */
[----:B------:R-:W-:-:S05]  /*4f760*/  PRMT R3, R11, 0x7771, RZ ;  /* 0x000077710b037816 */ /* 0x000fca00000000ff */
[----:B------:R-:W-:Y:S02]  /*4f770*/  @P6 LOP3.LUT R5, R5, 0x400, RZ, 0xfc, !PT ;  /* 0x0000040005056812 */ /* 0x000fe400078efcff */
[C---:B------:R-:W-:Y:S02]  /*4f780*/  LOP3.LUT P6, RZ, R14.reuse, 0x20, RZ, 0xc0, !PT ;  /* 0x000000200eff7812 */ /* 0x040fe400078cc0ff */
[----:B------:R-:W-:Y:S01]  /*4f790*/  LOP3.LUT P0, RZ, R14, 0x200, RZ, 0xc0, !PT ;  /* 0x000002000eff7812 */ /* 0x000fe2000780c0ff */
[----:B---3--:R0:W-:Y:S01]  /*4f7a0*/  @P2 STG.E.U8 desc[UR40][R6.64], R3 ;  /* 0x0000000306002986 */ /* 0x0081e2000c101128 */
[----:B------:R-:W-:Y:S02]  /*4f7b0*/  LOP3.LUT R5, R5, 0xfffff7ff, RZ, 0xc0, !PT ;  /* 0xfffff7ff05057812 */ /* 0x000fe400078ec0ff */
[----:B0-----:R-:W-:-:S07]  /*4f7c0*/  PRMT R3, R11, 0x7772, RZ ;  /* 0x000077720b037816 */ /* 0x001fce00000000ff */
[----:B------:R-:W-:Y:S02]  /*4f7d0*/  @P6 LOP3.LUT R5, R5, 0x800, RZ, 0xfc, !PT ;  /* 0x0000080005056812 */ /* 0x000fe400078efcff */
[----:B------:R-:W-:Y:S01]  /*4f7e0*/  LOP3.LUT P6, RZ, R14, 0x4, RZ, 0xc0, !PT ;  /* 0x000000040eff7812 */ /* 0x000fe200078cc0ff */
[----:B----4-:R0:W-:Y:S02]  /*4f7f0*/  @P1 STG.E.U8 desc[UR40][R22.64], R3 ;  /* 0x0000000316001986 */ /* 0x0101e4000c101128 */
        /* <DEDUP_REMOVED lines=8> */
[----:B0-----:R-:W-:-:S11]  /*4f880*/  PRMT R3, R15, 0x7772, RZ ;  /* 0x000077720f037816 */ /* 0x001fd600000000ff */
[----:B------:R0:W-:Y:S01]  /*4f890*/  @P6 STG.E.U8 desc[UR40][R16.64], R3 ;  /* 0x0000000310006986 */ /* 0x0001e2000c101128 */
[----:B------:R-:W-:Y:S02]  /*4f8a0*/  LOP3.LUT P6, RZ, R5, 0x200, RZ, 0xc0, !PT ;  /* 0x0000020005ff7812 */ /* 0x000fe400078cc0ff */
[----:B0-----:R-:W-:Y:S01]  /*4f8b0*/  PRMT R3, R15, 0x7773, RZ ;  /* 0x000077730f037816 */ /* 0x001fe200000000ff */
[----:B--2---:R0:W-:Y:S04]  /*4f8c0*/  STL.64 [R1+0x16c8], R12 ;  /* 0x0016c80c01007387 */ /* 0x0041e80000100a00 */
[----:B0-----:R-:W2:Y:S04]  /*4f8d0*/  LDL.LU.64 R12, [R1+0x680] ;  /* 0x00068000010c7983 */ /* 0x001ea80000300a00 */
[----:B------:R-:W3:Y:S04]  /*4f8e0*/  LDL.LU.64 R8, [R1+0x660] ;  /* 0x0006600001087983 */ /* 0x000ee80000300a00 */
[----:B------:R-:W4:Y:S04]  /*4f8f0*/  LDL.LU.64 R28, [R1+0x648] ;  /* 0x00064800011c7983 */ /* 0x000f280000300a00 */
[----:B------:R-:W2:Y:S04]  /*4f900*/  LDL.LU.64 R10, [R1+0x640] ;  /* 0x00064000010a7983 */ /* 0x000ea80000300a00 */
[----:B------:R-:W2:Y:S04]  /*4f910*/  LDL.LU.64 R6, [R1+0x628] ;  /* 0x0006280001067983 */ /* 0x000ea80000300a00 */
[----:B------:R-:W2:Y:S04]  /*4f920*/  LDL.LU.64 R22, [R1+0x620] ;  /* 0x0006200001167983 */ /* 0x000ea80000300a00 */
[----:B------:R-:W2:Y:S04]  /*4f930*/  LDL.LU.64 R20, [R1+0x608] ;  /* 0x0006080001147983 */ /* 0x000ea80000300a00 */
[----:B------:R-:W2:Y:S04]  /*4f940*/  LDL.LU.64 R26, [R1+0x600] ;  /* 0x00060000011a7983 */ /* 0x000ea80000300a00 */
[----:B------:R-:W2:Y:S04]  /*4f950*/  LDL.LU.64 R24, [R1+0x5e8] ;  /* 0x0005e80001187983 */ /* 0x000ea80000300a00 */
[----:B------:R-:W2:Y:S04]  /*4f960*/  LDL.LU.64 R16, [R1+0x5e0] ;  /* 0x0005e00001107983 */ /* 0x000ea80000300a00 */
[----:B------:R-:W2:Y:S04]  /*4f970*/  LDL.LU R15, [R1+0x16d4] ;  /* 0x0016d400010f7983 */ /* 0x000ea80000300800 */
[----:B------:R0:W-:Y:S04]  /*4f980*/  @P6 STG.E.U8 desc[UR40][R18.64], R3 ;  /* 0x0000000312006986 */ /* 0x0001e8000c101128 */
[----:B0-----:R-:W2:Y:S01]  /*4f990*/  LDL.LU R18, [R1+0x16d0] ;  /* 0x0016d00001127983 */ /* 0x001ea20000300800 */
[----:B------:R-:W-:-:S02]  /*4f9a0*/  LOP3.LUT P6, RZ, R5, 0x100, RZ, 0xc0, !PT ;  /* 0x0000010005ff7812 */ /* 0x000fc400078cc0ff */
[----:B--2---:R-:W-:-:S11]  /*4f9b0*/  PRMT R3, R18, 0x7770, RZ ;  /* 0x0000777012037816 */ /* 0x004fd600000000ff */
[----:B------:R0:W-:Y:S04]  /*4f9c0*/  @P6 STG.E.U8 desc[UR40][R12.64], R3 ;  /* 0x000000030c006986 */ /* 0x0001e8000c101128 */
[----:B0-----:R-:W2:Y:S01]  /*4f9d0*/  LDL.LU.64 R12, [R1+0x16c8] ;  /* 0x0016c800010c7983 */ /* 0x001ea20000300a00 */
[----:B------:R-:W-:Y:S02]  /*4f9e0*/  LOP3.LUT P6, RZ, R5, 0x80, RZ, 0xc0, !PT ;  /* 0x0000008005ff7812 */ /* 0x000fe400078cc0ff */
[----:B------:R-:W-:Y:S02]  /*4f9f0*/  PRMT R3, R18, 0x7771, RZ ;  /* 0x0000777112037816 */ /* 0x000fe400000000ff */
[C---:B------:R-:W-:Y:S02]  /*4fa00*/  LOP3.LUT P5, RZ, R14.reuse, 0x20000, RZ, 0xc0, !PT ;  /* 0x000200000eff7812 */ /* 0x040fe400078ac0ff */
[----:B------:R-:W-:-:S02]  /*4fa10*/  LOP3.LUT P4, RZ, R14, 0x40000, RZ, 0xc0, !PT ;  /* 0x000400000eff7812 */ /* 0x000fc4000788c0ff */
[----:B------:R-:W-:-:S05]  /*4fa20*/  LOP3.LUT P3, RZ, R14, 0x80000, RZ, 0xc0, !PT ;  /* 0x000800000eff7812 */ /* 0x000fca000786c0ff */
[----:B--2---:R0:W-:Y:S04]  /*4fa30*/  @P6 STG.E.U8 desc[UR40][R12.64], R3 ;  /* 0x000000030c006986 */ /* 0x0041e8000c101128 */
[----:B0-----:R-:W2:Y:S01]  /*4fa40*/  LDL.LU.64 R12, [R1+0x16c0] ;  /* 0x0016c000010c7983 */ /* 0x001ea20000300a00 */
[----:B------:R-:W-:Y:S02]  /*4fa50*/  LOP3.LUT P6, RZ, R5, 0x40, RZ, 0xc0, !PT ;  /* 0x0000004005ff7812 */ /* 0x000fe400078cc0ff */
[----:B------:R-:W-:-:S11]  /*4fa60*/  PRMT R3, R18, 0x7772, RZ ;  /* 0x0000777212037816 */ /* 0x000fd600000000ff */
[----:B---3--:R0:W-:Y:S01]  /*4fa70*/  @P6 STG.E.U8 desc[UR40][R8.64], R3 ;  /* 0x0000000308006986 */ /* 0x0081e2000c101128 */
[C---:B------:R-:W-:Y:S02]  /*4fa80*/  LOP3.LUT P6, RZ, R5.reuse, 0x20, RZ, 0xc0, !PT ;  /* 0x0000002005ff7812 */ /* 0x040fe400078cc0ff */
[----:B0-----:R-:W-:Y:S01]  /*4fa90*/  PRMT R3, R18, 0x7773, RZ ;  /* 0x0000777312037816 */ /* 0x001fe200000000ff */
[----:B------:R-:W3:Y:S10]  /*4faa0*/  LDL.LU.64 R8, [R1+0x16b8] ;  /* 0x0016b80001087983 */ /* 0x000ef40000300a00 */
[----:B----4-:R0:W-:Y:S01]  /*4fab0*/  @P6 STG.E.U8 desc[UR40][R28.64], R3 ;  /* 0x000000031c006986 */ /* 0x0101e2000c101128 */
[----:B------:R-:W-:-:S02]  /*4fac0*/  LOP3.LUT P6, RZ, R5, 0x10, RZ, 0xc0, !PT ;  /* 0x0000001005ff7812 */ /* 0x000fc400078cc0ff */
[----:B0-----:R-:W-:-:S11]  /*4fad0*/  PRMT R3, R15, 0x7770, RZ ;  /* 0x000077700f037816 */ /* 0x001fd600000000ff */
[----:B------:R0:W-:Y:S01]  /*4fae0*/  @P6 STG.E.U8 desc[UR40][R10.64], R3 ;  /* 0x000000030a006986 */ /* 0x0001e2000c101128 */
[----:B------:R-:W-:Y:S02]  /*4faf0*/  LOP3.LUT P2, RZ, R14, 0x100000, RZ, 0xc0, !PT ;  /* 0x001000000eff7812 */ /* 0x000fe4000784c0ff */
[----:B0-----:R-:W-:-:S05]  /*4fb00*/  PRMT R3, R15, 0x7771, RZ ;  /* 0x000077710f037816 */ /* 0x001fca00000000ff */
[----:B------:R0:W-:Y:S01]  /*4fb10*/  @P5 STG.E.U8 desc[UR40][R6.64], R3 ;  /* 0x0000000306005986 */ /* 0x0001e2000c101128 */
[----:B------:R-:W-:Y:S02]  /*4fb20*/  LOP3.LUT P1, RZ, R14, 0x200000, RZ, 0xc0, !PT ;  /* 0x002000000eff7812 */ /* 0x000fe4000782c0ff */
[----:B0-----:R-:W-:-:S05]  /*4fb30*/  PRMT R3, R15, 0x7772, RZ ;  /* 0x000077720f037816 */ /* 0x001fca00000000ff */
[----:B------:R0:W-:Y:S02]  /*4fb40*/  @P4 STG.E.U8 desc[UR40][R22.64], R3 ;  /* 0x0000000316004986 */ /* 0x0001e4000c101128 */
[----:B0-----:R-:W-:Y:S02]  /*4fb50*/  PRMT R3, R15, 0x7773, RZ ;  /* 0x000077730f037816 */ /* 0x001fe400000000ff */
[----:B------:R-:W4:Y:S04]  /*4fb60*/  LDL.LU R15, [R1+0x16b4] ;  /* 0x0016b400010f7983 */ /* 0x000f280000300800 */
[----:B------:R2:W-:Y:S04]  /*4fb70*/  @P3 STG.E.U8 desc[UR40][R20.64], R3 ;  /* 0x0000000314003986 */ /* 0x0005e8000c101128 */
[----:B------:R-:W4:Y:S01]  /*4fb80*/  LDL.LU.64 R6, [R1+0x5d8] ;  /* 0x0005d80001067983 */ /* 0x000f220000300a00 */
[----:B--2---:R-:W-:-:S05]  /*4fb90*/  PRMT R3, R12, 0x7770, RZ ;  /* 0x000077700c037816 */ /* 0x004fca00000000ff */
[----:B------:R0:W-:Y:S02]  /*4fba0*/  @P2 STG.E.U8 desc[UR40][R26.64], R3 ;  /* 0x000000031a002986 */ /* 0x0001e4000c101128 */
[----:B0-----:R-:W-:-:S05]  /*4fbb0*/  PRMT R3, R12, 0x7771, RZ ;  /* 0x000077710c037816 */ /* 0x001fca00000000ff */
[----:B------:R0:W-:Y:S04]  /*4fbc0*/  @P1 STG.E.U8 desc[UR40][R24.64], R3 ;  /* 0x0000000318001986 */ /* 0x0001e8000c101128 */
[----:B0-----:R-:W2:Y:S04]  /*4fbd0*/  LDL.LU.64 R24, [R1+0x5d0] ;  /* 0x0005d00001187983 */ /* 0x001ea80000300a00 */
[----:B------:R-:W2:Y:S04]  /*4fbe0*/  LDL.LU.64 R22, [R1+0x5b8] ;  /* 0x0005b80001167983 */ /* 0x000ea80000300a00 */
[----:B------:R-:W2:Y:S04]  /*4fbf0*/  LDL.LU.64 R20, [R1+0x5b0] ;  /* 0x0005b00001147983 */ /* 0x000ea80000300a00 */
[----:B------:R-:W2:Y:S01]  /*4fc00*/  LDL.LU R11, [R1+0x120] ;  /* 0x00012000010b7983 */ /* 0x000ea20000300800 */
[----:B------:R-:W-:-:S02]  /*4fc10*/  LOP3.LUT P6, RZ, R13, 0x80, RZ, 0xc0, !PT ;  /* 0x000000800dff7812 */ /* 0x000fc400078cc0ff */
[----:B---3--:R-:W-:-:S11]  /*4fc20*/  LOP3.LUT R9, R9, 0xefffffff, RZ, 0xc0, !PT ;  /* 0xefffffff09097812 */ /* 0x008fd600078ec0ff */
[----:B------:R-:W-:Y:S02]  /*4fc30*/  @P6 LOP3.LUT R9, R9, 0x10000000, RZ, 0xfc, !PT ;  /* 0x1000000009096812 */ /* 0x000fe400078efcff */
[----:B------:R-:W-:Y:S02]  /*4fc40*/  LOP3.LUT P6, RZ, R13, 0x40, RZ, 0xc0, !PT ;  /* 0x000000400dff7812 */ /* 0x000fe400078cc0ff */
[----:B------:R-:W-:Y:S02]  /*4fc50*/  LOP3.LUT R9, R9, 0xdfffffff, RZ, 0xc0, !PT ;  /* 0xdfffffff09097812 */ /* 0x000fe400078ec0ff */
[----:B------:R-:W-:-:S09]  /*4fc60*/  LOP3.LUT P0, RZ, R14, 0x400000, RZ, 0xc0, !PT ;  /* 0x004000000eff7812 */ /* 0x000fd2000780c0ff */
[----:B------:R-:W-:Y:S02]  /*4fc70*/  @P6 LOP3.LUT R9, R9, 0x20000000, RZ, 0xfc, !PT ;  /* 0x2000000009096812 */ /* 0x000fe400078efcff */
[----:B------:R-:W-:Y:S02]  /*4fc80*/  LOP3.LUT P6, RZ, R13, 0x20, RZ, 0xc0, !PT ;  /* 0x000000200dff7812 */ /* 0x000fe400078cc0ff */
[----:B------:R-:W-:Y:S02]  /*4fc90*/  LOP3.LUT R9, R9, 0xbfffffff, RZ, 0xc0, !PT ;  /* 0xbfffffff09097812 */ /* 0x000fe400078ec0ff */
[----:B------:R-:W-:Y:S02]  /*4fca0*/  LOP3.LUT P3, RZ, R14, 0x800000, RZ, 0xc0, !PT ;  /* 0x008000000eff7812 */ /* 0x000fe4000786c0ff */
[----:B------:R-:W-:-:S07]  /*4fcb0*/  PRMT R3, R12, 0x7772, RZ ;  /* 0x000077720c037816 */ /* 0x000fce00000000ff */
[----:B------:R-:W-:Y:S02]  /*4fcc0*/  @P6 LOP3.LUT R9, R9, 0x40000000, RZ, 0xfc, !PT ;  /* 0x4000000009096812 */ /* 0x000fe400078efcff */
[----:B------:R-:W-:Y:S01]  /*4fcd0*/  LOP3.LUT P6, RZ, R13, 0x10, RZ, 0xc0, !PT ;  /* 0x000000100dff7812 */ /* 0x000fe200078cc0ff */
[----:B------:R0:W-:Y:S01]  /*4fce0*/  @P0 STG.E.U8 desc[UR40][R16.64], R3 ;  /* 0x0000000310000986 */ /* 0x0001e2000c101128 */
[----:B------:R-:W-:Y:S02]  /*4fcf0*/  LOP3.LUT P2, RZ, R14, 0x1000000, RZ, 0xc0, !PT ;  /* 0x010000000eff7812 */ /* 0x000fe4000784c0ff */
[----:B------:R-:W-:Y:S02]  /*4fd00*/  LOP3.LUT R9, R9, 0x7fffffff, RZ, 0xc0, !PT ;  /* 0x7fffffff09097812 */ /* 0x000fe400078ec0ff */
[----:B0-----:R-:W-:Y:S01]  /*4fd10*/  PRMT R3, R12, 0x7773, RZ ;  /* 0x000077730c037816 */ /* 0x001fe200000000ff */
[----:B------:R-:W3:Y:S06]  /*4fd20*/  LDL.LU.64 R16, [R1+0x598] ;  /* 0x0005980001107983 */ /* 0x000eec0000300a00 */
[----:B------:R-:W-:Y:S01]  /*4fd30*/  @P6 LOP3.LUT R9, R9, 0x80000000, RZ, 0xfc, !PT ;  /* 0x8000000009096812 */ /* 0x000fe200078efcff */
[----:B----4-:R2:W-:Y:S04]  /*4fd40*/  @P3 STG.E.U8 desc[UR40][R6.64], R3 ;  /* 0x0000000306003986 */ /* 0x0105e8000c101128 */
[----:B------:R-:W4:Y:S04]  /*4fd50*/  LDL.LU.64 R26, [R1+0x590] ;  /* 0x00059000011a7983 */ /* 0x000f280000300a00 */
[----:B------:R-:W3:Y:S04]  /*4fd60*/  LDL.LU R19, [R1+0x134] ;  /* 0x0001340001137983 */ /* 0x000ee80000300800 */
[----:B------:R-:W-:Y:S04]  /*4fd70*/  STL.64 [R1+0x16a0], R8 ;  /* 0x0016a00801007387 */ /* 0x000fe80000100a00 */
[----:B------:R-:W3:Y:S01]  /*4fd80*/  LDL.LU R12, [R1+0x16b0] ;  /* 0x0016b000010c7983 */ /* 0x000ee20000300800 */
[----:B--2---:R-:W-:-:S05]  /*4fd90*/  PRMT R3, R11, 0x7770, RZ ;  /* 0x000077700b037816 */ /* 0x004fca00000000ff */
[----:B------:R0:W-:Y:S04]  /*4fda0*/  @P2 STG.E.U8 desc[UR40][R24.64], R3 ;  /* 0x0000000318002986 */ /* 0x0001e8000c101128 */
[----:B0-----:R-:W2:Y:S04]  /*4fdb0*/  LDL.LU.64 R24, [R1+0x578] ;  /* 0x0005780001187983 */ /* 0x001ea80000300a00 */
[----:B------:R-:W-:Y:S04]  /*4fdc0*/  STL [R1+0x1510], R15 ;  /* 0x0015100f01007387 */ /* 0x000fe80000100800 */
[----:B------:R-:W2:Y:S01]  /*4fdd0*/  LDL.LU.64 R8, [R1+0x558] ;  /* 0x0005580001087983 */ /* 0x000ea20000300a00 */
[----:B------:R-:W-:-:S02]  /*4fde0*/  LOP3.LUT P6, RZ, R13, 0x8, RZ, 0xc0, !PT ;  /* 0x000000080dff7812 */ /* 0x000fc400078cc0ff */
[----:B------:R-:W-:-:S11]  /*4fdf0*/  LOP3.LUT R5, R5, 0xfffffffe, RZ, 0xc0, !PT ;  /* 0xfffffffe05057812 */ /* 0x000fd600078ec0ff */
[----:B------:R-:W-:Y:S02]  /*4fe00*/  @P6 LOP3.LUT R5, R5, 0x1, RZ, 0xfc, !PT ;  /* 0x0000000105056812 */ /* 0x000fe400078efcff */
[----:B------:R-:W-:Y:S02]  /*4fe10*/  LOP3.LUT P6, RZ, R13, 0x4, RZ, 0xc0, !PT ;  /* 0x000000040dff7812 */ /* 0x000fe400078cc0ff */
[----:B------:R-:W-:-:S11]  /*4fe20*/  LOP3.LUT R5, R5, 0xfffffffd, RZ, 0xc0, !PT ;  /* 0xfffffffd05057812 */ /* 0x000fd600078ec0ff */
[----:B------:R-:W-:Y:S02]  /*4fe30*/  @P6 LOP3.LUT R5, R5, 0x2, RZ, 0xfc, !PT ;  /* 0x0000000205056812 */ /* 0x000fe400078efcff */
[----:B------:R-:W-:Y:S02]  /*4fe40*/  LOP3.LUT P6, RZ, R13, 0x2, RZ, 0xc0, !PT ;  /* 0x000000020dff7812 */ /* 0x000fe400078cc0ff */
        /* <DEDUP_REMOVED lines=10> */
[C---:B------:R-:W-:Y:S01]  /*4fef0*/  LOP3.LUT P6, RZ, R14.reuse, 0x10000000, RZ, 0xc0, !PT ;  /* 0x100000000eff7812 */ /* 0x040fe200078cc0ff */
[----:B------:R0:W-:Y:S01]  /*4ff00*/  @P1 STG.E.U8 desc[UR40][R22.64], R3 ;  /* 0x0000000316001986 */ /* 0x0001e2000c101128 */
[----:B------:R-:W-:-:S03]  /*4ff10*/  LOP3.LUT P5, RZ, R14, 0x8, RZ, 0xc0, !PT ;  /* 0x000000080eff7812 */ /* 0x000fc600078ac0ff */
[----:B------:R-:W2:Y:S01]  /*4ff20*/  LDL.LU R18, [R1+0x124] ;  /* 0x0001240001127983 */ /* 0x000ea20000300800 */
[----:B0-----:R-:W-:-:S05]  /*4ff30*/  PRMT R3, R11, 0x7772, RZ ;  /* 0x000077720b037816 */ /* 0x001fca00000000ff */
[----:B------:R0:W-:Y:S02]  /*4ff40*/  @P0 STG.E.U8 desc[UR40][R20.64], R3 ;  /* 0x0000000314000986 */ /* 0x0001e4000c101128 */
[----:B0-----:R-:W-:-:S05]  /*4ff50*/  PRMT R3, R11, 0x7773, RZ ;  /* 0x000077730b037816 */ /* 0x001fca00000000ff */
[----:B---3--:R0:W-:Y:S01]  /*4ff60*/  @P6 STG.E.U8 desc[UR40][R16.64], R3 ;  /* 0x0000000310006986 */ /* 0x0081e2000c101128 */
[----:B------:R-:W-:Y:S02]  /*4ff70*/  LOP3.LUT P6, RZ, R5, 0x8, RZ, 0xc0, !PT ;  /* 0x0000000805ff7812 */ /* 0x000fe400078cc0ff */
[----:B0-----:R-:W-:-:S11]  /*4ff80*/  PRMT R3, R19, 0x7770, RZ ;  /* 0x0000777013037816 */ /* 0x001fd600000000ff */
[----:B----4-:R0:W-:Y:S01]  /*4ff90*/  @P6 STG.E.U8 desc[UR40][R26.64], R3 ;  /* 0x000000031a006986 */ /* 0x0101e2000c101128 */
[----:B------:R-:W-:Y:S02]  /*4ffa0*/  LOP3.LUT P6, RZ, R5, 0x4, RZ, 0xc0, !PT ;  /* 0x0000000405ff7812 */ /* 0x000fe400078cc0ff */
[C---:B------:R-:W-:Y:S01]  /*4ffb0*/  LOP3.LUT P1, RZ, R12.reuse, 0x80000000, RZ, 0xc0, !PT ;  /* 0x800000000cff7812 */ /* 0x040fe2000782c0ff */
[----:B------:R1:W-:Y:S01]  /*4ffc0*/  STL [R1+0x1698], R12 ;  /* 0x0016980c01007387 */ /* 0x0003e20000100800 */
[----:B0-----:R-:W-:Y:S02]  /*4ffd0*/  PRMT R3, R19, 0x7771, RZ ;  /* 0x0000777113037816 */ /* 0x001fe400000000ff */
[----:B------:R-:W-:Y:S02]  /*4ffe0*/  LOP3.LUT P0, RZ, R12, 0x40000000, RZ, 0xc0, !PT ;  /* 0x400000000cff7812 */ /* 0x000fe4000780c0ff */
[----:B------:R-:W-:-:S05]  /*4fff0*/  LOP3.LUT P4, RZ, R14, 0x10, RZ, 0xc0, !PT ;  /* 0x000000100eff7812 */ /* 0x000fca000788c0ff */
[----:B------:R0:W-:Y:S01]  /*50000*/  @P6 STG.E.U8 desc[UR40][R24.64], R3 ;  /* 0x0000000318006986 */ /* 0x0001e2000c101128 */
[----:B------:R-:W-:Y:S02]  /*50010*/  LOP3.LUT P6, RZ, R5, 0x2, RZ, 0xc0, !PT ;  /* 0x0000000205ff7812 */ /* 0x000fe400078cc0ff */
[C---:B------:R-:W-:Y:S01]  /*50020*/  LOP3.LUT P3, RZ, R14.reuse, 0x2, RZ, 0xc0, !PT ;  /* 0x000000020eff7812 */ /* 0x040fe2000786c0ff */
[----:B-1----:R-:W3:Y:S01]  /*50030*/  LDL.LU.64 R12, [R1+0x550] ;  /* 0x00055000010c7983 */ /* 0x002ee20000300a00 */
[----:B------:R-:W-:-:S03]  /*50040*/  LOP3.LUT P2, RZ, R14, 0x1, RZ, 0xc0, !PT ;  /* 0x000000010eff7812 */ /* 0x000fc6000784c0ff */
[----:B------:R-:W4:Y:S04]  /*50050*/  LDL.LU.64 R14, [R1+0x530] ;  /* 0x00053000010e7983 */ /* 0x000f280000300a00 */
[----:B------:R-:W3:Y:S01]  /*50060*/  LDL.LU.64 R28, [R1+0x518] ;  /* 0x00051800011c7983 */ /* 0x000ee20000300a00 */
[----:B0-----:R-:W-:-:S03]  /*50070*/  PRMT R3, R19, 0x7772, RZ ;  /* 0x0000777213037816 */ /* 0x001fc600000000ff */
[----:B------:R-:W3:Y:S04]  /*50080*/  LDL.LU R17, [R1+0x138] ;  /* 0x0001380001117983 */ /* 0x000ee80000300800 */
[----:B------:R-:W3:Y:S04]  /*50090*/  LDL.LU.64 R10, [R1+0x510] ;  /* 0x00051000010a7983 */ /* 0x000ee80000300a00 */
[----:B------:R-:W3:Y:S04]  /*500a0*/  LDL.LU.64 R6, [R1+0x4f8] ;  /* 0x0004f80001067983 */ /* 0x000ee80000300a00 */
[----:B------:R-:W3:Y:S04]  /*500b0*/  LDL.LU.64 R22, [R1+0x4f0] ;  /* 0x0004f00001167983 */ /* 0x000ee80000300a00 */
[----:B------:R-:W3:Y:S04]  /*500c0*/  LDL.LU.64 R20, [R1+0x4d8] ;  /* 0x0004d80001147983 */ /* 0x000ee80000300a00 */
[----:B------:R-:W3:Y:S04]  /*500d0*/  LDL.LU R16, [R1+0x128] ;  /* 0x0001280001107983 */ /* 0x000ee80000300800 */
[----:B------:R-:W3:Y:S04]  /*500e0*/  LDL.LU.64 R26, [R1+0x4d0] ;  /* 0x0004d000011a7983 */ /* 0x000ee80000300a00 */
[----:B------:R-:W3:Y:S04]  /*500f0*/  LDL.LU.64 R24, [R1+0x4b8] ;  /* 0x0004b80001187983 */ /* 0x000ee80000300a00 */
[----:B--2---:R0:W-:Y:S04]  /*50100*/  @P6 STG.E.U8 desc[UR40][R8.64], R3 ;  /* 0x0000000308006986 */ /* 0x0041e8000c101128 */
[----:B0-----:R-:W2:Y:S01]  /*50110*/  LDL.LU.64 R8, [R1+0x16a8] ;  /* 0x0016a80001087983 */ /* 0x001ea20000300a00 */
[----:B------:R-:W-:-:S02]  /*50120*/  LOP3.LUT P6, RZ, R5, 0x1, RZ, 0xc0, !PT ;  /* 0x0000000105ff7812 */ /* 0x000fc400078cc0ff */
[----:B------:R-:W-:Y:S01]  /*50130*/  PRMT R3, R19, 0x7773, RZ ;  /* 0x0000777313037816 */ /* 0x000fe200000000ff */
[----:B------:R0:W-:Y:S04]  /*50140*/  STL [R1+0x159c], R4 ;  /* 0x00159c0401007387 */ /* 0x0001e80000100800 */
[----:B0-----:R-:W3:Y:S06]  /*50150*/  LDL.LU.64 R4, [R1+0x538] ;  /* 0x0005380001047983 */ /* 0x001eec0000300a00 */
[----:B--2---:R0:W-:Y:S04]  /*50160*/  @P6 STG.E.U8 desc[UR40][R8.64], R3 ;  /* 0x0000000308006986 */ /* 0x0041e8000c101128 */
[----:B0-----:R-:W2:Y:S01]  /*50170*/  LDL.LU.64 R8, [R1+0x16a0] ;  /* 0x0016a00001087983 */ /* 0x001ea20000300a00 */
[----:B------:R-:W-:-:S02]  /*50180*/  PRMT R3, R18, 0x7770, RZ ;  /* 0x0000777012037816 */ /* 0x000fc400000000ff */
[----:B--2---:R-:W-:-:S13]  /*50190*/  LOP3.LUT P6, RZ, R9, 0x80000000, RZ, 0xc0, !PT ;  /* 0x8000000009ff7812 */ /* 0x004fda00078cc0ff */
[----:B---3--:R0:W-:Y:S01]  /*501a0*/  @P6 STG.E.U8 desc[UR40][R12.64], R3 ;  /* 0x000000030c006986 */ /* 0x0081e2000c101128 */
[C---:B------:R-:W-:Y:S02]  /*501b0*/  LOP3.LUT P6, RZ, R9.reuse, 0x40000000, RZ, 0xc0, !PT ;  /* 0x4000000009ff7812 */ /* 0x040fe400078cc0ff */
[----:B0-----:R-:W-:Y:S01]  /*501c0*/  PRMT R3, R18, 0x7771, RZ ;  /* 0x0000777112037816 */ /* 0x001fe200000000ff */
[----:B------:R-:W2:Y:S10]  /*501d0*/  LDL.LU R12, [R1+0x1698] ;  /* 0x00169800010c7983 */ /* 0x000eb40000300800 */
[----:B------:R0:W-:Y:S01]  /*501e0*/  @P6 STG.E.U8 desc[UR40][R4.64], R3 ;  /* 0x0000000304006986 */ /* 0x0001e2000c101128 */
[----:B------:R-:W-:-:S02]  /*501f0*/  LOP3.LUT P6, RZ, R9, 0x20000000, RZ, 0xc0, !PT ;  /* 0x2000000009ff7812 */ /* 0x000fc400078cc0ff */
[----:B0-----:R-:W-:-:S11]  /*50200*/  PRMT R3, R18, 0x7772, RZ ;  /* 0x0000777212037816 */ /* 0x001fd600000000ff */
[----:B----4-:R0:W-:Y:S01]  /*50210*/  @P6 STG.E.U8 desc[UR40][R14.64], R3 ;  /* 0x000000030e006986 */ /* 0x0101e2000c101128 */
[----:B------:R-:W-:Y:S02]  /*50220*/  LOP3.LUT P6, RZ, R9, 0x10000000, RZ, 0xc0, !PT ;  /* 0x1000000009ff7812 */ /* 0x000fe400078cc0ff */
[----:B0-----:R-:W-:-:S11]  /*50230*/  PRMT R3, R18, 0x7773, RZ ;  /* 0x0000777312037816 */ /* 0x001fd600000000ff */
[----:B------:R0:W-:Y:S02]  /*50240*/  @P6 STG.E.U8 desc[UR40][R28.64], R3 ;  /* 0x000000031c006986 */ /* 0x0001e4000c101128 */
[----:B0-----:R-:W-:-:S05]  /*50250*/  PRMT R3, R17, 0x7770, RZ ;  /* 0x0000777011037816 */ /* 0x001fca00000000ff */
        /* <DEDUP_REMOVED lines=12> */
[----:B0-----:R-:W4:Y:S01]  /*50320*/  LDL.LU.64 R24, [R1+0x498] ;  /* 0x0004980001187983 */ /* 0x001f220000300a00 */
[----:B------:R-:W-:Y:S01]  /*50330*/  PRMT R3, R16, 0x7772, RZ ;  /* 0x0000777210037816 */ /* 0x000fe200000000ff */
[----:B------:R-:W-:Y:S02]  /*50340*/  IMAD.MOV.U32 R17, RZ, RZ, R2 ;  /* 0x000000ffff117224 */ /* 0x000fe400078e0002 */
[----:B------:R-:W4:Y:S04]  /*50350*/  LDL.LU.64 R6, [R1+0x490] ;  /* 0x0004900001067983 */ /* 0x000f280000300a00 */
[----:B------:R-:W4:Y:S04]  /*50360*/  LDL.LU.64 R22, [R1+0x478] ;  /* 0x0004780001167983 */ /* 0x000f280000300a00 */
[----:B------:R-:W4:Y:S04]  /*50370*/  LDL.LU.64 R20, [R1+0x470] ;  /* 0x0004700001147983 */ /* 0x000f280000300a00 */
[----:B------:R-:W4:Y:S04]  /*50380*/  LDL.LU R2, [R1+0x13c] ;  /* 0x00013c0001027983 */ /* 0x000f280000300800 */
[----:B------:R-:W4:Y:S04]  /*50390*/  LDL.LU.64 R26, [R1+0x458] ;  /* 0x00045800011a7983 */ /* 0x000f280000300a00 */
[----:B------:R-:W4:Y:S01]  /*503a0*/  LDL.LU R13, [R1+0x12c] ;  /* 0x00012c00010d7983 */ /* 0x000f220000300800 */
[----:B--2---:R-:W-:-:S02]  /*503b0*/  LOP3.LUT P3, RZ, R12, 0x20000000, RZ, 0xc0, !PT ;  /* 0x200000000cff7812 */ /* 0x004fc4000786c0ff */
[----:B------:R-:W-:-:S11]  /*503c0*/  LOP3.LUT P2, RZ, R12, 0x10000000, RZ, 0xc0, !PT ;  /* 0x100000000cff7812 */ /* 0x000fd6000784c0ff */
[----:B---3--:R0:W-:Y:S02]  /*503d0*/  @P3 STG.E.U8 desc[UR40][R10.64], R3 ;  /* 0x000000030a003986 */ /* 0x0081e4000c101128 */
[----:B0-----:R-:W-:-:S05]  /*503e0*/  PRMT R3, R16, 0x7773, RZ ;  /* 0x0000777310037816 */ /* 0x001fca00000000ff */
[----:B----4-:R0:W-:Y:S04]  /*503f0*/  @P2 STG.E.U8 desc[UR40][R24.64], R3 ;  /* 0x0000000318002986 */ /* 0x0101e8000c101128 */
[----:B0-----:R-:W2:Y:S04]  /*50400*/  LDL.LU.64 R24, [R1+0x450] ;  /* 0x0004500001187983 */ /* 0x001ea80000300a00 */
[----:B------:R-:W3:Y:S04]  /*50410*/  LDL.LU.64 R18, [R1+0x418] ;  /* 0x0004180001127983 */ /* 0x000ee80000300a00 */
        /* <DEDUP_REMOVED lines=25> */
[C---:B------:R-:W-:Y:S01]  /*505b0*/  LOP3.LUT P1, RZ, R12.reuse, 0x8000000, RZ, 0xc0, !PT ;  /* 0x080000000cff7812 */ /* 0x040fe2000782c0ff */
[----:B------:R-:W4:Y:S01]  /*505c0*/  LDL.LU.64 R4, [R1+0x410] ;  /* 0x0004100001047983 */ /* 0x000f220000300a00 */
[----:B------:R-:W-:Y:S02]  /*505d0*/  LOP3.LUT P0, RZ, R12, 0x4000000, RZ, 0xc0, !PT ;  /* 0x040000000cff7812 */ /* 0x000fe4000780c0ff */
[----:B------:R-:W-:Y:S01]  /*505e0*/  PRMT R3, R2, 0x7770, RZ ;  /* 0x0000777002037816 */ /* 0x000fe200000000ff */
[----:B------:R-:W4:Y:S04]  /*505f0*/  LDL.LU.64 R14, [R1+0x3f8] ;  /* 0x0003f800010e7983 */ /* 0x000f280000300a00 */
[----:B------:R-:W-:Y:S01]  /*50600*/  @P6 LOP3.LUT R9, R9, 0x4000000, RZ, 0xfc, !PT ;  /* 0x0400000009096812 */ /* 0x000fe200078efcff */
[----:B------:R-:W4:Y:S01]  /*50610*/  LDL.LU.64 R28, [R1+0x3f0] ;  /* 0x0003f000011c7983 */ /* 0x000f220000300a00 */
[----:B------:R-:W-:-:S02]  /*50620*/  LOP3.LUT P6, RZ, R12, 0x1000000, RZ, 0xc0, !PT ;  /* 0x010000000cff7812 */ /* 0x000fc400078cc0ff */
[----:B------:R-:W-:Y:S01]  /*50630*/  LOP3.LUT R9, R9, 0xf7ffffff, RZ, 0xc0, !PT ;  /* 0xf7ffffff09097812 */ /* 0x000fe200078ec0ff */
[----:B------:R0:W-:Y:S04]  /*50640*/  @P1 STG.E.U8 desc[UR40][R6.64], R3 ;  /* 0x0000000306001986 */ /* 0x0001e8000c101128 */
[----:B------:R-:W4:Y:S06]  /*50650*/  LDL.LU.64 R10, [R1+0x3d8] ;  /* 0x0003d800010a7983 */ /* 0x000f2c0000300a00 */
[----:B------:R-:W-:-:S02]  /*50660*/  @P6 LOP3.LUT R9, R9, 0x8000000, RZ, 0xfc, !PT ;  /* 0x0800000009096812 */ /* 0x000fc400078efcff */
[----:B------:R-:W-:Y:S01]  /*50670*/  LOP3.LUT P6, RZ, R12, 0x2000000, RZ, 0xc0, !PT ;  /* 0x020000000cff7812 */ /* 0x000fe200078cc0ff */
[----:B0-----:R-:W4:Y:S01]  /*50680*/  LDL.LU.64 R6, [R1+0x3d0] ;  /* 0x0003d00001067983 */ /* 0x001f220000300a00 */
[----:B------:R-:W-:-:S05]  /*50690*/  PRMT R3, R2, 0x7771, RZ ;  /* 0x0000777102037816 */ /* 0x000fca00000000ff */
[----:B------:R0:W-:Y:S02]  /*506a0*/  @P0 STG.E.U8 desc[UR40][R22.64], R3 ;  /* 0x0000000316000986 */ /* 0x0001e4000c101128 */
[C---:B0-----:R-:W-:Y:S02]  /*506b0*/  PRMT R3, R2.reuse, 0x7772, RZ ;  /* 0x0000777202037816 */ /* 0x041fe400000000ff */
[----:B------:R-:W4:Y:S04]  /*506c0*/  LDL.LU.64 R22, [R1+0x3b8] ;  /* 0x0003b80001167983 */ /* 0x000f280000300a00 */
[----:B------:R0:W-:Y:S01]  /*506d0*/  @P6 STG.E.U8 desc[UR40][R20.64], R3 ;  /* 0x0000000314006986 */ /* 0x0001e2000c101128 */
[C---:B------:R-:W-:Y:S02]  /*506e0*/  LOP3.LUT P6, RZ, R9.reuse, 0x8000000, RZ, 0xc0, !PT ;  /* 0x0800000009ff7812 */ /* 0x040fe400078cc0ff */
[----:B0-----:R-:W-:Y:S01]  /*506f0*/  PRMT R3, R2, 0x7773, RZ ;  /* 0x0000777302037816 */ /* 0x001fe200000000ff */
[----:B------:R-:W4:Y:S10]  /*50700*/  LDL.LU.64 R20, [R1+0x3b0] ;  /* 0x0003b00001147983 */ /* 0x000f340000300a00 */
[----:B------:R0:W-:Y:S01]  /*50710*/  @P6 STG.E.U8 desc[UR40][R26.64], R3 ;  /* 0x000000031a006986 */ /* 0x0001e2000c101128 */
[----:B------:R-:W-:-:S02]  /*50720*/  LOP3.LUT P6, RZ, R9, 0x4000000, RZ, 0xc0, !PT ;  /* 0x0400000009ff7812 */ /* 0x000fc400078cc0ff */
[----:B0-----:R-:W-:Y:S01]  /*50730*/  PRMT R3, R13, 0x7770, RZ ;  /* 0x000077700d037816 */ /* 0x001fe200000000ff */
[----:B------:R-:W4:Y:S10]  /*50740*/  LDL.LU.64 R26, [R1+0x398] ;  /* 0x00039800011a7983 */ /* 0x000f340000300a00 */
        /* <DEDUP_REMOVED lines=13> */
[C---:B------:R-:W-:Y:S02]  /*50820*/  LOP3.LUT P5, RZ, R12.reuse, 0x10000, RZ, 0xc0, !PT ;  /* 0x000100000cff7812 */ /* 0x040fe400078ac0ff */
[----:B------:R-:W-:-:S07]  /*50830*/  LOP3.LUT P4, RZ, R12, 0x8000, RZ, 0xc0, !PT ;  /* 0x000080000cff7812 */ /* 0x000fce000788c0ff */
[----:B---3--:R0:W-:Y:S04]  /*50840*/  @P6 STG.E.U8 desc[UR40][R18.64], R3 ;  /* 0x0000000312006986 */ /* 0x0081e8000c101128 */
[----:B0-----:R-:W3:Y:S01]  /*50850*/  LDL.LU R19, [R1+0x1684] ;  /* 0x0016840001137983 */ /* 0x001ee20000300800 */
[----:B------:R-:W-:Y:S02]  /*50860*/  LOP3.LUT P6, RZ, R9, 0x400000, RZ, 0xc0, !PT ;  /* 0x0040000009ff7812 */ /* 0x000fe400078cc0ff */
[----:B----4-:R-:W-:-:S11]  /*50870*/  PRMT R3, R16, 0x7770, RZ ;  /* 0x0000777010037816 */ /* 0x010fd600000000ff */
        /* <DEDUP_REMOVED lines=8> */
[----:B0-----:R-:W-:-:S05]  /*50900*/  PRMT R3, R16, 0x7773, RZ ;  /* 0x0000777310037816 */ /* 0x001fca00000000ff */
[----:B------:R3:W-:Y:S01]  /*50910*/  @P5 STG.E.U8 desc[UR40][R10.64], R3 ;  /* 0x000000030a005986 */ /* 0x0007e2000c101128 */
        /* <DEDUP_REMOVED lines=12> */
[----:B--2---:R-:W-:-:S05]  /*509e0*/  PRMT R3, R2, 0x7770, RZ ;  /* 0x0000777002037816 */ /* 0x004fca00000000ff */
[----:B------:R0:W-:Y:S02]  /*509f0*/  @P0 STG.E.U8 desc[UR40][R24.64], R3 ;  /* 0x0000000318000986 */ /* 0x0001e4000c101128 */
[----:B0-----:R-:W-:Y:S02]  /*50a00*/  IMAD.MOV.U32 R25, RZ, RZ, R17 ;  /* 0x000000ffff197224 */ /* 0x001fe400078e0011 */
[----:B------:R-:W2:Y:S01]  /*50a10*/  LDL.LU.64 R16, [R1+0x378] ;  /* 0x0003780001107983 */ /* 0x000ea20000300a00 */
[----:B------:R-:W-:Y:S02]  /*50a20*/  LOP3.LUT R9, R9, 0xffffefff, RZ, 0xc0, !PT ;  /* 0xffffefff09097812 */ /* 0x000fe400078ec0ff */
[----:B------:R-:W-:Y:S01]  /*50a30*/  LOP3.LUT P3, RZ, R12, 0x400, RZ, 0xc0, !PT ;  /* 0x000004000cff7812 */ /* 0x000fe2000786c0ff */
[----:B------:R-:W4:Y:S01]  /*50a40*/  LDL.LU.64 R10, [R1+0x370] ;  /* 0x00037000010a7983 */ /* 0x000f220000300a00 */
[----:B------:R-:W-:-:S03]  /*50a50*/  PRMT R3, R2, 0x7771, RZ ;  /* 0x0000777102037816 */ /* 0x000fc600000000ff */
[----:B------:R-:W2:Y:S04]  /*50a60*/  LDL.LU.64 R6, [R1+0x358] ;  /* 0x0003580001067983 */ /* 0x000ea80000300a00 */
[----:B------:R-:W2:Y:S01]  /*50a70*/  LDL.LU.64 R22, [R1+0x350] ;  /* 0x0003500001167983 */ /* 0x000ea20000300a00 */
[----:B------:R-:W-:-:S03]  /*50a80*/  LOP3.LUT P2, RZ, R12, 0x200, RZ, 0xc0, !PT ;  /* 0x000002000cff7812 */ /* 0x000fc6000784c0ff */
[----:B------:R-:W2:Y:S01]  /*50a90*/  LDL.LU.64 R20, [R1+0x338] ;  /* 0x0003380001147983 */ /* 0x000ea20000300a00 */
[----:B------:R-:W-:-:S03]  /*50aa0*/  LOP3.LUT P1, RZ, R12, 0x100, RZ, 0xc0, !PT ;  /* 0x000001000cff7812 */ /* 0x000fc6000782c0ff */
[----:B------:R-:W2:Y:S01]  /*50ab0*/  LDL.LU.64 R26, [R1+0x330] ;  /* 0x00033000011a7983 */ /* 0x000ea20000300a00 */
[----:B------:R-:W-:Y:S02]  /*50ac0*/  LOP3.LUT P0, RZ, R12, 0x80, RZ, 0xc0, !PT ;  /* 0x000000800cff7812 */ /* 0x000fe4000780c0ff */
[----:B---3--:R-:W-:-:S13]  /*50ad0*/  LOP3.LUT P6, RZ, R19, 0x40000000, RZ, 0xc0, !PT ;  /* 0x4000000013ff7812 */ /* 0x008fda00078cc0ff */
        /* <DEDUP_REMOVED lines=19> */
[C---:B------:R-:W-:Y:S02]  /*50c10*/  LOP3.LUT P6, RZ, R12.reuse, 0x20, RZ, 0xc0, !PT ;  /* 0x000000200cff7812 */ /* 0x040fe400078cc0ff */
[----:B------:R-:W-:Y:S01]  /*50c20*/  LOP3.LUT R9, R9, 0xfff7ffff, RZ, 0xc0, !PT ;  /* 0xfff7ffff09097812 */ /* 0x000fe200078ec0ff */
[----:B--2---:R0:W-:Y:S10]  /*50c30*/  @P3 STG.E.U8 desc[UR40][R16.64], R3 ;  /* 0x0000000310003986 */ /* 0x0041f4000c101128 */
[----:B------:R-:W-:Y:S01]  /*50c40*/  @P6 LOP3.LUT R9, R9, 0x80000, RZ, 0xfc, !PT ;  /* 0x0008000009096812 */ /* 0x000fe200078efcff */
[----:B0-----:R-:W2:Y:S01]  /*50c50*/  LDL.LU.64 R16, [R1+0x318] ;  /* 0x0003180001107983 */ /* 0x001ea20000300a00 */
[----:B------:R-:W-:-:S03]  /*50c60*/  LOP3.LUT P6, RZ, R12, 0x40, RZ, 0xc0, !PT ;  /* 0x000000400cff7812 */ /* 0x000fc600078cc0ff */
[----:B------:R-:W3:Y:S04]  /*50c70*/  LDL.LU R18, [R1+0x118] ;  /* 0x0001180001127983 */ /* 0x000ee80000300800 */
[----:B------:R-:W2:Y:S01]  /*50c80*/  LDL.LU.64 R12, [R1+0x2f8] ;  /* 0x0002f800010c7983 */ /* 0x000ea20000300a00 */
[----:B------:R-:W-:-:S05]  /*50c90*/  PRMT R3, R2, 0x7772, RZ ;  /* 0x0000777202037816 */ /* 0x000fca00000000ff */
[----:B----4-:R0:W-:Y:S02]  /*50ca0*/  @P2 STG.E.U8 desc[UR40][R10.64], R3 ;  /* 0x000000030a002986 */ /* 0x0101e4000c101128 */
[----:B0-----:R-:W-:-:S05]  /*50cb0*/  PRMT R3, R2, 0x7773, RZ ;  /* 0x0000777302037816 */ /* 0x001fca00000000ff */
[----:B------:R0:W-:Y:S02]  /*50cc0*/  @P1 STG.E.U8 desc[UR40][R6.64], R3 ;  /* 0x0000000306001986 */ /* 0x0001e4000c101128 */
[----:B0-----:R-:W-:-:S05]  /*50cd0*/  PRMT R3, R25, 0x7770, RZ ;  /* 0x0000777019037816 */ /* 0x001fca00000000ff */
[----:B------:R-:W-:Y:S04]  /*50ce0*/  @P0 STG.E.U8 desc[UR40][R22.64], R3 ;  /* 0x0000000316000986 */ /* 0x000fe8000c101128 */
[----:B--2---:R0:W-:Y:S04]  /*50cf0*/  STL.64 [R1+0x1678], R12 ;  /* 0x0016780c01007387 */ /* 0x0041e80000100a00 */
[----:B0-----:R-:W2:Y:S01]  /*50d00*/  LDL.LU.64 R12, [R1+0x310] ;  /* 0x00031000010c7983 */ /* 0x001ea20000300a00 */
[----:B------:R-:W-:-:S03]  /*50d10*/  PRMT R3, R25, 0x7771, RZ ;  /* 0x0000777119037816 */ /* 0x000fc600000000ff */
[----:B------:R-:W4:Y:S04]  /*50d20*/  LDL.LU.64 R4, [R1+0x2f0] ;  /* 0x0002f00001047983 */ /* 0x000f280000300a00 */
[----:B------:R0:W-:Y:S01]  /*50d30*/  @P6 STG.E.U8 desc[UR40][R20.64], R3 ;  /* 0x0000000314006986 */ /* 0x0001e2000c101128 */
[----:B------:R-:W-:-:S03]  /*50d40*/  LOP3.LUT P6, RZ, R9, 0x80000, RZ, 0xc0, !PT ;  /* 0x0008000009ff7812 */ /* 0x000fc600078cc0ff */
[----:B------:R-:W4:Y:S04]  /*50d50*/  LDL.LU.64 R14, [R1+0x2d8] ;  /* 0x0002d800010e7983 */ /* 0x000f280000300a00 */
[----:B------:R-:W4:Y:S01]  /*50d60*/  LDL.LU R2, [R1+0x108] ;  /* 0x0001080001027983 */ /* 0x000f220000300800 */
[----:B0-----:R-:W-:-:S03]  /*50d70*/  PRMT R3, R25, 0x7772, RZ ;  /* 0x0000777219037816 */ /* 0x001fc600000000ff */
[----:B------:R-:W4:Y:S04]  /*50d80*/  LDL.LU.64 R28, [R1+0x2d0] ;  /* 0x0002d000011c7983 */ /* 0x000f280000300a00 */
[----:B------:R0:W-:Y:S01]  /*50d90*/  @P6 STG.E.U8 desc[UR40][R26.64], R3 ;  /* 0x000000031a006986 */ /* 0x0001e2000c101128 */
[----:B------:R-:W-:-:S03]  /*50da0*/  LOP3.LUT P6, RZ, R9, 0x40000, RZ, 0xc0, !PT ;  /* 0x0004000009ff7812 */ /* 0x000fc600078cc0ff */
[----:B------:R-:W4:Y:S04]  /*50db0*/  LDL.LU.64 R10, [R1+0x2c0] ;  /* 0x0002c000010a7983 */ /* 0x000f280000300a00 */
[----:B------:R-:W4:Y:S01]  /*50dc0*/  LDL.LU.64 R6, [R1+0x2b8] ;  /* 0x0002b80001067983 */ /* 0x000f220000300a00 */
[----:B0-----:R-:W-:-:S03]  /*50dd0*/  IMAD.MOV.U32 R3, RZ, RZ, R25 ;  /* 0x000000ffff037224 */ /* 0x001fc600078e0019 */
[----:B------:R-:W4:Y:S02]  /*50de0*/  LDL.LU.64 R22, [R1+0x2a8] ;  /* 0x0002a80001167983 */ /* 0x000f240000300a00 */
[----:B------:R-:W-:Y:S02]  /*50df0*/  PRMT R3, R3, 0x7773, RZ ;  /* 0x0000777303037816 */ /* 0x000fe400000000ff */
[----:B------:R-:W4:Y:S04]  /*50e00*/  LDL.LU.64 R20, [R1+0x2a0] ;  /* 0x0002a00001147983 */ /* 0x000f280000300a00 */
[----:B------:R3:W-:Y:S01]  /*50e10*/  @P6 STG.E.U8 desc[UR40][R16.64], R3 ;  /* 0x0000000310006986 */ /* 0x0007e2000c101128 */
[----:B------:R-:W-:-:S03]  /*50e20*/  LOP3.LUT P6, RZ, R9, 0x20000, RZ, 0xc0, !PT ;  /* 0x0002000009ff7812 */ /* 0x000fc600078cc0ff */
[----:B------:R-:W4:Y:S04]  /*50e30*/  LDL.LU.64 R26, [R1+0x288] ;  /* 0x00028800011a7983 */ /* 0x000f280000300a00 */
[----:B------:R-:W4:Y:S01]  /*50e40*/  LDL.LU.64 R24, [R1+0x280] ;  /* 0x0002800001187983 */ /* 0x000f220000300a00 */
[----:B---3--:R-:W-:-:S03]  /*50e50*/  PRMT R3, R18, 0x7770, RZ ;  /* 0x0000777012037816 */ /* 0x008fc600000000ff */
[----:B------:R-:W3:Y:S04]  /*50e60*/  LDL.LU.64 R16, [R1+0x268] ;  /* 0x0002680001107983 */ /* 0x000ee80000300a00 */
[----:B--2---:R0:W-:Y:S04]  /*50e70*/  @P6 STG.E.U8 desc[UR40][R12.64], R3 ;  /* 0x000000030c006986 */ /* 0x0041e8000c101128 */
[----:B0-----:R-:W2:Y:S01]  /*50e80*/  LDL.LU.64 R12, [R1+0x1678] ;  /* 0x00167800010c7983 */ /* 0x001ea20000300a00 */
[----:B------:R-:W-:Y:S02]  /*50e90*/  LOP3.LUT P6, RZ, R9, 0x10000, RZ, 0xc0, !PT ;  /* 0x0001000009ff7812 */ /* 0x000fe400078cc0ff */
[----:B------:R-:W-:-:S02]  /*50ea0*/  PRMT R3, R18, 0x7771, RZ ;  /* 0x0000777112037816 */ /* 0x000fc400000000ff */
[C---:B------:R-:W-:Y:S02]  /*50eb0*/  LOP3.LUT P5, RZ, R19.reuse, 0x20000000, RZ, 0xc0, !PT ;  /* 0x2000000013ff7812 */ /* 0x040fe400078ac0ff */
[C---:B------:R-:W-:Y:S02]  /*50ec0*/  LOP3.LUT P4, RZ, R19.reuse, 0x10000000, RZ, 0xc0, !PT ;  /* 0x1000000013ff7812 */ /* 0x040fe4000788c0ff */
[C---:B------:R-:W-:Y:S02]  /*50ed0*/  LOP3.LUT P3, RZ, R19.reuse, 0x8000000, RZ, 0xc0, !PT ;  /* 0x0800000013ff7812 */ /* 0x040fe4000786c0ff */
[C---:B------:R-:W-:Y:S02]  /*50ee0*/  LOP3.LUT P2, RZ, R19.reuse, 0x4000000, RZ, 0xc0, !PT ;  /* 0x0400000013ff7812 */ /* 0x040fe4000784c0ff */
[C---:B------:R-:W-:Y:S02]  /*50ef0*/  LOP3.LUT P1, RZ, R19.reuse, 0x2000000, RZ, 0xc0, !PT ;  /* 0x0200000013ff7812 */ /* 0x040fe4000782c0ff */
[----:B------:R-:W-:Y:S01]  /*50f00*/  LOP3.LUT P0, RZ, R19, 0x1000000, RZ, 0xc0, !PT ;  /* 0x0100000013ff7812 */ /* 0x000fe2000780c0ff */
[----:B--2---:R0:W-:Y:S01]  /*50f10*/  @P6 STG.E.U8 desc[UR40][R12.64], R3 ;  /* 0x000000030c006986 */ /* 0x0041e2000c101128 */
[----:B------:R-:W-:-:S02]  /*50f20*/  LOP3.LUT P6, RZ, R9, 0x8000, RZ, 0xc0, !PT ;  /* 0x0000800009ff7812 */ /* 0x000fc400078cc0ff */
[----:B0-----:R-:W-:-:S11]  /*50f30*/  PRMT R3, R18, 0x7772, RZ ;  /* 0x0000777212037816 */ /* 0x001fd600000000ff */
[----:B----4-:R0:W-:Y:S01]  /*50f40*/  @P6 STG.E.U8 desc[UR40][R4.64], R3 ;  /* 0x0000000304006986 */ /* 0x0101e2000c101128 */
[----:B------:R-:W-:Y:S02]  /*50f50*/  LOP3.LUT P6, RZ, R9, 0x4000, RZ, 0xc0, !PT ;  /* 0x0000400009ff7812 */ /* 0x000fe400078cc0ff */
[----:B0-----:R-:W-:-:S11]  /*50f60*/  PRMT R3, R18, 0x7773, RZ ;  /* 0x0000777312037816 */ /* 0x001fd600000000ff */
[----:B------:R0:W-:Y:S01]  /*50f70*/  @P6 STG.E.U8 desc[UR40][R14.64], R3 ;  /* 0x000000030e006986 */ /* 0x0001e2000c101128 */
        /* <DEDUP_REMOVED lines=17> */
[----:B------:R-:W2:Y:S04]  /*51090*/  LDL.LU R8, [R1+0x1670] ;  /* 0x0016700001087983 */ /* 0x000ea80000300800 */
[----:B---3--:R0:W-:Y:S04]  /*510a0*/  @P0 STG.E.U8 desc[UR40][R16.64], R3 ;  /* 0x0000000310000986 */ /* 0x0081e8000c101128 */
[----:B0-----:R-:W3:Y:S04]  /*510b0*/  LDL.LU.64 R16, [R1+0x260] ;  /* 0x0002600001107983 */ /* 0x001ee80000300a00 */
[----:B------:R-:W4:Y:S04]  /*510c0*/  LDL.LU.64 R10, [R1+0x248] ;  /* 0x00024800010a7983 */ /* 0x000f280000300a00 */
[----:B------:R-:W2:Y:S04]  /*510d0*/  LDL.LU.64 R6, [R1+0x240] ;  /* 0x0002400001067983 */ /* 0x000ea80000300a00 */
[----:B------:R-:W2:Y:S01]  /*510e0*/  LDL.LU R21, [R1+0x10c] ;  /* 0x00010c0001157983 */ /* 0x000ea20000300800 */
[----:B------:R-:W-:-:S02]  /*510f0*/  LOP3.LUT P3, RZ, R19, 0x800000, RZ, 0xc0, !PT ;  /* 0x0080000013ff7812 */ /* 0x000fc4000786c0ff */
[----:B------:R-:W-:Y:S01]  /*51100*/  LOP3.LUT P2, RZ, R19, 0x400000, RZ, 0xc0, !PT ;  /* 0x0040000013ff7812 */ /* 0x000fe2000784c0ff */
[----:B------:R-:W3:Y:S04]  /*51110*/  LDL.LU.64 R22, [R1+0x228] ;  /* 0x0002280001167983 */ /* 0x000ee80000300a00 */
[----:B------:R-:W4:Y:S04]  /*51120*/  LDL.LU.64 R26, [R1+0x220] ;  /* 0x00022000011a7983 */ /* 0x000f280000300a00 */
[----:B------:R-:W4:Y:S04]  /*51130*/  LDL.LU R20, [R1+0xf0] ;  /* 0x0000f00001147983 */ /* 0x000f280000300800 */
[----:B------:R-:W4:Y:S01]  /*51140*/  LDL.LU.64 R24, [R1+0x208] ;  /* 0x0002080001187983 */ /* 0x000f220000300a00 */
[----:B--2---:R-:W-:-:S05]  /*51150*/  PRMT R3, R21, 0x7770, RZ ;  /* 0x0000777015037816 */ /* 0x004fca00000000ff */
[----:B---3--:R0:W-:Y:S02]  /*51160*/  @P3 STG.E.U8 desc[UR40][R16.64], R3 ;  /* 0x0000000310003986 */ /* 0x0081e4000c101128 */
[----:B0-----:R-:W-:Y:S02]  /*51170*/  PRMT R3, R21, 0x7771, RZ ;  /* 0x0000777115037816 */ /* 0x001fe400000000ff */
[----:B------:R-:W2:Y:S04]  /*51180*/  LDL.LU.64 R16, [R1+0x200] ;  /* 0x0002000001107983 */ /* 0x000ea80000300a00 */
[----:B------:R-:W3:Y:S04]  /*51190*/  LDL.LU R2, [R1+0xe0] ;  /* 0x0000e00001027983 */ /* 0x000ee80000300800 */
[----:B----4-:R0:W-:Y:S04]  /*511a0*/  @P2 STG.E.U8 desc[UR40][R10.64], R3 ;  /* 0x000000030a002986 */ /* 0x0101e8000c101128 */
[----:B0-----:R-:W4:Y:S04]  /*511b0*/  LDL.LU.64 R10, [R1+0x210] ;  /* 0x00021000010a7983 */ /* 0x001f280000300a00 */
[----:B----4-:R0:W-:Y:S04]  /*511c0*/  STL.64 [R1+0x1660], R10 ;  /* 0x0016600a01007387 */ /* 0x0101e80000100a00 */
[----:B0-----:R-:W4:Y:S01]  /*511d0*/  LDL.LU.64 R10, [R1+0x218] ;  /* 0x00021800010a7983 */ /* 0x001f220000300a00 */
        /* <DEDUP_REMOVED lines=17> */
[----:B----4-:R0:W-:Y:S04]  /*512f0*/  STL.64 [R1+0x1668], R10 ;  /* 0x0016680a01007387 */ /* 0x0101e80000100a00 */
[----:B0-----:R-:W4:Y:S06]  /*51300*/  LDL.LU.64 R10, [R1+0x1a8] ;  /* 0x0001a800010a7983 */ /* 0x001f2c0000300a00 */
[----:B------:R-:W-:-:S02]  /*51310*/  @P6 LOP3.LUT R9, R9, 0x200, RZ, 0xfc, !PT ;  /* 0x0000020009096812 */ /* 0x000fc400078efcff */
[----:B------:R-:W-:Y:S02]  /*51320*/  LOP3.LUT P6, RZ, R19, 0x20000, RZ, 0xc0, !PT ;  /* 0x0002000013ff7812 */ /* 0x000fe400078cc0ff */
[----:B------:R-:W-:Y:S02]  /*51330*/  LOP3.LUT R9, R9, 0xfffffbff, RZ, 0xc0, !PT ;  /* 0xfffffbff09097812 */ /* 0x000fe400078ec0ff */
[----:B------:R-:W-:-:S09]  /*51340*/  LOP3.LUT P1, RZ, R19, 0x200000, RZ, 0xc0, !PT ;  /* 0x0020000013ff7812 */ /* 0x000fd2000782c0ff */
[----:B------:R-:W-:Y:S02]  /*51350*/  @P6 LOP3.LUT R9, R9, 0x400, RZ, 0xfc, !PT ;  /* 0x0000040009096812 */ /* 0x000fe400078efcff */
[C---:B------:R-:W-:Y:S02]  /*51360*/  LOP3.LUT P6, RZ, R19.reuse, 0x40000, RZ, 0xc0, !PT ;  /* 0x0004000013ff7812 */ /* 0x040fe400078cc0ff */
[----:B------:R-:W-:Y:S02]  /*51370*/  LOP3.LUT P0, RZ, R19, 0x100000, RZ, 0xc0, !PT ;  /* 0x0010000013ff7812 */ /* 0x000fe4000780c0ff */
[----:B------:R-:W-:Y:S02]  /*51380*/  LOP3.LUT R9, R9, 0xfffff7ff, RZ, 0xc0, !PT ;  /* 0xfffff7ff09097812 */ /* 0x000fe400078ec0ff */
[----:B------:R-:W-:-:S05]  /*51390*/  PRMT R3, R21, 0x7772, RZ ;  /* 0x0000777215037816 */ /* 0x000fca00000000ff */
[----:B------:R0:W-:Y:S02]  /*513a0*/  @P1 STG.E.U8 desc[UR40][R6.64], R3 ;  /* 0x0000000306001986 */ /* 0x0001e4000c101128 */
[----:B------:R-:W-:Y:S02]  /*513b0*/  @P6 LOP3.LUT R9, R9, 0x800, RZ, 0xfc, !PT ;  /* 0x0000080009096812 */ /* 0x000fe400078efcff */
[----:B------:R-:W-:Y:S02]  /*513c0*/  LOP3.LUT P6, RZ, R19, 0x80000, RZ, 0xc0, !PT ;  /* 0x0008000013ff7812 */ /* 0x000fe400078cc0ff */
[----:B0-----:R-:W-:Y:S01]  /*513d0*/  PRMT R3, R21, 0x7773, RZ ;  /* 0x0000777315037816 */ /* 0x001fe200000000ff */
[----:B------:R-:W3:Y:S04]  /*513e0*/  LDL.LU.64 R6, [R1+0x238] ;  /* 0x0002380001067983 */ /* 0x000ee80000300a00 */
[----:B------:R0:W-:Y:S04]  /*513f0*/  @P0 STG.E.U8 desc[UR40][R22.64], R3 ;  /* 0x0000000316000986 */ /* 0x0001e8000c101128 */
[----:B------:R-:W3:Y:S04]  /*51400*/  LDL.LU.64 R12, [R1+0x230] ;  /* 0x00023000010c7983 */ /* 0x000ee80000300a00 */
[----:B------:R-:W3:Y:S01]  /*51410*/  LDL.LU.64 R4, [R1+0x258] ;  /* 0x0002580001047983 */ /* 0x000ee20000300a00 */
[----:B0-----:R-:W-:-:S03]  /*51420*/  PRMT R3, R20, 0x7770, RZ ;  /* 0x0000777014037816 */ /* 0x001fc600000000ff */
[----:B------:R-:W3:Y:S04]  /*51430*/  LDL.LU.64 R14, [R1+0x250] ;  /* 0x00025000010e7983 */ /* 0x000ee80000300a00 */
[----:B------:R0:W-:Y:S01]  /*51440*/  @P6 STG.E.U8 desc[UR40][R26.64], R3 ;  /* 0x000000031a006986 */ /* 0x0001e2000c101128 */
[----:B------:R-:W-:-:S03]  /*51450*/  LOP3.LUT P6, RZ, R9, 0x800, RZ, 0xc0, !PT ;  /* 0x0000080009ff7812 */ /* 0x000fc600078cc0ff */
[----:B------:R-:W3:Y:S04]  /*51460*/  LDL.LU.64 R28, [R1+0x278] ;  /* 0x00027800011c7983 */ /* 0x000ee80000300a00 */
[----:B------:R-:W3:Y:S01]  /*51470*/  LDL.LU.64 R22, [R1+0x270] ;  /* 0x0002700001167983 */ /* 0x000ee20000300a00 */
[----:B0-----:R-:W-:-:S03]  /*51480*/  PRMT R3, R20, 0x7771, RZ ;  /* 0x0000777114037816 */ /* 0x001fc600000000ff */
[----:B------:R-:W3:Y:S04]  /*51490*/  LDL.LU R21, [R1+0xe4] ;  /* 0x0000e40001157983 */ /* 0x000ee80000300800 */
[----:B------:R0:W-:Y:S01]  /*514a0*/  @P6 STG.E.U8 desc[UR40][R24.64], R3 ;  /* 0x0000000318006986 */ /* 0x0001e2000c101128 */
[----:B------:R-:W-:-:S03]  /*514b0*/  LOP3.LUT P6, RZ, R9, 0x400, RZ, 0xc0, !PT ;  /* 0x0000040009ff7812 */ /* 0x000fc600078cc0ff */
[----:B------:R-:W3:Y:S01]  /*514c0*/  LDL.LU.64 R26, [R1+0x298] ;  /* 0x00029800011a7983 */ /* 0x000ee20000300a00 */
[----:B0-----:R-:W-:-:S03]  /*514d0*/  PRMT R3, R20, 0x7772, RZ ;  /* 0x0000777214037816 */ /* 0x001fc600000000ff */
[----:B------:R-:W3:Y:S06]  /*514e0*/  LDL.LU.64 R24, [R1+0x290] ;  /* 0x0002900001187983 */ /* 0x000eec0000300a00 */
[----:B--2---:R0:W-:Y:S01]  /*514f0*/  @P6 STG.E.U8 desc[UR40][R16.64], R3 ;  /* 0x0000000310006986 */ /* 0x0041e2000c101128 */
[C---:B------:R-:W-:Y:S02]  /*51500*/  LOP3.LUT P6, RZ, R9.reuse, 0x200, RZ, 0xc0, !PT ;  /* 0x0000020009ff7812 */ /* 0x040fe400078cc0ff */
[----:B0-----:R-:W-:Y:S01]  /*51510*/  PRMT R3, R20, 0x7773, RZ ;  /* 0x0000777314037816 */ /* 0x001fe200000000ff */
[----:B------:R-:W2:Y:S10]  /*51520*/  LDL.LU.64 R16, [R1+0x2b0] ;  /* 0x0002b00001107983 */ /* 0x000eb40000300a00 */
[----:B----4-:R0:W-:Y:S04]  /*51530*/  @P6 STG.E.U8 desc[UR40][R10.64], R3 ;  /* 0x000000030a006986 */ /* 0x0101e8000c101128 */
[----:B0-----:R-:W4:Y:S01]  /*51540*/  LDL.LU.64 R10, [R1+0x1668] ;  /* 0x00166800010a7983 */ /* 0x001f220000300a00 */
[----:B------:R-:W-:-:S02]  /*51550*/  LOP3.LUT P6, RZ, R9, 0x100, RZ, 0xc0, !PT ;  /* 0x0000010009ff7812 */ /* 0x000fc400078cc0ff */
[----:B---3--:R-:W-:-:S11]  /*51560*/  PRMT R3, R2, 0x7770, RZ ;  /* 0x0000777002037816 */ /* 0x008fd600000000ff */
[----:B----4-:R0:W-:Y:S04]  /*51570*/  @P6 STG.E.U8 desc[UR40][R10.64], R3 ;  /* 0x000000030a006986 */ /* 0x0101e8000c101128 */
[----:B0-----:R-:W3:Y:S01]  /*51580*/  LDL.LU.64 R10, [R1+0x1660] ;  /* 0x00166000010a7983 */ /* 0x001ee20000300a00 */
[----:B------:R-:W-:Y:S02]  /*51590*/  LOP3.LUT P6, RZ, R9, 0x80, RZ, 0xc0, !PT ;  /* 0x0000008009ff7812 */ /* 0x000fe400078cc0ff */
[----:B------:R-:W-:-:S11]  /*515a0*/  PRMT R3, R2, 0x7771, RZ ;  /* 0x0000777102037816 */ /* 0x000fd600000000ff */
[----:B---3--:R0:W-:Y:S01]  /*515b0*/  @P6 STG.E.U8 desc[UR40][R10.64], R3 ;  /* 0x000000030a006986 */ /* 0x0081e2000c101128 */
[C---:B------:R-:W-:Y:S02]  /*515c0*/  LOP3.LUT P6, RZ, R9.reuse, 0x40, RZ, 0xc0, !PT ;  /* 0x0000004009ff7812 */ /* 0x040fe400078cc0ff */
[----:B0-----:R-:W-:Y:S01]  /*515d0*/  PRMT R3, R2, 0x7772, RZ ;  /* 0x0000777202037816 */ /* 0x001fe200000000ff */
[----:B------:R-:W3:Y:S10]  /*515e0*/  LDL.LU R10, [R1+0x1658] ;  /* 0x00165800010a7983 */ /* 0x000ef40000300800 */
[----:B------:R0:W-:Y:S04]  /*515f0*/  @P6 STG.E.U8 desc[UR40][R6.64], R3 ;  /* 0x0000000306006986 */ /* 0x0001e8000c101128 */
[----:B0-----:R-:W4:Y:S01]  /*51600*/  LDL.LU.64 R6, [R1+0x1650] ;  /* 0x0016500001067983 */ /* 0x001f220000300a00 */
[----:B------:R-:W-:-:S02]  /*51610*/  LOP3.LUT P6, RZ, R9, 0x20, RZ, 0xc0, !PT ;  /* 0x0000002009ff7812 */ /* 0x000fc400078cc0ff */
[----:B------:R-:W-:Y:S02]  /*51620*/  PRMT R3, R2, 0x7773, RZ ;  /* 0x0000777302037816 */ /* 0x000fe400000000ff */
[----:B------:R-:W-:-:S09]  /*51630*/  LOP3.LUT P5, RZ, R19, 0x1000, RZ, 0xc0, !PT ;  /* 0x0000100013ff7812 */ /* 0x000fd200078ac0ff */
[----:B------:R4:W-:Y:S01]  /*51640*/  @P6 STG.E.U8 desc[UR40][R12.64], R3 ;  /* 0x000000030c006986 */ /* 0x0009e2000c101128 */
[----:B------:R-:W-:Y:S02]  /*51650*/  LOP3.LUT P6, RZ, R9, 0x10, RZ, 0xc0, !PT ;  /* 0x0000001009ff7812 */ /* 0x000fe400078cc0ff */
[C---:B------:R-:W-:Y:S02]  /*51660*/  LOP3.LUT P4, RZ, R19.reuse, 0x800, RZ, 0xc0, !PT ;  /* 0x0000080013ff7812 */ /* 0x040fe4000788c0ff */
[----:B------:R-:W-:Y:S02]  /*51670*/  LOP3.LUT P3, RZ, R8, 0x20000000, RZ, 0xc0, !PT ;  /* 0x2000000008ff7812 */ /* 0x000fe4000786c0ff */
[C---:B------:R-:W-:Y:S02]  /*51680*/  LOP3.LUT P2, RZ, R19.reuse, 0x400, RZ, 0xc0, !PT ;  /* 0x0000040013ff7812 */ /* 0x040fe4000784c0ff */
[C---:B------:R-:W-:Y:S02]  /*51690*/  LOP3.LUT P1, RZ, R19.reuse, 0x200, RZ, 0xc0, !PT ;  /* 0x0000020013ff7812 */ /* 0x040fe4000782c0ff */
[----:B------:R-:W-:-:S02]  /*516a0*/  LOP3.LUT P0, RZ, R19, 0x100, RZ, 0xc0, !PT ;  /* 0x0000010013ff7812 */ /* 0x000fc4000780c0ff */
[----:B----4-:R-:W-:-:S05]  /*516b0*/  PRMT R3, R7, 0x7770, RZ ;  /* 0x0000777007037816 */ /* 0x010fca00000000ff */
[----:B------:R0:W-:Y:S02]  /*516c0*/  @P6 STG.E.U8 desc[UR40][R4.64], R3 ;  /* 0x0000000304006986 */ /* 0x0001e4000c101128 */
[----:B0-----:R-:W-:-:S05]  /*516d0*/  PRMT R3, R7, 0x7771, RZ ;  /* 0x0000777107037816 */ /* 0x001fca00000000ff */
[----:B------:R0:W-:Y:S02]  /*516e0*/  @P5 STG.E.U8 desc[UR40][R14.64], R3 ;  /* 0x000000030e005986 */ /* 0x0001e4000c101128 */
[----:B0-----:R-:W-:-:S05]  /*516f0*/  PRMT R3, R7, 0x7772, RZ ;  /* 0x0000777207037816 */ /* 0x001fca00000000ff */
[----:B------:R0:W-:Y:S02]  /*51700*/  @P4 STG.E.U8 desc[UR40][R28.64], R3 ;  /* 0x000000031c004986 */ /* 0x0001e4000c101128 */
[----:B0-----:R-:W-:Y:S02]  /*51710*/  PRMT R3, R7, 0x7773, RZ ;  /* 0x0000777307037816 */ /* 0x001fe400000000ff */
[----:B------:R-:W4:Y:S04]  /*51720*/  LDL.LU R7, [R1+0x1648] ;  /* 0x0016480001077983 */ /* 0x000f280000300800 */
[----:B------:R0:W-:Y:S02]  /*51730*/  @P3 STG.E.U8 desc[UR40][R22.64], R3 ;  /* 0x0000000316003986 */ /* 0x0001e4000c101128 */
[----:B0-----:R-:W-:-:S05]  /*51740*/  PRMT R3, R21, 0x7770, RZ ;  /* 0x0000777015037816 */ /* 0x001fca00000000ff */
[----:B------:R0:W-:Y:S02]  /*51750*/  @P2 STG.E.U8 desc[UR40][R26.64], R3 ;  /* 0x000000031a002986 */ /* 0x0001e4000c101128 */
[----:B0-----:R-:W-:-:S05]  /*51760*/  PRMT R3, R21, 0x7771, RZ ;  /* 0x0000777115037816 */ /* 0x001fca00000000ff */
[----:B------:R0:W-:Y:S02]  /*51770*/  @P1 STG.E.U8 desc[UR40][R24.64], R3 ;  /* 0x0000000318001986 */ /* 0x0001e4000c101128 */
[----:B0-----:R-:W-:Y:S02]  /*51780*/  PRMT R3, R21, 0x7772, RZ ;  /* 0x0000777215037816 */ /* 0x001fe400000000ff */
[----:B------:R-:W4:Y:S04]  /*51790*/  LDL.LU.64 R24, [R1+0x2c8] ;  /* 0x0002c80001187983 */ /* 0x000f280000300a00 */
[----:B--2---:R0:W-:Y:S04]  /*517a0*/  @P0 STG.E.U8 desc[UR40][R16.64], R3 ;  /* 0x0000000310000986 */ /* 0x0041e8000c101128 */
[----:B0-----:R-:W2:Y:S04]  /*517b0*/  LDL.LU.64 R16, [R1+0x2e8] ;  /* 0x0002e80001107983 */ /* 0x001ea80000300a00 */
[----:B------:R-:W2:Y:S04]  /*517c0*/  LDL.LU.64 R28, [R1+0x2e0] ;  /* 0x0002e000011c7983 */ /* 0x000ea80000300a00 */
[----:B------:R-:W2:Y:S04]  /*517d0*/  LDL.LU.64 R22, [R1+0x308] ;  /* 0x0003080001167983 */ /* 0x000ea80000300a00 */
[----:B------:R-:W2:Y:S01]  /*517e0*/  LDL.LU R11, [R1+0xf8] ;  /* 0x0000f800010b7983 */ /* 0x000ea20000300800 */
[----:B------:R-:W-:-:S02]  /*517f0*/  LOP3.LUT P6, RZ, R8, 0x2000000, RZ, 0xc0, !PT ;  /* 0x0200000008ff7812 */ /* 0x000fc400078cc0ff */
[----:B---3--:R-:W-:Y:S01]  /*51800*/  LOP3.LUT R10, R10, 0xefffffff, RZ, 0xc0, !PT ;  /* 0xefffffff0a0a7812 */ /* 0x008fe200078ec0ff */
[----:B------:R-:W3:Y:S01]  /*51810*/  LDL.LU.64 R26, [R1+0x300] ;  /* 0x00030000011a7983 */ /* 0x000ee20000300a00 */
[----:B------:R-:W-:Y:S02]  /*51820*/  LOP3.LUT R9, R9, 0xfffffffe, RZ, 0xc0, !PT ;  /* 0xfffffffe09097812 */ /* 0x000fe400078ec0ff */
[----:B------:R-:W-:Y:S01]  /*51830*/  LOP3.LUT P3, RZ, R8, 0x10000000, RZ, 0xc0, !PT ;  /* 0x1000000008ff7812 */ /* 0x000fe2000786c0ff */
[----:B------:R-:W3:Y:S06]  /*51840*/  LDL.LU R2, [R1+0xe8] ;  /* 0x0000e80001027983 */ /* 0x000eec0000300800 */
[----:B------:R-:W-:-:S04]  /*51850*/  @P6 LOP3.LUT R10, R10, 0x10000000, RZ, 0xfc, !PT ;  /* 0x100000000a0a6812 */ /* 0x000fc800078efcff */
[----:B------:R-:W-:Y:S02]  /*51860*/  LOP3.LUT R10, R10, 0xdfffffff, RZ, 0xc0, !PT ;  /* 0xdfffffff0a0a7812 */ /* 0x000fe400078ec0ff */
[----:B------:R-:W-:Y:S02]  /*51870*/  LOP3.LUT P2, RZ, R19, 0x80, RZ, 0xc0, !PT ;  /* 0x0000008013ff7812 */ /* 0x000fe4000784c0ff */
[----:B------:R-:W-:Y:S02]  /*51880*/  PRMT R3, R21, 0x7773, RZ ;  /* 0x0000777315037816 */ /* 0x000fe400000000ff */
[C---:B------:R-:W-:Y:S02]  /*51890*/  LOP3.LUT P1, RZ, R19.reuse, 0x40, RZ, 0xc0, !PT ;  /* 0x0000004013ff7812 */ /* 0x040fe4000782c0ff */
[----:B------:R-:W-:Y:S02]  /*518a0*/  LOP3.LUT P0, RZ, R19, 0x20, RZ, 0xc0, !PT ;  /* 0x0000002013ff7812 */ /* 0x000fe4000780c0ff */
[----:B----4-:R-:W-:-:S13]  /*518b0*/  LOP3.LUT P6, RZ, R7, 0x80000000, RZ, 0xc0, !PT ;  /* 0x8000000007ff7812 */ /* 0x010fda00078cc0ff */
        /* <DEDUP_REMOVED lines=10> */
[----:B------:R-:W-:Y:S01]  /*51960*/  LOP3.LUT R9, R9, 0xfffffffd, RZ, 0xc0, !PT ;  /* 0xfffffffd09097812 */ /* 0x000fe200078ec0ff */
[----:B------:R0:W-:Y:S10]  /*51970*/  @P3 STG.E.U8 desc[UR40][R24.64], R3 ;  /* 0x0000000318003986 */ /* 0x0001f4000c101128 */
[----:B------:R-:W-:-:S02]  /*51980*/  @P6 LOP3.LUT R9, R9, 0x2, RZ, 0xfc, !PT ;  /* 0x0000000209096812 */ /* 0x000fc400078efcff */
[----:B------:R-:W-:Y:S01]  /*51990*/  LOP3.LUT P6, RZ, R19, 0x8, RZ, 0xc0, !PT ;  /* 0x0000000813ff7812 */ /* 0x000fe200078cc0ff */
[----:B0-----:R-:W4:Y:S01]  /*519a0*/  LDL.LU.64 R24, [R1+0x328] ;  /* 0x0003280001187983 */ /* 0x001f220000300a00 */
[----:B------:R-:W-:Y:S02]  /*519b0*/  LOP3.LUT R9, R9, 0xfffffffb, RZ, 0xc0, !PT ;  /* 0xfffffffb09097812 */ /* 0x000fe400078ec0ff */
[----:B--2---:R-:W-:-:S05]  /*519c0*/  PRMT R3, R11, 0x7770, RZ ;  /* 0x000077700b037816 */ /* 0x004fca00000000ff */
[----:B------:R0:W-:Y:S04]  /*519d0*/  @P2 STG.E.U8 desc[UR40][R16.64], R3 ;  /* 0x0000000310002986 */ /* 0x0001e8000c101128 */
[----:B------:R-:W-:Y:S02]  /*519e0*/  @P6 LOP3.LUT R9, R9, 0x4, RZ, 0xfc, !PT ;  /* 0x0000000409096812 */ /* 0x000fe400078efcff */
[----:B------:R-:W-:Y:S01]  /*519f0*/  LOP3.LUT P6, RZ, R19, 0x10, RZ, 0xc0, !PT ;  /* 0x0000001013ff7812 */ /* 0x000fe200078cc0ff */
[----:B0-----:R-:W2:Y:S04]  /*51a00*/  LDL.LU.64 R16, [R1+0x320] ;  /* 0x0003200001107983 */ /* 0x001ea80000300a00 */
[----:B------:R-:W2:Y:S04]  /*51a10*/  LDL.LU R20, [R1+0xfc] ;  /* 0x0000fc0001147983 */ /* 0x000ea80000300800 */
[----:B------:R-:W2:Y:S04]  /*51a20*/  LDL.LU.64 R18, [R1+0x360] ;  /* 0x0003600001127983 */ /* 0x000ea80000300a00 */
[----:B--2---:R0:W-:Y:S04]  /*51a30*/  STL.64 [R1+0x1628], R18 ;  /* 0x0016281201007387 */ /* 0x0041e80000100a00 */
[----:B0-----:R-:W2:Y:S04]  /*51a40*/  LDL.LU.64 R18, [R1+0x368] ;  /* 0x0003680001127983 */ /* 0x001ea80000300a00 */
[----:B--2---:R0:W-:Y:S04]  /*51a50*/  STL.64 [R1+0x1630], R18 ;  /* 0x0016301201007387 */ /* 0x0041e80000100a00 */
[----:B0-----:R-:W2:Y:S01]  /*51a60*/  LDL.LU.64 R18, [R1+0x340] ;  /* 0x0003400001127983 */ /* 0x001ea20000300a00 */
[----:B------:R-:W-:-:S02]  /*51a70*/  LOP3.LUT R9, R9, 0xfffffff7, RZ, 0xc0, !PT ;  /* 0xfffffff709097812 */ /* 0x000fc400078ec0ff */
[----:B------:R-:W-:Y:S02]  /*51a80*/  PRMT R3, R11, 0x7771, RZ ;  /* 0x000077710b037816 */ /* 0x000fe400000000ff */
[----:B------:R-:W-:Y:S02]  /*51a90*/  @P6 LOP3.LUT R9, R9, 0x8, RZ, 0xfc, !PT ;  /* 0x0000000809096812 */ /* 0x000fe400078efcff */
[----:B------:R-:W-:Y:S01]  /*51aa0*/  LOP3.LUT P6, RZ, R8, 0x8000000, RZ, 0xc0, !PT ;  /* 0x0800000008ff7812 */ /* 0x000fe200078cc0ff */
[----:B------:R0:W-:Y:S02]  /*51ab0*/  @P1 STG.E.U8 desc[UR40][R28.64], R3 ;  /* 0x000000031c001986 */ /* 0x0001e4000c101128 */
[----:B0-----:R-:W-:-:S05]  /*51ac0*/  PRMT R3, R11, 0x7772, RZ ;  /* 0x000077720b037816 */ /* 0x001fca00000000ff */
[----:B------:R0:W-:Y:S02]  /*51ad0*/  @P0 STG.E.U8 desc[UR40][R22.64], R3 ;  /* 0x0000000316000986 */ /* 0x0001e4000c101128 */
[----:B0-----:R-:W-:Y:S02]  /*51ae0*/  PRMT R3, R11, 0x7773, RZ ;  /* 0x000077730b037816 */ /* 0x001fe400000000ff */
[----:B--2---:R0:W-:Y:S04]  /*51af0*/  STL.64 [R1+0x1640], R18 ;  /* 0x0016401201007387 */ /* 0x0041e80000100a00 */
[----:B0-----:R-:W2:Y:S04]  /*51b00*/  LDL.LU.64 R18, [R1+0x348] ;  /* 0x0003480001127983 */ /* 0x001ea80000300a00 */
[----:B---3--:R0:W-:Y:S01]  /*51b10*/  @P6 STG.E.U8 desc[UR40][R26.64], R3 ;  /* 0x000000031a006986 */ /* 0x0081e2000c101128 */
[----:B------:R-:W-:-:S03]  /*51b20*/  LOP3.LUT P6, RZ, R9, 0x8, RZ, 0xc0, !PT ;  /* 0x0000000809ff7812 */ /* 0x000fc600078cc0ff */
[----:B------:R-:W3:Y:S04]  /*51b30*/  LDL.LU.64 R12, [R1+0x388] ;  /* 0x00038800010c7983 */ /* 0x000ee80000300a00 */
[----:B------:R-:W3:Y:S01]  /*51b40*/  LDL.LU R21, [R1+0xec] ;  /* 0x0000ec0001157983 */ /* 0x000ee20000300800 */
[----:B0-----:R-:W-:-:S03]  /*51b50*/  PRMT R3, R2, 0x7770, RZ ;  /* 0x0000777002037816 */ /* 0x001fc600000000ff */
[----:B------:R-:W3:Y:S04]  /*51b60*/  LDL.LU.64 R4, [R1+0x380] ;  /* 0x0003800001047983 */ /* 0x000ee80000300a00 */
[----:B----4-:R0:W-:Y:S01]  /*51b70*/  @P6 STG.E.U8 desc[UR40][R24.64], R3 ;  /* 0x0000000318006986 */ /* 0x0101e2000c101128 */
[----:B------:R-:W-:-:S03]  /*51b80*/  LOP3.LUT P6, RZ, R9, 0x4, RZ, 0xc0, !PT ;  /* 0x0000000409ff7812 */ /* 0x000fc600078cc0ff */
[----:B------:R-:W4:Y:S04]  /*51b90*/  LDL.LU.64 R14, [R1+0x3a8] ;  /* 0x0003a800010e7983 */ /* 0x000f280000300a00 */
[----:B------:R-:W3:Y:S01]  /*51ba0*/  LDL.LU.64 R28, [R1+0x3a0] ;  /* 0x0003a000011c7983 */ /* 0x000ee20000300a00 */
[----:B0-----:R-:W-:-:S03]  /*51bb0*/  PRMT R3, R2, 0x7771, RZ ;  /* 0x0000777102037816 */ /* 0x001fc600000000ff */
[----:B------:R-:W3:Y:S04]  /*51bc0*/  LDL.LU.64 R22, [R1+0x3c8] ;  /* 0x0003c80001167983 */ /* 0x000ee80000300a00 */
[----:B------:R0:W-:Y:S01]  /*51bd0*/  @P6 STG.E.U8 desc[UR40][R16.64], R3 ;  /* 0x0000000310006986 */ /* 0x0001e2000c101128 */
[----:B------:R-:W-:-:S03]  /*51be0*/  LOP3.LUT P6, RZ, R9, 0x2, RZ, 0xc0, !PT ;  /* 0x0000000209ff7812 */ /* 0x000fc600078cc0ff */
[----:B------:R-:W3:Y:S04]  /*51bf0*/  LDL.LU R11, [R1+0xd0] ;  /* 0x0000d000010b7983 */ /* 0x000ee80000300800 */
[----:B------:R-:W3:Y:S01]  /*51c00*/  LDL.LU.64 R26, [R1+0x3c0] ;  /* 0x0003c000011a7983 */ /* 0x000ee20000300a00 */
[----:B0-----:R-:W-:-:S03]  /*51c10*/  PRMT R3, R2, 0x7772, RZ ;  /* 0x0000777202037816 */ /* 0x001fc600000000ff */
[----:B------:R-:W3:Y:S04]  /*51c20*/  LDL.LU.64 R24, [R1+0x3e8] ;  /* 0x0003e80001187983 */ /* 0x000ee80000300a00 */
[----:B------:R-:W3:Y:S04]  /*51c30*/  LDL.LU.64 R16, [R1+0x3e0] ;  /* 0x0003e00001107983 */ /* 0x000ee80000300a00 */
[----:B--2---:R0:W-:Y:S04]  /*51c40*/  @P6 STG.E.U8 desc[UR40][R18.64], R3 ;  /* 0x0000000312006986 */ /* 0x0041e8000c101128 */
[----:B0-----:R-:W2:Y:S01]  /*51c50*/  LDL.LU.64 R18, [R1+0x1640] ;  /* 0x0016400001127983 */ /* 0x001ea20000300a00 */
[----:B------:R-:W-:-:S02]  /*51c60*/  LOP3.LUT P6, RZ, R9, 0x1, RZ, 0xc0, !PT ;  /* 0x0000000109ff7812 */ /* 0x000fc400078cc0ff */
[----:B------:R-:W-:Y:S02]  /*51c70*/  PRMT R3, R2, 0x7773, RZ ;  /* 0x0000777302037816 */ /* 0x000fe400000000ff */
[----:B------:R-:W3:Y:S09]  /*51c80*/  LDL.LU R2, [R1+0x1638] ;  /* 0x0016380001027983 */ /* 0x000ef20000300800 */
        /* <DEDUP_REMOVED lines=11> */
[----:B------:R-:W-:Y:S02]  /*51d40*/  LOP3.LUT P2, RZ, R8, 0x1000000, RZ, 0xc0, !PT ;  /* 0x0100000008ff7812 */ /* 0x000fe4000784c0ff */
[C---:B------:R-:W-:Y:S02]  /*51d50*/  LOP3.LUT P1, RZ, R7.reuse, 0x8000000, RZ, 0xc0, !PT ;  /* 0x0800000007ff7812 */ /* 0x040fe4000782c0ff */
[----:B------:R-:W-:Y:S01]  /*51d60*/  LOP3.LUT P0, RZ, R7, 0x4000000, RZ, 0xc0, !PT ;  /* 0x0400000007ff7812 */ /* 0x000fe2000780c0ff */
[----:B--2---:R0:W-:Y:S01]  /*51d70*/  @P6 STG.E.U8 desc[UR40][R18.64], R3 ;  /* 0x0000000312006986 */ /* 0x0041e2000c101128 */
[----:B------:R-:W-:Y:S02]  /*51d80*/  LOP3.LUT P6, RZ, R10, 0x20000000, RZ, 0xc0, !PT ;  /* 0x200000000aff7812 */ /* 0x000fe400078cc0ff */
[----:B0-----:R-:W-:-:S11]  /*51d90*/  PRMT R3, R20, 0x7772, RZ ;  /* 0x0000777214037816 */ /* 0x001fd600000000ff */
[----:B---3--:R0:W-:Y:S01]  /*51da0*/  @P6 STG.E.U8 desc[UR40][R12.64], R3 ;  /* 0x000000030c006986 */ /* 0x0081e2000c101128 */
[----:B------:R-:W-:Y:S02]  /*51db0*/  LOP3.LUT P6, RZ, R10, 0x10000000, RZ, 0xc0, !PT ;  /* 0x100000000aff7812 */ /* 0x000fe400078cc0ff */
[----:B0-----:R-:W-:-:S11]  /*51dc0*/  PRMT R3, R20, 0x7773, RZ ;  /* 0x0000777314037816 */ /* 0x001fd600000000ff */
        /* <DEDUP_REMOVED lines=13> */
[----:B------:R0:W-:Y:S04]  /*51ea0*/  @P0 STG.E.U8 desc[UR40][R16.64], R3 ;  /* 0x0000000310000986 */ /* 0x0001e8000c101128 */
[----:B0-----:R-:W3:Y:S01]  /*51eb0*/  LDL.LU.64 R16, [R1+0x400] ;  /* 0x0004000001107983 */ /* 0x001ee20000300a00 */
[----:B------:R-:W-:-:S02]  /*51ec0*/  LOP3.LUT P3, RZ, R7, 0x2000000, RZ, 0xc0, !PT ;  /* 0x0200000007ff7812 */ /* 0x000fc4000786c0ff */
[----:B------:R-:W-:Y:S01]  /*51ed0*/  LOP3.LUT P2, RZ, R8, 0x800000, RZ, 0xc0, !PT ;  /* 0x0080000008ff7812 */ /* 0x000fe2000784c0ff */
[----:B------:R-:W4:Y:S01]  /*51ee0*/  LDL.LU.64 R22, [R1+0x428] ;  /* 0x0004280001167983 */ /* 0x000f220000300a00 */
[----:B------:R-:W-:-:S03]  /*51ef0*/  PRMT R3, R11, 0x7772, RZ ;  /* 0x000077720b037816 */ /* 0x000fc600000000ff */
[----:B------:R-:W4:Y:S04]  /*51f00*/  LDL.LU.64 R20, [R1+0x420] ;  /* 0x0004200001147983 */ /* 0x000f280000300a00 */
[----:B------:R-:W4:Y:S04]  /*51f10*/  LDL.LU.64 R26, [R1+0x448] ;  /* 0x00044800011a7983 */ /* 0x000f280000300a00 */
[----:B--2---:R0:W-:Y:S02]  /*51f20*/  @P3 STG.E.U8 desc[UR40][R24.64], R3 ;  /* 0x0000000318003986 */ /* 0x0041e4000c101128 */
[----:B0-----:R-:W-:-:S02]  /*51f30*/  PRMT R3, R11, 0x7773, RZ ;  /* 0x000077730b037816 */ /* 0x001fc400000000ff */
[----:B------:R-:W2:Y:S04]  /*51f40*/  LDL.LU.64 R24, [R1+0x440] ;  /* 0x0004400001187983 */ /* 0x000ea80000300a00 */
[----:B------:R-:W2:Y:S04]  /*51f50*/  LDL.LU R9, [R1+0xd4] ;  /* 0x0000d40001097983 */ /* 0x000ea80000300800 */
[----:B---3--:R0:W-:Y:S04]  /*51f60*/  @P2 STG.E.U8 desc[UR40][R16.64], R3 ;  /* 0x0000000310002986 */ /* 0x0081e8000c101128 */
[----:B0-----:R-:W3:Y:S04]  /*51f70*/  LDL.LU.64 R16, [R1+0x468] ;  /* 0x0004680001107983 */ /* 0x001ee80000300a00 */
[----:B------:R-:W2:Y:S04]  /*51f80*/  LDL.LU R18, [R1+0xc4] ;  /* 0x0000c40001127983 */ /* 0x000ea80000300800 */
        /* <DEDUP_REMOVED lines=24> */
[C---:B------:R-:W-:Y:S01]  /*52110*/  LOP3.LUT P6, RZ, R7.reuse, 0x200000, RZ, 0xc0, !PT ;  /* 0x0020000007ff7812 */ /* 0x040fe200078cc0ff */
[----:B------:R-:W2:Y:S01]  /*52120*/  LDL.LU.64 R12, [R1+0x4a8] ;  /* 0x0004a800010c7983 */ /* 0x000ea20000300a00 */
[----:B------:R-:W-:Y:S02]  /*52130*/  LOP3.LUT R10, R10, 0xfbffffff, RZ, 0xc0, !PT ;  /* 0xfbffffff0a0a7812 */ /* 0x000fe400078ec0ff */
[C---:B------:R-:W-:Y:S01]  /*52140*/  LOP3.LUT P1, RZ, R7.reuse, 0x1000000, RZ, 0xc0, !PT ;  /* 0x0100000007ff7812 */ /* 0x040fe2000782c0ff */
[----:B------:R-:W2:Y:S01]  /*52150*/  LDL.LU.64 R4, [R1+0x4a0] ;  /* 0x0004a00001047983 */ /* 0x000ea20000300a00 */
[----:B------:R-:W-:Y:S02]  /*52160*/  LOP3.LUT P0, RZ, R7, 0x800000, RZ, 0xc0, !PT ;  /* 0x0080000007ff7812 */ /* 0x000fe4000780c0ff */
[----:B------:R-:W-:Y:S01]  /*52170*/  PRMT R3, R2, 0x7770, RZ ;  /* 0x0000777002037816 */ /* 0x000fe200000000ff */
[----:B------:R-:W2:Y:S04]  /*52180*/  LDL.LU.64 R14, [R1+0x4c8] ;  /* 0x0004c800010e7983 */ /* 0x000ea80000300a00 */
[----:B------:R-:W-:Y:S01]  /*52190*/  @P6 LOP3.LUT R10, R10, 0x4000000, RZ, 0xfc, !PT ;  /* 0x040000000a0a6812 */ /* 0x000fe200078efcff */
[----:B------:R-:W2:Y:S01]  /*521a0*/  LDL.LU.64 R28, [R1+0x4c0] ;  /* 0x0004c000011c7983 */ /* 0x000ea20000300a00 */
[----:B------:R-:W-:-:S02]  /*521b0*/  LOP3.LUT P6, RZ, R8, 0x400000, RZ, 0xc0, !PT ;  /* 0x0040000008ff7812 */ /* 0x000fc400078cc0ff */
[----:B------:R-:W-:Y:S01]  /*521c0*/  LOP3.LUT R10, R10, 0xf7ffffff, RZ, 0xc0, !PT ;  /* 0xf7ffffff0a0a7812 */ /* 0x000fe200078ec0ff */
[----:B----4-:R0:W-:Y:S10]  /*521d0*/  @P1 STG.E.U8 desc[UR40][R22.64], R3 ;  /* 0x0000000316001986 */ /* 0x0101f4000c101128 */
[----:B------:R-:W-:-:S02]  /*521e0*/  @P6 LOP3.LUT R10, R10, 0x8000000, RZ, 0xfc, !PT ;  /* 0x080000000a0a6812 */ /* 0x000fc400078efcff */
[----:B------:R-:W-:Y:S01]  /*521f0*/  LOP3.LUT P6, RZ, R7, 0x400000, RZ, 0xc0, !PT ;  /* 0x0040000007ff7812 */ /* 0x000fe200078cc0ff */
[----:B0-----:R-:W4:Y:S01]  /*52200*/  LDL.LU.64 R22, [R1+0x4e8] ;  /* 0x0004e80001167983 */ /* 0x001f220000300a00 */
[----:B------:R-:W-:-:S05]  /*52210*/  PRMT R3, R2, 0x7771, RZ ;  /* 0x0000777102037816 */ /* 0x000fca00000000ff */
[----:B------:R0:W-:Y:S02]  /*52220*/  @P0 STG.E.U8 desc[UR40][R20.64], R3 ;  /* 0x0000000314000986 */ /* 0x0001e4000c101128 */
[----:B0-----:R-:W-:-:S05]  /*52230*/  PRMT R3, R2, 0x7772, RZ ;  /* 0x0000777202037816 */ /* 0x001fca00000000ff */
[----:B------:R0:W-:Y:S01]  /*52240*/  @P6 STG.E.U8 desc[UR40][R26.64], R3 ;  /* 0x000000031a006986 */ /* 0x0001e2000c101128 */
[----:B------:R-:W-:Y:S02]  /*52250*/  LOP3.LUT P6, RZ, R10, 0x8000000, RZ, 0xc0, !PT ;  /* 0x080000000aff7812 */ /* 0x000fe400078cc0ff */
[----:B0-----:R-:W-:Y:S02]  /*52260*/  PRMT R3, R2, 0x7773, RZ ;  /* 0x0000777302037816 */ /* 0x001fe400000000ff */
[----:B------:R-:W4:Y:S09]  /*52270*/  LDL.LU R2, [R1+0x1620] ;  /* 0x0016200001027983 */ /* 0x000f320000300800 */
[----:B------:R0:W-:Y:S01]  /*52280*/  @P6 STG.E.U8 desc[UR40][R24.64], R3 ;  /* 0x0000000318006986 */ /* 0x0001e2000c101128 */
[----:B------:R-:W-:-:S03]  /*52290*/  LOP3.LUT P6, RZ, R10, 0x4000000, RZ, 0xc0, !PT ;  /* 0x040000000aff7812 */ /* 0x000fc600078cc0ff */
[----:B------:R-:W4:Y:S04]  /*522a0*/  LDL.LU.64 R20, [R1+0x4e0] ;  /* 0x0004e00001147983 */ /* 0x000f280000300a00 */
[----:B------:R-:W4:Y:S01]  /*522b0*/  LDL.LU.64 R26, [R1+0x508] ;  /* 0x00050800011a7983 */ /* 0x000f220000300a00 */
[----:B0-----:R-:W-:-:S03]  /*522c0*/  PRMT R3, R9, 0x7770, RZ ;  /* 0x0000777009037816 */ /* 0x001fc600000000ff */
[----:B------:R-:W4:Y:S04]  /*522d0*/  LDL.LU.64 R24, [R1+0x500] ;  /* 0x0005000001187983 */ /* 0x000f280000300a00 */
[----:B---3--:R0:W-:Y:S01]  /*522e0*/  @P6 STG.E.U8 desc[UR40][R16.64], R3 ;  /* 0x0000000310006986 */ /* 0x0081e2000c101128 */
[----:B------:R-:W-:-:S03]  /*522f0*/  LOP3.LUT P6, RZ, R10, 0x2000000, RZ, 0xc0, !PT ;  /* 0x020000000aff7812 */ /* 0x000fc600078cc0ff */
[----:B------:R-:W3:Y:S01]  /*52300*/  LDL.LU R11, [R1+0xc8] ;  /* 0x0000c800010b7983 */ /* 0x000ee20000300800 */
        /* <DEDUP_REMOVED lines=13> */
[----:B------:R-:W-:Y:S02]  /*523e0*/  LOP3.LUT P5, RZ, R8, 0x100000, RZ, 0xc0, !PT ;  /* 0x0010000008ff7812 */ /* 0x000fe400078ac0ff */
[C---:B------:R-:W-:Y:S02]  /*523f0*/  LOP3.LUT P4, RZ, R7.reuse, 0x8000, RZ, 0xc0, !PT ;  /* 0x0000800007ff7812 */ /* 0x040fe4000788c0ff */
[----:B------:R-:W-:-:S02]  /*52400*/  LOP3.LUT P3, RZ, R7, 0x4000, RZ, 0xc0, !PT ;  /* 0x0000400007ff7812 */ /* 0x000fc4000786c0ff */
[C---:B------:R-:W-:Y:S02]  /*52410*/  LOP3.LUT P2, RZ, R7.reuse, 0x2000, RZ, 0xc0, !PT ;  /* 0x0000200007ff7812 */ /* 0x040fe4000784c0ff */
[----:B------:R-:W-:Y:S02]  /*52420*/  LOP3.LUT P1, RZ, R8, 0x80000, RZ, 0xc0, !PT ;  /* 0x0008000008ff7812 */ /* 0x000fe4000782c0ff */
[----:B------:R-:W-:Y:S02]  /*52430*/  LOP3.LUT P0, RZ, R7, 0x1000, RZ, 0xc0, !PT ;  /* 0x0000100007ff7812 */ /* 0x000fe4000780c0ff */
[----:B--2---:R-:W-:-:S05]  /*52440*/  PRMT R3, R18, 0x7770, RZ ;  /* 0x0000777012037816 */ /* 0x004fca00000000ff */
        /* <DEDUP_REMOVED lines=9> */
[----:B----4-:R-:W-:-:S05]  /*524e0*/  PRMT R3, R2, 0x7770, RZ ;  /* 0x0000777002037816 */ /* 0x010fca00000000ff */
[----:B------:R0:W-:Y:S02]  /*524f0*/  @P4 STG.E.U8 desc[UR40][R22.64], R3 ;  /* 0x0000000316004986 */ /* 0x0001e4000c101128 */
[----:B0-----:R-:W-:-:S05]  /*52500*/  PRMT R3, R2, 0x7771, RZ ;  /* 0x0000777102037816 */ /* 0x001fca00000000ff */
[----:B------:R0:W-:Y:S02]  /*52510*/  @P3 STG.E.U8 desc[UR40][R20.64], R3 ;  /* 0x0000000314003986 */ /* 0x0001e4000c101128 */
[----:B0-----:R-:W-:-:S05]  /*52520*/  PRMT R3, R2, 0x7772, RZ ;  /* 0x0000777202037816 */ /* 0x001fca00000000ff */
[----:B------:R0:W-:Y:S02]  /*52530*/  @P2 STG.E.U8 desc[UR40][R26.64], R3 ;  /* 0x000000031a002986 */ /* 0x0001e4000c101128 */
[----:B0-----:R-:W-:Y:S02]  /*52540*/  PRMT R3, R2, 0x7773, RZ ;  /* 0x0000777302037816 */ /* 0x001fe400000000ff */
[----:B------:R-:W2:Y:S04]  /*52550*/  LDL.LU R2, [R1+0x1608] ;  /* 0x0016080001027983 */ /* 0x000ea80000300800 */
[----:B------:R3:W-:Y:S02]  /*52560*/  @P1 STG.E.U8 desc[UR40][R24.64], R3 ;  /* 0x0000000318001986 */ /* 0x0007e4000c101128 */
[----:B---3--:R-:W-:-:S02]  /*52570*/  PRMT R3, R11, 0x7770, RZ ;  /* 0x000077700b037816 */ /* 0x008fc400000000ff */
[----:B------:R-:W3:Y:S04]  /*52580*/  LDL.LU.64 R24, [R1+0x520] ;  /* 0x0005200001187983 */ /* 0x000ee80000300a00 */
[----:B------:R0:W-:Y:S04]  /*52590*/  @P0 STG.E.U8 desc[UR40][R16.64], R3 ;  /* 0x0000000310000986 */ /* 0x0001e8000c101128 */
[----:B0-----:R-:W4:Y:S01]  /*525a0*/  LDL.LU.64 R16, [R1+0x548] ;  /* 0x0005480001107983 */ /* 0x001f220000300a00 */
[C---:B------:R-:W-:Y:S02]  /*525b0*/  LOP3.LUT P6, RZ, R7.reuse, 0x4, RZ, 0xc0, !PT ;  /* 0x0000000407ff7812 */ /* 0x040fe400078cc0ff */
[----:B------:R-:W-:Y:S01]  /*525c0*/  LOP3.LUT R10, R10, 0xffffefff, RZ, 0xc0, !PT ;  /* 0xffffefff0a0a7812 */ /* 0x000fe200078ec0ff */
[----:B------:R-:W2:Y:S01]  /*525d0*/  LDL.LU.64 R22, [R1+0x540] ;  /* 0x0005400001167983 */ /* 0x000ea20000300a00 */
[----:B------:R-:W-:-:S02]  /*525e0*/  LOP3.LUT P3, RZ, R7, 0x800, RZ, 0xc0, !PT ;  /* 0x0000080007ff7812 */ /* 0x000fc4000786c0ff */
[----:B------:R-:W-:Y:S01]  /*525f0*/  LOP3.LUT P2, RZ, R7, 0x400, RZ, 0xc0, !PT ;  /* 0x0000040007ff7812 */ /* 0x000fe2000784c0ff */
[----:B------:R-:W2:Y:S01]  /*52600*/  LDL.LU.64 R20, [R1+0x568] ;  /* 0x0005680001147983 */ /* 0x000ea20000300a00 */
[----:B------:R-:W-:-:S03]  /*52610*/  PRMT R3, R11, 0x7771, RZ ;  /* 0x000077710b037816 */ /* 0x000fc600000000ff */
[----:B------:R-:W2:Y:S02]  /*52620*/  LDL.LU.64 R26, [R1+0x560] ;  /* 0x00056000011a7983 */ /* 0x000ea40000300a00 */
[----:B------:R-:W-:Y:S02]  /*52630*/  @P6 LOP3.LUT R10, R10, 0x1000, RZ, 0xfc, !PT ;  /* 0x000010000a0a6812 */ /* 0x000fe400078efcff */
[----:B------:R-:W-:Y:S01]  /*52640*/  LOP3.LUT P6, RZ, R7, 0x8, RZ, 0xc0, !PT ;  /* 0x0000000807ff7812 */ /* 0x000fe200078cc0ff */
[----:B------:R-:W2:Y:S01]  /*52650*/  LDL.LU R9, [R1+0xdc] ;  /* 0x0000dc0001097983 */ /* 0x000ea20000300800 */
        /* <DEDUP_REMOVED lines=18> */
[----:B------:R-:W-:Y:S02]  /*52780*/  LOP3.LUT R10, R10, 0xfff7ffff, RZ, 0xc0, !PT ;  /* 0xfff7ffff0a0a7812 */ /* 0x000fe400078ec0ff */
[C---:B------:R-:W-:Y:S02]  /*52790*/  LOP3.LUT P0, RZ, R7.reuse, 0x200, RZ, 0xc0, !PT ;  /* 0x0000020007ff7812 */ /* 0x040fe4000780c0ff */
[----:B------:R-:W-:-:S07]  /*527a0*/  LOP3.LUT P5, RZ, R7, 0x2, RZ, 0xc0, !PT ;  /* 0x0000000207ff7812 */ /* 0x000fce00078ac0ff */
[----:B------:R-:W-:Y:S02]  /*527b0*/  @P6 LOP3.LUT R10, R10, 0x80000, RZ, 0xfc, !PT ;  /* 0x000800000a0a6812 */ /* 0x000fe400078efcff */
[C---:B------:R-:W-:Y:S01]  /*527c0*/  LOP3.LUT P6, RZ, R7.reuse, 0x100, RZ, 0xc0, !PT ;  /* 0x0000010007ff7812 */ /* 0x040fe200078cc0ff */
[----:B---3--:R0:W-:Y:S01]  /*527d0*/  @P3 STG.E.U8 desc[UR40][R24.64], R3 ;  /* 0x0000000318003986 */ /* 0x0081e2000c101128 */
[----:B------:R-:W-:Y:S02]  /*527e0*/  LOP3.LUT P3, RZ, R7, 0x1, RZ, 0xc0, !PT ;  /* 0x0000000107ff7812 */ /* 0x000fe4000786c0ff */
[----:B0-----:R-:W-:Y:S01]  /*527f0*/  PRMT R3, R11, 0x7772, RZ ;  /* 0x000077720b037816 */ /* 0x001fe200000000ff */
[----:B------:R-:W3:Y:S04]  /*52800*/  LDL.LU.64 R24, [R1+0x588] ;  /* 0x0005880001187983 */ /* 0x000ee80000300a00 */
[----:B------:R-:W2:Y:S04]  /*52810*/  LDL.LU R28, [R1+0xcc] ;  /* 0x0000cc00011c7983 */ /* 0x000ea80000300800 */
[----:B----4-:R0:W-:Y:S04]  /*52820*/  @P2 STG.E.U8 desc[UR40][R16.64], R3 ;  /* 0x0000000310002986 */ /* 0x0101e8000c101128 */
[----:B0-----:R-:W4:Y:S04]  /*52830*/  LDL.LU.64 R16, [R1+0x580] ;  /* 0x0005800001107983 */ /* 0x001f280000300a00 */
[----:B------:R0:W-:Y:S04]  /*52840*/  STL.64 [R1+0x15d8], R6 ;  /* 0x0015d80601007387 */ /* 0x0001e80000100a00 */
[----:B0-----:R-:W2:Y:S04]  /*52850*/  LDL.LU.64 R6, [R1+0x5c8] ;  /* 0x0005c80001067983 */ /* 0x001ea80000300a00 */
[----:B--2---:R0:W-:Y:S04]  /*52860*/  STL.64 [R1+0x15f8], R6 ;  /* 0x0015f80601007387 */ /* 0x0041e80000100a00 */
[----:B0-----:R-:W2:Y:S01]  /*52870*/  LDL.LU.64 R6, [R1+0x5a0] ;  /* 0x0005a00001067983 */ /* 0x001ea20000300a00 */
[----:B------:R-:W-:-:S02]  /*52880*/  LOP3.LUT P1, RZ, R8, 0x40000, RZ, 0xc0, !PT ;  /* 0x0004000008ff7812 */ /* 0x000fc4000782c0ff */
[----:B------:R-:W-:-:S11]  /*52890*/  PRMT R3, R11, 0x7773, RZ ;  /* 0x000077730b037816 */ /* 0x000fd600000000ff */
[----:B------:R0:W-:Y:S02]  /*528a0*/  @P1 STG.E.U8 desc[UR40][R22.64], R3 ;  /* 0x0000000316001986 */ /* 0x0001e4000c101128 */
[----:B0-----:R-:W-:-:S05]  /*528b0*/  PRMT R3, R9, 0x7770, RZ ;  /* 0x0000777009037816 */ /* 0x001fca00000000ff */
[----:B------:R0:W-:Y:S02]  /*528c0*/  @P0 STG.E.U8 desc[UR40][R20.64], R3 ;  /* 0x0000000314000986 */ /* 0x0001e4000c101128 */
[----:B0-----:R-:W-:Y:S02]  /*528d0*/  PRMT R3, R9, 0x7771, RZ ;  /* 0x0000777109037816 */ /* 0x001fe400000000ff */
[----:B--2---:R0:W-:Y:S04]  /*528e0*/  STL.64 [R1+0x1600], R6 ;  /* 0x0016000601007387 */ /* 0x0041e80000100a00 */
[----:B0-----:R-:W2:Y:S04]  /*528f0*/  LDL.LU.64 R6, [R1+0x5a8] ;  /* 0x0005a80001067983 */ /* 0x001ea80000300a00 */
[----:B------:R0:W-:Y:S01]  /*52900*/  @P6 STG.E.U8 desc[UR40][R26.64], R3 ;  /* 0x000000031a006986 */ /* 0x0001e2000c101128 */
[----:B------:R-:W-:-:S03]  /*52910*/  LOP3.LUT P6, RZ, R10, 0x80000, RZ, 0xc0, !PT ;  /* 0x000800000aff7812 */ /* 0x000fc600078cc0ff */
[----:B------:R-:W2:Y:S04]  /*52920*/  LDL.LU.64 R18, [R1+0x5c0] ;  /* 0x0005c00001127983 */ /* 0x000ea80000300a00 */
[----:B------:R-:W2:Y:S01]  /*52930*/  LDL.LU R29, [R1+0xb0] ;  /* 0x0000b000011d7983 */ /* 0x000ea20000300800 */
[----:B0-----:R-:W-:-:S03]  /*52940*/  PRMT R3, R9, 0x7772, RZ ;  /* 0x0000777209037816 */ /* 0x001fc600000000ff */
[----:B------:R-:W2:Y:S04]  /*52950*/  LDL.LU.64 R12, [R1+0x5f8] ;  /* 0x0005f800010c7983 */ /* 0x000ea80000300a00 */
        /* <DEDUP_REMOVED lines=22> */
[----:B------:R-:W-:Y:S02]  /*52ac0*/  LOP3.LUT P4, RZ, R8, 0x8000, RZ, 0xc0, !PT ;  /* 0x0000800008ff7812 */ /* 0x000fe4000788c0ff */
[----:B------:R-:W-:-:S02]  /*52ad0*/  LOP3.LUT P2, RZ, R2, 0x80000000, RZ, 0xc0, !PT ;  /* 0x8000000002ff7812 */ /* 0x000fc4000784c0ff */
[----:B------:R-:W-:Y:S02]  /*52ae0*/  LOP3.LUT P1, RZ, R2, 0x40000000, RZ, 0xc0, !PT ;  /* 0x4000000002ff7812 */ /* 0x000fe4000782c0ff */
[----:B------:R-:W-:-:S03]  /*52af0*/  LOP3.LUT P0, RZ, R8, 0x4000, RZ, 0xc0, !PT ;  /* 0x0000400008ff7812 */ /* 0x000fc6000780c0ff */
[----:B--2---:R0:W-:Y:S01]  /*52b00*/  @P6 STG.E.U8 desc[UR40][R6.64], R3 ;  /* 0x0000000306006986 */ /* 0x0041e2000c101128 */
        /* <DEDUP_REMOVED lines=8> */
[----:B---3--:R0:W-:Y:S02]  /*52b90*/  @P6 STG.E.U8 desc[UR40][R4.64], R3 ;  /* 0x0000000304006986 */ /* 0x0081e4000c101128 */
        /* <DEDUP_REMOVED lines=13> */
[----:B0-----:R-:W3:Y:S04]  /*52c70*/  LDL.LU.64 R16, [R1+0x670] ;  /* 0x0006700001107983 */ /* 0x001ee80000300a00 */
[----:B------:R-:W4:Y:S04]  /*52c80*/  LDL.LU.64 R28, [R1+0x698] ;  /* 0x00069800011c7983 */ /* 0x000f280000300a00 */
[----:B------:R-:W2:Y:S01]  /*52c90*/  LDL.LU R23, [R1+0xb4] ;  /* 0x0000b40001177983 */ /* 0x000ea20000300800 */
[----:B------:R-:W-:-:S02]  /*52ca0*/  LOP3.LUT P3, RZ, R2, 0x20000000, RZ, 0xc0, !PT ;  /* 0x2000000002ff7812 */ /* 0x000fc4000786c0ff */
[C---:B------:R-:W-:Y:S01]  /*52cb0*/  LOP3.LUT P2, RZ, R2.reuse, 0x10000000, RZ, 0xc0, !PT ;  /* 0x1000000002ff7812 */ /* 0x040fe2000784c0ff */
[----:B------:R-:W3:Y:S04]  /*52cc0*/  LDL.LU.64 R20, [R1+0x690] ;  /* 0x0006900001147983 */ /* 0x000ee80000300a00 */
[----:B------:R-:W3:Y:S04]  /*52cd0*/  LDL.LU.64 R26, [R1+0x6b8] ;  /* 0x0006b800011a7983 */ /* 0x000ee80000300a00 */
[----:B------:R-:W3:Y:S01]  /*52ce0*/  LDL.LU R11, [R1+0xa4] ;  /* 0x0000a400010b7983 */ /* 0x000ee20000300800 */
[----:B------:R-:W-:-:S02]  /*52cf0*/  LOP3.LUT P6, RZ, R2, 0x100000, RZ, 0xc0, !PT ;  /* 0x0010000002ff7812 */ /* 0x000fc400078cc0ff */
[----:B------:R-:W-:-:S11]  /*52d00*/  LOP3.LUT R10, R10, 0xffffffef, RZ, 0xc0, !PT ;  /* 0xffffffef0a0a7812 */ /* 0x000fd600078ec0ff */
[----:B------:R-:W-:Y:S02]  /*52d10*/  @P6 LOP3.LUT R10, R10, 0x10, RZ, 0xfc, !PT ;  /* 0x000000100a0a6812 */ /* 0x000fe400078efcff */
[----:B------:R-:W-:Y:S02]  /*52d20*/  LOP3.LUT P6, RZ, R8, 0x800, RZ, 0xc0, !PT ;  /* 0x0000080008ff7812 */ /* 0x000fe400078cc0ff */
[----:B------:R-:W-:Y:S02]  /*52d30*/  LOP3.LUT R10, R10, 0xffffffdf, RZ, 0xc0, !PT ;  /* 0xffffffdf0a0a7812 */ /* 0x000fe400078ec0ff */
[----:B--2---:R-:W-:-:S05]  /*52d40*/  PRMT R3, R23, 0x7770, RZ ;  /* 0x0000777017037816 */ /* 0x004fca00000000ff */
[----:B------:R0:W-:Y:S02]  /*52d50*/  @P3 STG.E.U8 desc[UR40][R24.64], R3 ;  /* 0x0000000318003986 */ /* 0x0001e4000c101128 */
[----:B0-----:R-:W-:Y:S02]  /*52d60*/  PRMT R3, R23, 0x7771, RZ ;  /* 0x0000777117037816 */ /* 0x001fe400000000ff */
[----:B------:R-:W2:Y:S04]  /*52d70*/  LDL.LU.64 R24, [R1+0x6b0] ;  /* 0x0006b00001187983 */ /* 0x000ea80000300a00 */
[----:B---3--:R0:W-:Y:S04]  /*52d80*/  @P2 STG.E.U8 desc[UR40][R16.64], R3 ;  /* 0x0000000310002986 */ /* 0x0081e8000c101128 */
[----:B0-----:R-:W3:Y:S04]  /*52d90*/  LDL.LU.64 R16, [R1+0x6d8] ;  /* 0x0006d80001107983 */ /* 0x001ee80000300a00 */
[----:B------:R-:W2:Y:S01]  /*52da0*/  LDL.LU R18, [R1+0xb8] ;  /* 0x0000b80001127983 */ /* 0x000ea20000300800 */
        /* <DEDUP_REMOVED lines=9> */
[C---:B------:R-:W-:Y:S02]  /*52e40*/  LOP3.LUT P0, RZ, R8.reuse, 0x2000, RZ, 0xc0, !PT ;  /* 0x0000200008ff7812 */ /* 0x040fe4000780c0ff */
[----:B------:R-:W-:-:S07]  /*52e50*/  LOP3.LUT P3, RZ, R8, 0x400, RZ, 0xc0, !PT ;  /* 0x0000040008ff7812 */ /* 0x000fce000786c0ff */
[----:B------:R-:W-:Y:S02]  /*52e60*/  @P6 LOP3.LUT R10, R10, 0x100, RZ, 0xfc, !PT ;  /* 0x000001000a0a6812 */ /* 0x000fe400078efcff */
[----:B------:R-:W-:Y:S02]  /*52e70*/  LOP3.LUT P6, RZ, R8, 0x1000, RZ, 0xc0, !PT ;  /* 0x0000100008ff7812 */ /* 0x000fe400078cc0ff */
[----:B------:R-:W-:-:S11]  /*52e80*/  LOP3.LUT R10, R10, 0xfffffdff, RZ, 0xc0, !PT ;  /* 0xfffffdff0a0a7812 */ /* 0x000fd600078ec0ff */
[----:B------:R-:W-:Y:S02]  /*52e90*/  @P6 LOP3.LUT R10, R10, 0x200, RZ, 0xfc, !PT ;  /* 0x000002000a0a6812 */ /* 0x000fe400078efcff */
[----:B------:R-:W-:Y:S01]  /*52ea0*/  LOP3.LUT P6, RZ, R2, 0x1000000, RZ, 0xc0, !PT ;  /* 0x0100000002ff7812 */ /* 0x000fe200078cc0ff */
[----:B--2---:R0:W-:Y:S04]  /*52eb0*/  STL [R1+0x15f0], R18 ;  /* 0x0015f01201007387 */ /* 0x0041e80000100800 */
[----:B0-----:R-:W2:Y:S04]  /*52ec0*/  LDL.LU.64 R18, [R1+0x6d0] ;  /* 0x0006d00001127983 */ /* 0x001ea80000300a00 */
[----:B------:R0:W-:Y:S04]  /*52ed0*/  STL [R1+0x15e0], R8 ;  /* 0x0015e00801007387 */ /* 0x0001e80000100800 */
[----:B0-----:R-:W2:Y:S01]  /*52ee0*/  LDL.LU.64 R8, [R1+0x6f0] ;  /* 0x0006f00001087983 */ /* 0x001ea20000300a00 */
[----:B------:R-:W-:-:S04]  /*52ef0*/  LOP3.LUT R10, R10, 0xfffffbff, RZ, 0xc0, !PT ;  /* 0xfffffbff0a0a7812 */ /* 0x000fc800078ec0ff */
[----:B------:R-:W-:Y:S02]  /*52f00*/  @P6 LOP3.LUT R10, R10, 0x400, RZ, 0xfc, !PT ;  /* 0x000004000a0a6812 */ /* 0x000fe400078efcff */
[C---:B------:R-:W-:Y:S02]  /*52f10*/  LOP3.LUT P6, RZ, R2.reuse, 0x2000000, RZ, 0xc0, !PT ;  /* 0x0200000002ff7812 */ /* 0x040fe400078cc0ff */
[----:B------:R-:W-:Y:S02]  /*52f20*/  LOP3.LUT P1, RZ, R2, 0x8000000, RZ, 0xc0, !PT ;  /* 0x0800000002ff7812 */ /* 0x000fe4000782c0ff */
[----:B------:R-:W-:Y:S02]  /*52f30*/  LOP3.LUT R10, R10, 0xfffff7ff, RZ, 0xc0, !PT ;  /* 0xfffff7ff0a0a7812 */ /* 0x000fe400078ec0ff */
[----:B------:R-:W-:-:S07]  /*52f40*/  PRMT R3, R23, 0x7772, RZ ;  /* 0x0000777217037816 */ /* 0x000fce00000000ff */
        /* <DEDUP_REMOVED lines=16> */
[----:B------:R0:W-:Y:S04]  /*53050*/  STL.64 [R1+0x15e8], R8 ;  /* 0x0015e80801007387 */ /* 0x0001e80000100a00 */
[----:B0-----:R-:W2:Y:S04]  /*53060*/  LDL.LU.64 R8, [R1+0x6f8] ;  /* 0x0006f80001087983 */ /* 0x001ea80000300a00 */
[----:B------:R-:W3:Y:S04]  /*53070*/  LDL.LU.64 R6, [R1+0x718] ;  /* 0x0007180001067983 */ /* 0x000ee80000300a00 */
[----:B------:R-:W4:Y:S04]  /*53080*/  LDL.LU.64 R12, [R1+0x710] ;  /* 0x00071000010c7983 */ /* 0x000f280000300a00 */
[----:B------:R-:W2:Y:S04]  /*53090*/  LDL.LU R20, [R1+0xa8] ;  /* 0x0000a80001147983 */ /* 0x000ea80000300800 */
[----:B------:R-:W2:Y:S04]  /*530a0*/  LDL.LU.64 R4, [R1+0x738] ;  /* 0x0007380001047983 */ /* 0x000ea80000300a00 */
[----:B------:R-:W2:Y:S04]  /*530b0*/  LDL.LU.64 R14, [R1+0x730] ;  /* 0x00073000010e7983 */ /* 0x000ea80000300a00 */
[----:B------:R-:W2:Y:S04]  /*530c0*/  LDL.LU.64 R28, [R1+0x758] ;  /* 0x00075800011c7983 */ /* 0x000ea80000300a00 */
[----:B------:R-:W2:Y:S04]  /*530d0*/  LDL.LU.64 R22, [R1+0x750] ;  /* 0x0007500001167983 */ /* 0x000ea80000300a00 */
[----:B------:R-:W2:Y:S04]  /*530e0*/  LDL.LU R21, [R1+0xbc] ;  /* 0x0000bc0001157983 */ /* 0x000ea80000300800 */
[----:B------:R-:W2:Y:S04]  /*530f0*/  LDL.LU.64 R26, [R1+0x778] ;  /* 0x00077800011a7983 */ /* 0x000ea80000300a00 */
[----:B------:R-:W2:Y:S04]  /*53100*/  LDL.LU.64 R24, [R1+0x770] ;  /* 0x0007700001187983 */ /* 0x000ea80000300a00 */
[----:B------:R-:W2:Y:S04]  /*53110*/  LDL.LU.64 R16, [R1+0x790] ;  /* 0x0007900001107983 */ /* 0x000ea80000300a00 */
[----:B------:R-:W2:Y:S04]  /*53120*/  LDL.LU R11, [R1+0x15f4] ;  /* 0x0015f400010b7983 */ /* 0x000ea80000300800 */
[----:B------:R-:W2:Y:S01]  /*53130*/  LDL.LU R18, [R1+0x15f0] ;  /* 0x0015f00001127983 */ /* 0x000ea20000300800 */
        /* <DEDUP_REMOVED lines=8> */
[C---:B------:R-:W-:Y:S02]  /*531c0*/  LOP3.LUT P2, RZ, R2.reuse, 0x20000, RZ, 0xc0, !PT ;  /* 0x0002000002ff7812 */ /* 0x040fe4000784c0ff */
[----:B------:R-:W-:-:S03]  /*531d0*/  LOP3.LUT P1, RZ, R2, 0x10000, RZ, 0xc0, !PT ;  /* 0x0001000002ff7812 */ /* 0x000fc6000782c0ff */
[----:B--2---:R0:W-:Y:S01]  /*531e0*/  @P6 STG.E.U8 desc[UR40][R8.64], R3 ;  /* 0x0000000308006986 */ /* 0x0041e2000c101128 */
[----:B------:R-:W-:Y:S02]  /*531f0*/  LOP3.LUT P6, RZ, R10, 0x40, RZ, 0xc0, !PT ;  /* 0x000000400aff7812 */ /* 0x000fe400078cc0ff */
[----:B0-----:R-:W-:Y:S01]  /*53200*/  PRMT R3, R18, 0x7772, RZ ;  /* 0x0000777212037816 */ /* 0x001fe200000000ff */
[----:B------:R-:W2:Y:S10]  /*53210*/  LDL.LU R8, [R1+0x15e0] ;  /* 0x0015e00001087983 */ /* 0x000eb40000300800 */
[----:B---3--:R0:W-:Y:S01]  /*53220*/  @P6 STG.E.U8 desc[UR40][R6.64], R3 ;  /* 0x0000000306006986 */ /* 0x0081e2000c101128 */
[----:B------:R-:W-:-:S03]  /*53230*/  LOP3.LUT P6, RZ, R10, 0x20, RZ, 0xc0, !PT ;  /* 0x000000200aff7812 */ /* 0x000fc600078cc0ff */
[----:B0-----:R-:W3:Y:S01]  /*53240*/  LDL.LU.64 R6, [R1+0x15d8] ;  /* 0x0015d80001067983 */ /* 0x001ee20000300a00 */
[----:B------:R-:W-:-:S09]  /*53250*/  PRMT R3, R18, 0x7773, RZ ;  /* 0x0000777312037816 */ /* 0x000fd200000000ff */
[----:B----4-:R0:W-:Y:S01]  /*53260*/  @P6 STG.E.U8 desc[UR40][R12.64], R3 ;  /* 0x000000030c006986 */ /* 0x0101e2000c101128 */
        /* <DEDUP_REMOVED lines=14> */
[----:B------:R-:W-:Y:S02]  /*53350*/  LOP3.LUT P0, RZ, R2, 0x8000, RZ, 0xc0, !PT ;  /* 0x0000800002ff7812 */ /* 0x000fe4000780c0ff */
[C---:B------:R-:W-:Y:S01]  /*53360*/  PRMT R3, R21.reuse, 0x7772, RZ ;  /* 0x0000777215037816 */ /* 0x040fe200000000ff */
[----:B------:R-:W4:Y:S10]  /*53370*/  LDL.LU.64 R14, [R1+0x7c8] ;  /* 0x0007c800010e7983 */ /* 0x000f340000300a00 */
[----:B------:R0:W-:Y:S04]  /*53380*/  @P0 STG.E.U8 desc[UR40][R16.64], R3 ;  /* 0x0000000310000986 */ /* 0x0001e8000c101128 */
[----:B0-----:R-:W4:Y:S01]  /*53390*/  LDL.LU.64 R16, [R1+0x7c0] ;  /* 0x0007c00001107983 */ /* 0x001f220000300a00 */
[----:B------:R-:W-:-:S03]  /*533a0*/  PRMT R3, R21, 0x7773, RZ ;  /* 0x0000777315037816 */ /* 0x000fc600000000ff */
[----:B------:R-:W4:Y:S04]  /*533b0*/  LDL.LU.64 R28, [R1+0x7e8] ;  /* 0x0007e800011c7983 */ /* 0x000f280000300a00 */
[----:B------:R-:W4:Y:S04]  /*533c0*/  LDL.LU R20, [R1+0xac] ;  /* 0x0000ac0001147983 */ /* 0x000f280000300800 */
[----:B------:R-:W4:Y:S04]  /*533d0*/  LDL.LU.64 R22, [R1+0x7e0] ;  /* 0x0007e00001167983 */ /* 0x000f280000300a00 */
[----:B------:R-:W4:Y:S04]  /*533e0*/  LDL.LU.64 R26, [R1+0x808] ;  /* 0x00080800011a7983 */ /* 0x000f280000300a00 */
[----:B------:R-:W4:Y:S01]  /*533f0*/  LDL.LU R9, [R1+0x90] ;  /* 0x0000900001097983 */ /* 0x000f220000300800 */
[----:B--2---:R-:W-:-:S02]  /*53400*/  LOP3.LUT P6, RZ, R8, 0x40, RZ, 0xc0, !PT ;  /* 0x0000004008ff7812 */ /* 0x004fc400078cc0ff */
[----:B---3--:R-:W-:-:S11]  /*53410*/  LOP3.LUT R7, R7, 0xefffffff, RZ, 0xc0, !PT ;  /* 0xefffffff07077812 */ /* 0x008fd600078ec0ff */
        /* <DEDUP_REMOVED lines=8> */
[----:B------:R-:W-:Y:S02]  /*534a0*/  LOP3.LUT P6, RZ, R2, 0x100, RZ, 0xc0, !PT ;  /* 0x0000010002ff7812 */ /* 0x000fe400078cc0ff */
[----:B------:R-:W-:-:S11]  /*534b0*/  LOP3.LUT R7, R7, 0x7fffffff, RZ, 0xc0, !PT ;  /* 0x7fffffff07077812 */ /* 0x000fd600078ec0ff */
[----:B------:R-:W-:-:S05]  /*534c0*/  @P6 LOP3.LUT R7, R7, 0x80000000, RZ, 0xfc, !PT ;  /* 0x8000000007076812 */ /* 0x000fca00078efcff */
[----:B------:R-:W-:Y:S04]  /*534d0*/  STL.64 [R1+0x15c8], R6 ;  /* 0x0015c80601007387 */ /* 0x000fe80000100a00 */
[----:B----4-:R0:W-:Y:S04]  /*534e0*/  @P3 STG.E.U8 desc[UR40][R24.64], R3 ;  /* 0x0000000318003986 */ /* 0x0101e8000c101128 */
[----:B0-----:R-:W2:Y:S04]  /*534f0*/  LDL.LU.64 R24, [R1+0x800] ;  /* 0x0008000001187983 */ /* 0x001ea80000300a00 */
[----:B------:R-:W3:Y:S01]  /*53500*/  LDL.LU.64 R6, [R1+0x820] ;  /* 0x0008200001067983 */ /* 0x000ee20000300a00 */
        /* <DEDUP_REMOVED lines=9> */
[----:B------:R-:W-:Y:S02]  /*535a0*/  LOP3.LUT P1, RZ, R2, 0x2000, RZ, 0xc0, !PT ;  /* 0x0000200002ff7812 */ /* 0x000fe4000782c0ff */
[----:B------:R-:W-:-:S05]  /*535b0*/  PRMT R3, R20, 0x7770, RZ ;  /* 0x0000777014037816 */ /* 0x000fca00000000ff */
[----:B------:R-:W-:Y:S02]  /*535c0*/  @P6 LOP3.LUT R10, R10, 0x4, RZ, 0xfc, !PT ;  /* 0x000000040a0a6812 */ /* 0x000fe400078efcff */
[C---:B------:R-:W-:Y:S02]  /*535d0*/  LOP3.LUT P6, RZ, R2.reuse, 0x800, RZ, 0xc0, !PT ;  /* 0x0000080002ff7812 */ /* 0x040fe400078cc0ff */
[----:B------:R-:W-:Y:S01]  /*535e0*/  LOP3.LUT P0, RZ, R2, 0x1000, RZ, 0xc0, !PT ;  /* 0x0000100002ff7812 */ /* 0x000fe2000780c0ff */
[----:B------:R-:W-:Y:S01]  /*535f0*/  @P2 STG.E.U8 desc[UR40][R14.64], R3 ;  /* 0x000000030e002986 */ /* 0x000fe2000c101128 */
[----:B------:R-:W-:-:S03]  /*53600*/  LOP3.LUT R10, R10, 0xfffffff7, RZ, 0xc0, !PT ;  /* 0xfffffff70a0a7812 */ /* 0x000fc600078ec0ff */
[----:B---3--:R0:W-:Y:S04]  /*53610*/  STL.64 [R1+0x15d0], R6 ;  /* 0x0015d00601007387 */ /* 0x0081e80000100a00 */
[----:B0-----:R-:W3:Y:S01]  /*53620*/  LDL.LU.64 R6, [R1+0x828] ;  /* 0x0008280001067983 */ /* 0x001ee20000300a00 */
[----:B------:R-:W-:Y:S02]  /*53630*/  PRMT R3, R20, 0x7771, RZ ;  /* 0x0000777114037816 */ /* 0x000fe400000000ff */
[----:B------:R-:W-:Y:S01]  /*53640*/  @P6 LOP3.LUT R10, R10, 0x8, RZ, 0xfc, !PT ;  /* 0x000000080a0a6812 */ /* 0x000fe200078efcff */
[----:B------:R-:W4:Y:S01]  /*53650*/  LDL.LU R21, [R1+0x80] ;  /* 0x0000800001157983 */ /* 0x000f220000300800 */
[----:B------:R-:W-:-:S03]  /*53660*/  LOP3.LUT P6, RZ, R8, 0x100, RZ, 0xc0, !PT ;  /* 0x0000010008ff7812 */ /* 0x000fc600078cc0ff */
[----:B------:R0:W-:Y:S02]  /*53670*/  @P1 STG.E.U8 desc[UR40][R16.64], R3 ;  /* 0x0000000310001986 */ /* 0x0001e4000c101128 */
[C---:B0-----:R-:W-:Y:S02]  /*53680*/  PRMT R3, R20.reuse, 0x7772, RZ ;  /* 0x0000777214037816 */ /* 0x041fe400000000ff */
[----:B------:R-:W4:Y:S04]  /*53690*/  LDL.LU.64 R16, [R1+0x848] ;  /* 0x0008480001107983 */ /* 0x000f280000300a00 */
        /* <DEDUP_REMOVED lines=12> */
[C---:B------:R-:W-:Y:S02]  /*53760*/  LOP3.LUT P6, RZ, R10.reuse, 0x4, RZ, 0xc0, !PT ;  /* 0x000000040aff7812 */ /* 0x040fe400078cc0ff */
        /* <DEDUP_REMOVED lines=10> */
[----:B------:R-:W-:Y:S01]  /*53810*/  PRMT R3, R9, 0x7773, RZ ;  /* 0x0000777309037816 */ /* 0x000fe200000000ff */
[----:B------:R0:W-:Y:S04]  /*53820*/  STL [R1+0x1564], R11 ;  /* 0x0015640b01007387 */ /* 0x0001e80000100800 */
[----:B0-----:R-:W2:Y:S06]  /*53830*/  LDL.LU.64 R10, [R1+0x840] ;  /* 0x00084000010a7983 */ /* 0x001eac0000300a00 */
[----:B---3--:R0:W-:Y:S04]  /*53840*/  @P6 STG.E.U8 desc[UR40][R6.64], R3 ;  /* 0x0000000306006986 */ /* 0x0081e8000c101128 */
[----:B0-----:R-:W3:Y:S01]  /*53850*/  LDL.LU.64 R6, [R1+0x15c8] ;  /* 0x0015c80001067983 */ /* 0x001ee20000300a00 */
[----:B----4-:R-:W-:-:S02]  /*53860*/  PRMT R3, R21, 0x7770, RZ ;  /* 0x0000777015037816 */ /* 0x010fc400000000ff */
[----:B---3--:R-:W-:-:S13]  /*53870*/  LOP3.LUT P6, RZ, R7, 0x80000000, RZ, 0xc0, !PT ;  /* 0x8000000007ff7812 */ /* 0x008fda00078cc0ff */
[----:B------:R0:W-:Y:S04]  /*53880*/  @P6 STG.E.U8 desc[UR40][R16.64], R3 ;  /* 0x0000000310006986 */ /* 0x0001e8000c101128 */
[----:B0-----:R-:W3:Y:S01]  /*53890*/  LDL.LU.64 R16, [R1+0x15c0] ;  /* 0x0015c00001107983 */ /* 0x001ee20000300a00 */
[----:B------:R-:W-:Y:S02]  /*538a0*/  LOP3.LUT P6, RZ, R7, 0x40000000, RZ, 0xc0, !PT ;  /* 0x4000000007ff7812 */ /* 0x000fe400078cc0ff */
[----:B------:R-:W-:-:S11]  /*538b0*/  PRMT R3, R21, 0x7771, RZ ;  /* 0x0000777115037816 */ /* 0x000fd600000000ff */
[----:B--2---:R0:W-:Y:S01]  /*538c0*/  @P6 STG.E.U8 desc[UR40][R10.64], R3 ;  /* 0x000000030a006986 */ /* 0x0041e2000c101128 */
[----:B------:R-:W-:Y:S02]  /*538d0*/  LOP3.LUT P6, RZ, R7, 0x20000000, RZ, 0xc0, !PT ;  /* 0x2000000007ff7812 */ /* 0x000fe400078cc0ff */
[----:B0-----:R-:W-:-:S11]  /*538e0*/  PRMT R3, R21, 0x7772, RZ ;  /* 0x0000777215037816 */ /* 0x001fd600000000ff */
[----:B------:R0:W-:Y:S01]  /*538f0*/  @P6 STG.E.U8 desc[UR40][R18.64], R3 ;  /* 0x0000000312006986 */ /* 0x0001e2000c101128 */
[----:B------:R-:W-:Y:S02]  /*53900*/  LOP3.LUT P6, RZ, R7, 0x10000000, RZ, 0xc0, !PT ;  /* 0x1000000007ff7812 */ /* 0x000fe400078cc0ff */
[C---:B------:R-:W-:Y:S02]  /*53910*/  LOP3.LUT P5, RZ, R2.reuse, 0x20, RZ, 0xc0, !PT ;  /* 0x0000002002ff7812 */ /* 0x040fe400078ac0ff */
[----:B------:R-:W-:Y:S02]  /*53920*/  LOP3.LUT P4, RZ, R2, 0x10, RZ, 0xc0, !PT ;  /* 0x0000001002ff7812 */ /* 0x000fe4000788c0ff */
[----:B0-----:R-:W-:-:S07]  /*53930*/  PRMT R3, R21, 0x7773, RZ ;  /* 0x0000777315037816 */ /* 0x001fce00000000ff */
[----:B------:R3:W-:Y:S01]  /*53940*/  @P6 STG.E.U8 desc[UR40][R12.64], R3 ;  /* 0x000000030c006986 */ /* 0x0007e2000c101128 */
[----:B------:R-:W-:Y:S02]  /*53950*/  LOP3.LUT P3, RZ, R2, 0x8, RZ, 0xc0, !PT ;  /* 0x0000000802ff7812 */ /* 0x000fe4000786c0ff */
[----:B------:R-:W-:Y:S02]  /*53960*/  LOP3.LUT P2, RZ, R8, 0x20, RZ, 0xc0, !PT ;  /* 0x0000002008ff7812 */ /* 0x000fe4000784c0ff */
[C---:B------:R-:W-:Y:S02]  /*53970*/  LOP3.LUT P1, RZ, R2.reuse, 0x4, RZ, 0xc0, !PT ;  /* 0x0000000402ff7812 */ /* 0x040fe4000782c0ff */
[----:B------:R-:W-:Y:S02]  /*53980*/  LOP3.LUT P0, RZ, R2, 0x2, RZ, 0xc0, !PT ;  /* 0x0000000202ff7812 */ /* 0x000fe4000780c0ff */
[----:B---3--:R-:W-:-:S05]  /*53990*/  PRMT R3, R16, 0x7770, RZ ;  /* 0x0000777010037816 */ /* 0x008fca00000000ff */
[----:B------:R0:W-:Y:S02]  /*539a0*/  @P5 STG.E.U8 desc[UR40][R4.64], R3 ;  /* 0x0000000304005986 */ /* 0x0001e4000c101128 */
[----:B0-----:R-:W-:-:S05]  /*539b0*/  PRMT R3, R16, 0x7771, RZ ;  /* 0x0000777110037816 */ /* 0x001fca00000000ff */
[----:B------:R0:W-:Y:S02]  /*539c0*/  @P4 STG.E.U8 desc[UR40][R14.64], R3 ;  /* 0x000000030e004986 */ /* 0x0001e4000c101128 */
[----:B0-----:R-:W-:-:S05]  /*539d0*/  PRMT R3, R16, 0x7772, RZ ;  /* 0x0000777210037816 */ /* 0x001fca00000000ff */
[----:B------:R0:W-:Y:S01]  /*539e0*/  @P3 STG.E.U8 desc[UR40][R28.64], R3 ;  /* 0x000000031c003986 */ /* 0x0001e2000c101128 */
[----:B------:R-:W-:Y:S02]  /*539f0*/  LOP3.LUT P3, RZ, R2, 0x1, RZ, 0xc0, !PT ;  /* 0x0000000102ff7812 */ /* 0x000fe4000786c0ff */
[----:B0-----:R-:W-:Y:S02]  /*53a00*/  PRMT R3, R16, 0x7773, RZ ;  /* 0x0000777310037816 */ /* 0x001fe400000000ff */
[----:B------:R-:W2:Y:S04]  /*53a10*/  LDL.LU R16, [R1+0x15b8] ;  /* 0x0015b80001107983 */ /* 0x000ea80000300800 */
[----:B------:R0:W-:Y:S01]  /*53a20*/  @P2 STG.E.U8 desc[UR40][R22.64], R3 ;  /* 0x0000000316002986 */ /* 0x0001e2000c101128 */
[----:B------:R-:W-:-:S02]  /*53a30*/  PRMT R2, R20, 0x7771, RZ ;  /* 0x0000777114027816 */ /* 0x000fc400000000ff */
[----:B0-----:R-:W-:-:S05]  /*53a40*/  PRMT R3, R20, 0x7770, RZ ;  /* 0x0000777014037816 */ /* 0x001fca00000000ff */
[----:B------:R0:W-:Y:S04]  /*53a50*/  @P1 STG.E.U8 desc[UR40][R26.64], R3 ;  /* 0x000000031a001986 */ /* 0x0001e8000c101128 */
[----:B------:R1:W-:Y:S04]  /*53a60*/  @P0 STG.E.U8 desc[UR40][R24.64], R2 ;  /* 0x0000000218000986 */ /* 0x0003e8000c101128 */
[----:B0-----:R-:W3:Y:S04]  /*53a70*/  LDL.LU.64 R26, [R1+0x8f8] ;  /* 0x0008f800011a7983 */ /* 0x001ee80000300a00 */
[----:B-1----:R-:W4:Y:S01]  /*53a80*/  LDL.LU.64 R24, [R1+0x8f0] ;  /* 0x0008f00001187983 */ /* 0x002f220000300a00 */
[----:B------:R-:W-:-:S02]  /*53a90*/  LOP3.LUT P2, RZ, R8, 0x10, RZ, 0xc0, !PT ;  /* 0x0000001008ff7812 */ /* 0x000fc4000784c0ff */
[C---:B------:R-:W-:Y:S01]  /*53aa0*/  PRMT R2, R20.reuse, 0x7772, RZ ;  /* 0x0000777214027816 */ /* 0x040fe200000000ff */
[----:B------:R-:W2:Y:S04]  /*53ab0*/  LDL.LU.64 R14, [R1+0x928] ;  /* 0x00092800010e7983 */ /* 0x000ea80000300a00 */
[----:B------:R-:W2:Y:S04]  /*53ac0*/  LDL.LU.64 R28, [R1+0x920] ;  /* 0x00092000011c7983 */ /* 0x000ea80000300a00 */
[----:B------:R-:W2:Y:S04]  /*53ad0*/  LDL.LU.64 R22, [R1+0x948] ;  /* 0x0009480001167983 */ /* 0x000ea80000300a00 */
[----:B------:R-:W2:Y:S04]  /*53ae0*/  LDL.LU R21, [R1+0x98] ;  /* 0x0000980001157983 */ /* 0x000ea80000300800 */
[----:B---3--:R0:W-:Y:S02]  /*53af0*/  @P3 STG.E.U8 desc[UR40][R26.64], R2 ;  /* 0x000000021a003986 */ /* 0x0081e4000c101128 */
[----:B0-----:R-:W-:-:S02]  /*53b00*/  PRMT R2, R20, 0x7773, RZ ;  /* 0x0000777314027816 */ /* 0x001fc400000000ff */
[----:B------:R-:W3:Y:S04]  /*53b10*/  LDL.LU.64 R26, [R1+0x940] ;  /* 0x00094000011a7983 */ /* 0x000ee80000300a00 */
[----:B------:R-:W2:Y:S04]  /*53b20*/  LDL.LU R19, [R1+0x88] ;  /* 0x0000880001137983 */ /* 0x000ea80000300800 */
[----:B----4-:R0:W-:Y:S04]  /*53b30*/  @P2 STG.E.U8 desc[UR40][R24.64], R2 ;  /* 0x0000000218002986 */ /* 0x0101e8000c101128 */
[----:B0-----:R-:W4:Y:S04]  /*53b40*/  LDL.LU.64 R24, [R1+0x968] ;  /* 0x0009680001187983 */ /* 0x001f280000300a00 */
        /* <DEDUP_REMOVED lines=28> */
[----:B------:R-:W-:-:S09]  /*53d10*/  LOP3.LUT P1, RZ, R16, 0x80000000, RZ, 0xc0, !PT ;  /* 0x8000000010ff7812 */ /* 0x000fd2000782c0ff */
[----:B------:R-:W-:Y:S02]  /*53d20*/  @P6 LOP3.LUT R7, R7, 0x4000000, RZ, 0xfc, !PT ;  /* 0x0400000007076812 */ /* 0x000fe400078efcff */
[----:B------:R-:W-:Y:S02]  /*53d30*/  LOP3.LUT P6, RZ, R8, 0x8, RZ, 0xc0, !PT ;  /* 0x0000000808ff7812 */ /* 0x000fe400078cc0ff */
[----:B------:R-:W-:Y:S02]  /*53d40*/  LOP3.LUT P0, RZ, R16, 0x40000000, RZ, 0xc0, !PT ;  /* 0x4000000010ff7812 */ /* 0x000fe4000780c0ff */
[----:B------:R-:W-:Y:S02]  /*53d50*/  LOP3.LUT R7, R7, 0xf7ffffff, RZ, 0xc0, !PT ;  /* 0xf7ffffff07077812 */ /* 0x000fe400078ec0ff */
[----:B------:R-:W-:-:S05]  /*53d60*/  PRMT R2, R21, 0x7770, RZ ;  /* 0x0000777015027816 */ /* 0x000fca00000000ff */
[----:B------:R0:W-:Y:S02]  /*53d70*/  @P1 STG.E.U8 desc[UR40][R14.64], R2 ;  /* 0x000000020e001986 */ /* 0x0001e4000c101128 */
[----:B------:R-:W-:Y:S02]  /*53d80*/  @P6 LOP3.LUT R7, R7, 0x8000000, RZ, 0xfc, !PT ;  /* 0x0800000007076812 */ /* 0x000fe400078efcff */
[----:B------:R-:W-:Y:S02]  /*53d90*/  LOP3.LUT P6, RZ, R16, 0x20000000, RZ, 0xc0, !PT ;  /* 0x2000000010ff7812 */ /* 0x000fe400078cc0ff */
[----:B0-----:R-:W-:-:S05]  /*53da0*/  PRMT R2, R21, 0x7771, RZ ;  /* 0x0000777115027816 */ /* 0x001fca00000000ff */
[----:B------:R0:W-:Y:S02]  /*53db0*/  @P0 STG.E.U8 desc[UR40][R28.64], R2 ;  /* 0x000000021c000986 */ /* 0x0001e4000c101128 */
[----:B0-----:R-:W-:-:S05]  /*53dc0*/  PRMT R2, R21, 0x7772, RZ ;  /* 0x0000777215027816 */ /* 0x001fca00000000ff */
[----:B------:R0:W-:Y:S01]  /*53dd0*/  @P6 STG.E.U8 desc[UR40][R22.64], R2 ;  /* 0x0000000216006986 */ /* 0x0001e2000c101128 */
[----:B------:R-:W-:Y:S02]  /*53de0*/  LOP3.LUT P6, RZ, R7, 0x8000000, RZ, 0xc0, !PT ;  /* 0x0800000007ff7812 */ /* 0x000fe400078cc0ff */
[----:B0-----:R-:W-:-:S11]  /*53df0*/  PRMT R2, R21, 0x7773, RZ ;  /* 0x0000777315027816 */ /* 0x001fd600000000ff */
[----:B---3--:R0:W-:Y:S01]  /*53e00*/  @P6 STG.E.U8 desc[UR40][R26.64], R2 ;  /* 0x000000021a006986 */ /* 0x0081e2000c101128 */
[----:B------:R-:W-:Y:S02]  /*53e10*/  LOP3.LUT P6, RZ, R7, 0x4000000, RZ, 0xc0, !PT ;  /* 0x0400000007ff7812 */ /* 0x000fe400078cc0ff */
[----:B0-----:R-:W-:-:S11]  /*53e20*/  PRMT R2, R19, 0x7770, RZ ;  /* 0x0000777013027816 */ /* 0x001fd600000000ff */
[----:B----4-:R0:W-:Y:S01]  /*53e30*/  @P6 STG.E.U8 desc[UR40][R24.64], R2 ;  /* 0x0000000218006986 */ /* 0x0101e2000c101128 */
[----:B------:R-:W-:Y:S02]  /*53e40*/  LOP3.LUT P6, RZ, R7, 0x2000000, RZ, 0xc0, !PT ;  /* 0x0200000007ff7812 */ /* 0x000fe400078cc0ff */
[C---:B------:R-:W-:Y:S02]  /*53e50*/  LOP3.LUT P5, RZ, R8.reuse, 0x2, RZ, 0xc0, !PT ;  /* 0x0000000208ff7812 */ /* 0x040fe400078ac0ff */
[----:B------:R-:W-:Y:S02]  /*53e60*/  LOP3.LUT P1, RZ, R8, 0x1, RZ, 0xc0, !PT ;  /* 0x0000000108ff7812 */ /* 0x000fe4000782c0ff */
[----:B------:R-:W3:Y:S04]  /*53e70*/  LDL.LU.64 R8, [R1+0x9a0] ;  /* 0x0009a00001087983 */ /* 0x000ee80000300a00 */
[----:B------:R-:W4:Y:S01]  /*53e80*/  LDL.LU.64 R10, [R1+0x9c8] ;  /* 0x0009c800010a7983 */ /* 0x000f220000300a00 */
[----:B0-----:R-:W-:-:S03]  /*53e90*/  PRMT R2, R19, 0x7771, RZ ;  /* 0x0000777113027816 */ /* 0x001fc600000000ff */
[----:B------:R-:W3:Y:S04]  /*53ea0*/  LDL.LU.64 R14, [R1+0x9c0] ;  /* 0x0009c000010e7983 */ /* 0x000ee80000300a00 */
[----:B------:R-:W3:Y:S04]  /*53eb0*/  LDL.LU.64 R28, [R1+0x9e8] ;  /* 0x0009e800011c7983 */ /* 0x000ee80000300a00 */
[----:B------:R-:W3:Y:S04]  /*53ec0*/  LDL.LU.64 R22, [R1+0x9e0] ;  /* 0x0009e00001167983 */ /* 0x000ee80000300a00 */
[----:B------:R-:W3:Y:S04]  /*53ed0*/  LDL.LU.64 R20, [R1+0xa08] ;  /* 0x000a080001147983 */ /* 0x000ee80000300a00 */
[----:B------:R-:W3:Y:S04]  /*53ee0*/  LDL.LU.64 R26, [R1+0xa00] ;  /* 0x000a0000011a7983 */ /* 0x000ee80000300a00 */
[----:B------:R-:W3:Y:S04]  /*53ef0*/  LDL.LU R18, [R1+0x70] ;  /* 0x0000700001127983 */ /* 0x000ee80000300800 */
        /* <DEDUP_REMOVED lines=12> */
[C---:B------:R-:W-:Y:S02]  /*53fc0*/  LOP3.LUT P4, RZ, R16.reuse, 0x400000, RZ, 0xc0, !PT ;  /* 0x0040000010ff7812 */ /* 0x040fe4000788c0ff */
[C---:B------:R-:W-:Y:S02]  /*53fd0*/  LOP3.LUT P3, RZ, R16.reuse, 0x200000, RZ, 0xc0, !PT ;  /* 0x0020000010ff7812 */ /* 0x040fe4000786c0ff */
[----:B------:R-:W-:-:S02]  /*53fe0*/  LOP3.LUT P2, RZ, R16, 0x100000, RZ, 0xc0, !PT ;  /* 0x0010000010ff7812 */ /* 0x000fc4000784c0ff */
[----:B------:R-:W-:Y:S02]  /*53ff0*/  LOP3.LUT P0, RZ, R16, 0x80000, RZ, 0xc0, !PT ;  /* 0x0008000010ff7812 */ /* 0x000fe4000780c0ff */
[----:B--2---:R-:W-:-:S05]  /*54000*/  PRMT R2, R13, 0x7770, RZ ;  /* 0x000077700d027816 */ /* 0x004fca00000000ff */
[----:B------:R0:W-:Y:S01]  /*54010*/  @P6 STG.E.U8 desc[UR40][R4.64], R2 ;  /* 0x0000000204006986 */ /* 0x0001e2000c101128 */
        /* <DEDUP_REMOVED lines=18> */
[----:B0-----:R-:W-:-:S02]  /*54140*/  PRMT R2, R18, 0x7770, RZ ;  /* 0x0000777012027816 */ /* 0x001fc400000000ff */
[----:B------:R-:W4:Y:S04]  /*54150*/  LDL.LU.64 R26, [R1+0xa20] ;  /* 0x000a2000011a7983 */ /* 0x000f280000300a00 */
[----:B------:R0:W-:Y:S04]  /*54160*/  @P0 STG.E.U8 desc[UR40][R24.64], R2 ;  /* 0x0000000218000986 */ /* 0x0001e8000c101128 */
[----:B0-----:R-:W2:Y:S01]  /*54170*/  LDL.LU.64 R24, [R1+0xa48] ;  /* 0x000a480001187983 */ /* 0x001ea20000300a00 */
[C---:B------:R-:W-:Y:S02]  /*54180*/  LOP3.LUT P3, RZ, R16.reuse, 0x40000, RZ, 0xc0, !PT ;  /* 0x0004000010ff7812 */ /* 0x040fe4000786c0ff */
[----:B------:R-:W-:Y:S01]  /*54190*/  LOP3.LUT P2, RZ, R16, 0x20000, RZ, 0xc0, !PT ;  /* 0x0002000010ff7812 */ /* 0x000fe2000784c0ff */
[----:B------:R-:W2:Y:S01]  /*541a0*/  LDL.LU.64 R28, [R1+0xa40] ;  /* 0x000a4000011c7983 */ /* 0x000ea20000300a00 */
[----:B------:R-:W-:-:S03]  /*541b0*/  PRMT R2, R18, 0x7771, RZ ;  /* 0x0000777112027816 */ /* 0x000fc600000000ff */
[----:B------:R-:W3:Y:S04]  /*541c0*/  LDL.LU.64 R22, [R1+0xa68] ;  /* 0x000a680001167983 */ /* 0x000ee80000300a00 */
[----:B------:R-:W3:Y:S04]  /*541d0*/  LDL.LU.64 R20, [R1+0xa60] ;  /* 0x000a600001147983 */ /* 0x000ee80000300a00 */
[----:B------:R-:W3:Y:S04]  /*541e0*/  LDL.LU R19, [R1+0x60] ;  /* 0x0000600001137983 */ /* 0x000ee80000300800 */
[----:B----4-:R0:W-:Y:S02]  /*541f0*/  @P3 STG.E.U8 desc[UR40][R26.64], R2 ;  /* 0x000000021a003986 */ /* 0x0101e4000c101128 */
[----:B0-----:R-:W-:-:S02]  /*54200*/  PRMT R2, R18, 0x7772, RZ ;  /* 0x0000777212027816 */ /* 0x001fc400000000ff */
[----:B------:R-:W4:Y:S04]  /*54210*/  LDL.LU.64 R26, [R1+0xa88] ;  /* 0x000a8800011a7983 */ /* 0x000f280000300a00 */
[----:B------:R-:W3:Y:S04]  /*54220*/  LDL.LU R5, [R1+0x74] ;  /* 0x0000740001057983 */ /* 0x000ee80000300800 */
[----:B--2---:R0:W-:Y:S04]  /*54230*/  @P2 STG.E.U8 desc[UR40][R24.64], R2 ;  /* 0x0000000218002986 */ /* 0x0041e8000c101128 */
[----:B0-----:R-:W2:Y:S04]  /*54240*/  LDL.LU.64 R24, [R1+0xa80] ;  /* 0x000a800001187983 */ /* 0x001ea80000300a00 */
[----:B------:R-:W2:Y:S04]  /*54250*/  LDL.LU.64 R8, [R1+0xad0] ;  /* 0x000ad00001087983 */ /* 0x000ea80000300a00 */
        /* <DEDUP_REMOVED lines=10> */
[----:B---3--:R-:W-:Y:S02]  /*54300*/  LOP3.LUT P6, RZ, R17, 0x20000000, RZ, 0xc0, !PT ;  /* 0x2000000011ff7812 */ /* 0x008fe400078cc0ff */
        /* <DEDUP_REMOVED lines=20> */
[----:B------:R-:W-:Y:S02]  /*54450*/  PRMT R2, R18, 0x7773, RZ ;  /* 0x0000777312027816 */ /* 0x000fe400000000ff */
[----:B------:R-:W3:Y:S05]  /*54460*/  LDL.LU R18, [R1+0x64] ;  /* 0x0000640001127983 */ /* 0x000eea0000300800 */
[----:B------:R-:W-:Y:S01]  /*54470*/  @P6 LOP3.LUT R7, R7, 0x80000, RZ, 0xfc, !PT ;  /* 0x0008000007076812 */ /* 0x000fe200078efcff */
[----:B------:R0:W-:Y:S01]  /*54480*/  @P1 STG.E.U8 desc[UR40][R28.64], R2 ;  /* 0x000000021c001986 */ /* 0x0001e2000c101128 */
[----:B------:R-:W-:-:S03]  /*54490*/  LOP3.LUT P6, RZ, R16, 0x8000, RZ, 0xc0, !PT ;  /* 0x0000800010ff7812 */ /* 0x000fc600078cc0ff */
[----:B------:R-:W3:Y:S04]  /*544a0*/  LDL.LU.64 R10, [R1+0xaf8] ;  /* 0x000af800010a7983 */ /* 0x000ee80000300a00 */
[----:B------:R-:W3:Y:S01]  /*544b0*/  LDL.LU.64 R12, [R1+0xaf0] ;  /* 0x000af000010c7983 */ /* 0x000ee20000300a00 */
[----:B0-----:R-:W-:-:S03]  /*544c0*/  PRMT R2, R19, 0x7770, RZ ;  /* 0x0000777013027816 */ /* 0x001fc600000000ff */
[----:B------:R-:W3:Y:S04]  /*544d0*/  LDL.LU.64 R14, [R1+0xb18] ;  /* 0x000b1800010e7983 */ /* 0x000ee80000300a00 */
[----:B------:R0:W-:Y:S04]  /*544e0*/  @P0 STG.E.U8 desc[UR40][R22.64], R2 ;  /* 0x0000000216000986 */ /* 0x0001e8000c101128 */
[----:B------:R-:W3:Y:S01]  /*544f0*/  LDL.LU.64 R28, [R1+0xb10] ;  /* 0x000b1000011c7983 */ /* 0x000ee20000300a00 */
[----:B0-----:R-:W-:-:S03]  /*54500*/  PRMT R2, R19, 0x7771, RZ ;  /* 0x0000777113027816 */ /* 0x001fc600000000ff */
[----:B------:R-:W3:Y:S04]  /*54510*/  LDL.LU.64 R22, [R1+0xb38] ;  /* 0x000b380001167983 */ /* 0x000ee80000300a00 */
[----:B------:R0:W-:Y:S01]  /*54520*/  @P6 STG.E.U8 desc[UR40][R20.64], R2 ;  /* 0x0000000214006986 */ /* 0x0001e2000c101128 */
[----:B------:R-:W-:Y:S02]  /*54530*/  LOP3.LUT P6, RZ, R7, 0x80000, RZ, 0xc0, !PT ;  /* 0x0008000007ff7812 */ /* 0x000fe400078cc0ff */
[----:B0-----:R-:W-:Y:S01]  /*54540*/  PRMT R2, R19, 0x7772, RZ ;  /* 0x0000777213027816 */ /* 0x001fe200000000ff */
[----:B------:R-:W3:Y:S10]  /*54550*/  LDL.LU.64 R20, [R1+0xb30] ;  /* 0x000b300001147983 */ /* 0x000ef40000300a00 */
[----:B----4-:R0:W-:Y:S01]  /*54560*/  @P6 STG.E.U8 desc[UR40][R26.64], R2 ;  /* 0x000000021a006986 */ /* 0x0101e2000c101128 */
[----:B------:R-:W-:-:S02]  /*54570*/  LOP3.LUT P6, RZ, R7, 0x40000, RZ, 0xc0, !PT ;  /* 0x0004000007ff7812 */ /* 0x000fc400078cc0ff */
[----:B0-----:R-:W-:Y:S01]  /*54580*/  PRMT R2, R19, 0x7773, RZ ;  /* 0x0000777313027816 */ /* 0x001fe200000000ff */
[----:B------:R-:W4:Y:S10]  /*54590*/  LDL.LU.64 R26, [R1+0xb60] ;  /* 0x000b6000011a7983 */ /* 0x000f340000300a00 */
[----:B------:R0:W-:Y:S01]  /*545a0*/  @P6 STG.E.U8 desc[UR40][R24.64], R2 ;  /* 0x0000000218006986 */ /* 0x0001e2000c101128 */
[----:B------:R-:W-:-:S02]  /*545b0*/  LOP3.LUT P6, RZ, R7, 0x20000, RZ, 0xc0, !PT ;  /* 0x0002000007ff7812 */ /* 0x000fc400078cc0ff */
[----:B0-----:R-:W-:Y:S01]  /*545c0*/  PRMT R2, R5, 0x7770, RZ ;  /* 0x0000777005027816 */ /* 0x001fe200000000ff */
[----:B------:R-:W3:Y:S10]  /*545d0*/  LDL.LU.64 R24, [R1+0xb58] ;  /* 0x000b580001187983 */ /* 0x000ef40000300a00 */
        /* <DEDUP_REMOVED lines=12> */
[----:B------:R-:W-:Y:S02]  /*546a0*/  LOP3.LUT P5, RZ, R16, 0x100, RZ, 0xc0, !PT ;  /* 0x0000010010ff7812 */ /* 0x000fe400078ac0ff */
[----:B------:R-:W-:-:S02]  /*546b0*/  LOP3.LUT P4, RZ, R17, 0x10000000, RZ, 0xc0, !PT ;  /* 0x1000000011ff7812 */ /* 0x000fc4000788c0ff */
[C---:B------:R-:W-:Y:S02]  /*546c0*/  LOP3.LUT P3, RZ, R16.reuse, 0x80, RZ, 0xc0, !PT ;  /* 0x0000008010ff7812 */ /* 0x040fe4000786c0ff */
[C---:B------:R-:W-:Y:S02]  /*546d0*/  LOP3.LUT P2, RZ, R16.reuse, 0x40, RZ, 0xc0, !PT ;  /* 0x0000004010ff7812 */ /* 0x040fe4000784c0ff */
[----:B------:R-:W-:Y:S01]  /*546e0*/  LOP3.LUT P1, RZ, R16, 0x20, RZ, 0xc0, !PT ;  /* 0x0000002010ff7812 */ /* 0x000fe2000782c0ff */
[----:B--2---:R3:W-:Y:S01]  /*546f0*/  @P6 STG.E.U8 desc[UR40][R8.64], R2 ;  /* 0x0000000208006986 */ /* 0x0047e2000c101128 */
[----:B------:R-:W-:Y:S02]  /*54700*/  LOP3.LUT P6, RZ, R7, 0x2000, RZ, 0xc0, !PT ;  /* 0x0000200007ff7812 */ /* 0x000fe400078cc0ff */
[----:B---3--:R-:W-:-:S11]  /*54710*/  PRMT R2, R18, 0x7770, RZ ;  /* 0x0000777012027816 */ /* 0x008fd600000000ff */
        /* <DEDUP_REMOVED lines=13> */
[----:B----4-:R0:W-:Y:S02]  /*547f0*/  @P1 STG.E.U8 desc[UR40][R26.64], R2 ;  /* 0x000000021a001986 */ /* 0x0101e4000c101128 */
[----:B0-----:R-:W-:Y:S02]  /*54800*/  PRMT R2, R4, 0x7773, RZ ;  /* 0x0000777304027816 */ /* 0x001fe400000000ff */
[----:B------:R-:W2:Y:S04]  /*54810*/  LDL.LU R4, [R1+0x1578] ;  /* 0x0015780001047983 */ /* 0x000ea80000300800 */
[----:B------:R-:W3:Y:S04]  /*54820*/  LDL.LU R27, [R1+0x68] ;  /* 0x00006800011b7983 */ /* 0x000ee80000300800 */
[----:B------:R-:W4:Y:S04]  /*54830*/  LDL.LU.64 R22, [R1+0xb80] ;  /* 0x000b800001167983 */ /* 0x000f280000300a00 */
[----:B------:R-:W3:Y:S01]  /*54840*/  LDL.LU.64 R12, [R1+0xb78] ;  /* 0x000b7800010c7983 */ /* 0x000ee20000300a00 */
[----:B------:R-:W-:-:S02]  /*54850*/  LOP3.LUT P0, RZ, R17, 0x8000000, RZ, 0xc0, !PT ;  /* 0x0800000011ff7812 */ /* 0x000fc4000780c0ff */
[----:B------:R-:W-:Y:S01]  /*54860*/  LOP3.LUT R7, R7, 0xfffffdff, RZ, 0xc0, !PT ;  /* 0xfffffdff07077812 */ /* 0x000fe200078ec0ff */
[----:B------:R-:W3:Y:S01]  /*54870*/  LDL.LU.64 R14, [R1+0xba0] ;  /* 0x000ba000010e7983 */ /* 0x000ee20000300a00 */
[C---:B------:R-:W-:Y:S02]  /*54880*/  LOP3.LUT P5, RZ, R16.reuse, 0x10, RZ, 0xc0, !PT ;  /* 0x0000001010ff7812 */ /* 0x040fe400078ac0ff */
[----:B------:R-:W-:Y:S01]  /*54890*/  LOP3.LUT P4, RZ, R16, 0x8, RZ, 0xc0, !PT ;  /* 0x0000000810ff7812 */ /* 0x000fe2000788c0ff */
[----:B------:R-:W4:Y:S04]  /*548a0*/  LDL.LU.64 R20, [R1+0xb98] ;  /* 0x000b980001147983 */ /* 0x000f280000300a00 */
[----:B------:R-:W4:Y:S04]  /*548b0*/  LDL.LU.64 R28, [R1+0xbc0] ;  /* 0x000bc000011c7983 */ /* 0x000f280000300a00 */
[----:B------:R0:W-:Y:S01]  /*548c0*/  @P0 STG.E.U8 desc[UR40][R24.64], R2 ;  /* 0x0000000218000986 */ /* 0x0001e2000c101128 */
[----:B------:R-:W-:-:S02]  /*548d0*/  LOP3.LUT P0, RZ, R17, 0x2000000, RZ, 0xc0, !PT ;  /* 0x0200000011ff7812 */ /* 0x000fc4000780c0ff */
[----:B------:R-:W-:Y:S02]  /*548e0*/  LOP3.LUT P3, RZ, R16, 0x4, RZ, 0xc0, !PT ;  /* 0x0000000410ff7812 */ /* 0x000fe4000786c0ff */
[----:B------:R-:W-:Y:S01]  /*548f0*/  LOP3.LUT P2, RZ, R17, 0x4000000, RZ, 0xc0, !PT ;  /* 0x0400000011ff7812 */ /* 0x000fe2000784c0ff */
[----:B0-----:R-:W4:Y:S08]  /*54900*/  LDL.LU.64 R24, [R1+0xbb8] ;  /* 0x000bb80001187983 */ /* 0x001f300000300a00 */
[----:B------:R-:W-:Y:S01]  /*54910*/  @P0 LOP3.LUT R7, R7, 0x200, RZ, 0xfc, !PT ;  /* 0x0000020007070812 */ /* 0x000fe200078efcff */
[----:B------:R-:W4:Y:S03]  /*54920*/  LDL.LU R3, [R1+0x7c] ;  /* 0x00007c0001037983 */ /* 0x000f260000300800 */
[----:B------:R-:W-:-:S02]  /*54930*/  LOP3.LUT R7, R7, 0xfffffbff, RZ, 0xc0, !PT ;  /* 0xfffffbff07077812 */ /* 0x000fc400078ec0ff */
[C---:B--2---:R-:W-:Y:S02]  /*54940*/  LOP3.LUT P0, RZ, R4.reuse, 0x80000000, RZ, 0xc0, !PT ;  /* 0x8000000004ff7812 */ /* 0x044fe4000780c0ff */
[----:B------:R-:W-:-:S11]  /*54950*/  LOP3.LUT P1, RZ, R4, 0x8000000, RZ, 0xc0, !PT ;  /* 0x0800000004ff7812 */ /* 0x000fd6000782c0ff */
[----:B------:R-:W-:Y:S02]  /*54960*/  @P0 LOP3.LUT R7, R7, 0x400, RZ, 0xfc, !PT ;  /* 0x0000040007070812 */ /* 0x000fe400078efcff */
[----:B------:R-:W-:Y:S02]  /*54970*/  LOP3.LUT P0, RZ, R16, 0x1, RZ, 0xc0, !PT ;  /* 0x0000000110ff7812 */ /* 0x000fe4000780c0ff */
[----:B------:R-:W-:Y:S02]  /*54980*/  LOP3.LUT R7, R7, 0xfffff7ff, RZ, 0xc0, !PT ;  /* 0xfffff7ff07077812 */ /* 0x000fe400078ec0ff */
[----:B---3--:R-:W-:-:S05]  /*54990*/  PRMT R2, R27, 0x7770, RZ ;  /* 0x000077701b027816 */ /* 0x008fca00000000ff */
[----:B----4-:R0:W-:Y:S04]  /*549a0*/  @P5 STG.E.U8 desc[UR40][R22.64], R2 ;  /* 0x0000000216005986 */ /* 0x0101e8000c101128 */
[----:B------:R-:W-:-:S04]  /*549b0*/  @P0 LOP3.LUT R7, R7, 0x800, RZ, 0xfc, !PT ;  /* 0x0000080007070812 */ /* 0x000fc800078efcff */
[----:B------:R-:W-:Y:S02]  /*549c0*/  LOP3.LUT R7, R7, 0xffffffdf, RZ, 0xc0, !PT ;  /* 0xffffffdf07077812 */ /* 0x000fe400078ec0ff */
[----:B0-----:R-:W-:Y:S01]  /*549d0*/  PRMT R2, R27, 0x7771, RZ ;  /* 0x000077711b027816 */ /* 0x001fe200000000ff */
[----:B------:R-:W2:Y:S01]  /*549e0*/  LDL.LU.64 R22, [R1+0xbe0] ;  /* 0x000be00001167983 */ /* 0x000ea20000300a00 */
[----:B------:R-:W-:Y:S02]  /*549f0*/  @P1 LOP3.LUT R7, R7, 0x20, RZ, 0xfc, !PT ;  /* 0x0000002007071812 */ /* 0x000fe400078efcff */
[----:B------:R-:W-:Y:S01]  /*54a00*/  LOP3.LUT P0, RZ, R16, 0x2, RZ, 0xc0, !PT ;  /* 0x0000000210ff7812 */ /* 0x000fe2000780c0ff */
[----:B------:R-:W3:Y:S01]  /*54a10*/  LDL.LU R5, [R1+0x6c] ;  /* 0x00006c0001057983 */ /* 0x000ee20000300800 */
[----:B------:R-:W-:-:S03]  /*54a20*/  LOP3.LUT P1, RZ, R17, 0x1000000, RZ, 0xc0, !PT ;  /* 0x0100000011ff7812 */ /* 0x000fc6000782c0ff */
[----:B------:R-:W-:Y:S01]  /*54a30*/  @P4 STG.E.U8 desc[UR40][R12.64], R2 ;  /* 0x000000020c004986 */ /* 0x000fe2000c101128 */
[----:B------:R-:W-:-:S03]  /*54a40*/  LOP3.LUT P4, RZ, R17, 0x800000, RZ, 0xc0, !PT ;  /* 0x0080000011ff7812 */ /* 0x000fc6000788c0ff */
[----:B------:R0:W-:Y:S04]  /*54a50*/  STL [R1+0x1568], R17 ;  /* 0x0015681101007387 */ /* 0x0001e80000100800 */
[----:B0-----:R-:W4:Y:S01]  /*54a60*/  LDL.LU.64 R16, [R1+0xc00] ;  /* 0x000c000001107983 */ /* 0x001f220000300a00 */
[----:B------:R-:W-:-:S04]  /*54a70*/  LOP3.LUT R7, R7, 0xffffffbf, RZ, 0xc0, !PT ;  /* 0xffffffbf07077812 */ /* 0x000fc800078ec0ff */
[----:B------:R-:W-:Y:S02]  /*54a80*/  @P1 LOP3.LUT R7, R7, 0x40, RZ, 0xfc, !PT ;  /* 0x0000004007071812 */ /* 0x000fe400078efcff */
[----:B------:R-:W-:Y:S02]  /*54a90*/  LOP3.LUT P1, RZ, R4, 0x10000000, RZ, 0xc0, !PT ;  /* 0x1000000004ff7812 */ /* 0x000fe4000782c0ff */
[----:B------:R-:W-:Y:S02]  /*54aa0*/  LOP3.LUT R7, R7, 0xffffff7f, RZ, 0xc0, !PT ;  /* 0xffffff7f07077812 */ /* 0x000fe400078ec0ff */
[----:B------:R-:W-:-:S09]  /*54ab0*/  PRMT R2, R27, 0x7772, RZ ;  /* 0x000077721b027816 */ /* 0x000fd200000000ff */
[----:B------:R-:W-:Y:S02]  /*54ac0*/  @P1 LOP3.LUT R7, R7, 0x80, RZ, 0xfc, !PT ;  /* 0x0000008007071812 */ /* 0x000fe400078efcff */
[----:B------:R-:W-:Y:S01]  /*54ad0*/  LOP3.LUT P1, RZ, R4, 0x20000000, RZ, 0xc0, !PT ;  /* 0x2000000004ff7812 */ /* 0x000fe2000782c0ff */
[----:B------:R0:W-:Y:S01]  /*54ae0*/  @P3 STG.E.U8 desc[UR40][R14.64], R2 ;  /* 0x000000020e003986 */ /* 0x0001e2000c101128 */
[----:B------:R-:W-:Y:S02]  /*54af0*/  LOP3.LUT R7, R7, 0xfffffeff, RZ, 0xc0, !PT ;  /* 0xfffffeff07077812 */ /* 0x000fe400078ec0ff */
[----:B0-----:R-:W-:-:S09]  /*54b00*/  PRMT R2, R27, 0x7773, RZ ;  /* 0x000077731b027816 */ /* 0x001fd200000000ff */
[----:B------:R-:W-:Y:S01]  /*54b10*/  @P1 LOP3.LUT R7, R7, 0x100, RZ, 0xfc, !PT ;  /* 0x0000010007071812 */ /* 0x000fe200078efcff */
[----:B------:R-:W-:Y:S04]  /*54b20*/  @P2 STG.E.U8 desc[UR40][R20.64], R2 ;  /* 0x0000000214002986 */ /* 0x000fe8000c101128 */
[----:B----4-:R0:W-:Y:S04]  /*54b30*/  STL.64 [R1+0x1570], R16 ;  /* 0x0015701001007387 */ /* 0x0101e80000100a00 */
[----:B0-----:R-:W4:Y:S01]  /*54b40*/  LDL.LU.64 R16, [R1+0xbd8] ;  /* 0x000bd80001107983 */ /* 0x001f220000300a00 */
[----:B------:R-:W-:-:S03]  /*54b50*/  PRMT R2, R3, 0x7770, RZ ;  /* 0x0000777003027816 */ /* 0x000fc600000000ff */
        /* <DEDUP_REMOVED lines=9> */
[----:B------:R-:W3:Y:S04]  /*54bf0*/  LDL.LU.64 R18, [R1+0xc40] ;  /* 0x000c400001127983 */ /* 0x000ee80000300a00 */
[----:B------:R-:W3:Y:S01]  /*54c00*/  LDL.LU.64 R12, [R1+0xc38] ;  /* 0x000c3800010c7983 */ /* 0x000ee20000300a00 */
[----:B0-----:R-:W-:-:S03]  /*54c10*/  PRMT R2, R3, 0x7772, RZ ;  /* 0x0000777203027816 */ /* 0x001fc600000000ff */
[----:B------:R-:W3:Y:S04]  /*54c20*/  LDL.LU.64 R14, [R1+0xc60] ;  /* 0x000c6000010e7983 */ /* 0x000ee80000300a00 */
[----:B--2---:R0:W-:Y:S01]  /*54c30*/  @P0 STG.E.U8 desc[UR40][R22.64], R2 ;  /* 0x0000000216000986 */ /* 0x0041e2000c101128 */
[----:B------:R-:W-:-:S03]  /*54c40*/  LOP3.LUT P0, RZ, R7, 0x200, RZ, 0xc0, !PT ;  /* 0x0000020007ff7812 */ /* 0x000fc6000780c0ff */
[----:B------:R-:W2:Y:S04]  /*54c50*/  LDL.LU R21, [R1+0x40] ;  /* 0x0000400001157983 */ /* 0x000ea80000300800 */
[----:B------:R-:W2:Y:S01]  /*54c60*/  LDL.LU.64 R24, [R1+0xc58] ;  /* 0x000c580001187983 */ /* 0x000ea20000300a00 */
[----:B0-----:R-:W-:-:S03]  /*54c70*/  PRMT R2, R3, 0x7773, RZ ;  /* 0x0000777303027816 */ /* 0x001fc600000000ff */
[----:B------:R-:W2:Y:S04]  /*54c80*/  LDL.LU.64 R28, [R1+0xc80] ;  /* 0x000c8000011c7983 */ /* 0x000ea80000300a00 */
[----:B------:R-:W2:Y:S04]  /*54c90*/  LDL.LU.64 R22, [R1+0xc78] ;  /* 0x000c780001167983 */ /* 0x000ea80000300a00 */
[----:B----4-:R0:W-:Y:S04]  /*54ca0*/  @P0 STG.E.U8 desc[UR40][R16.64], R2 ;  /* 0x0000000210000986 */ /* 0x0101e8000c101128 */
[----:B0-----:R-:W4:Y:S01]  /*54cb0*/  LDL.LU.64 R16, [R1+0x1570] ;  /* 0x0015700001107983 */ /* 0x001f220000300a00 */
[----:B------:R-:W-:-:S02]  /*54cc0*/  LOP3.LUT P1, RZ, R4, 0x40000000, RZ, 0xc0, !PT ;  /* 0x4000000004ff7812 */ /* 0x000fc4000782c0ff */
[----:B---3--:R-:W-:Y:S02]  /*54cd0*/  PRMT R2, R5, 0x7770, RZ ;  /* 0x0000777005027816 */ /* 0x008fe400000000ff */
[C---:B------:R-:W-:Y:S02]  /*54ce0*/  LOP3.LUT P6, RZ, R4.reuse, 0x4000000, RZ, 0xc0, !PT ;  /* 0x0400000004ff7812 */ /* 0x040fe400078cc0ff */
[----:B------:R-:W-:-:S07]  /*54cf0*/  LOP3.LUT P5, RZ, R4, 0x2000000, RZ, 0xc0, !PT ;  /* 0x0200000004ff7812 */ /* 0x000fce00078ac0ff */
[----:B----4-:R0:W-:Y:S01]  /*54d00*/  @P1 STG.E.U8 desc[UR40][R16.64], R2 ;  /* 0x0000000210001986 */ /* 0x0101e2000c101128 */
[----:B------:R-:W-:Y:S02]  /*54d10*/  LOP3.LUT P1, RZ, R7, 0x100, RZ, 0xc0, !PT ;  /* 0x0000010007ff7812 */ /* 0x000fe4000782c0ff */
[----:B0-----:R-:W-:Y:S01]  /*54d20*/  PRMT R2, R5, 0x7771, RZ ;  /* 0x0000777105027816 */ /* 0x001fe200000000ff */
[----:B------:R-:W3:Y:S10]  /*54d30*/  LDL.LU R17, [R1+0x1568] ;  /* 0x0015680001117983 */ /* 0x000ef40000300800 */
[----:B------:R0:W-:Y:S01]  /*54d40*/  @P1 STG.E.U8 desc[UR40][R8.64], R2 ;  /* 0x0000000208001986 */ /* 0x0001e2000c101128 */
[----:B------:R-:W-:-:S02]  /*54d50*/  LOP3.LUT P1, RZ, R7, 0x80, RZ, 0xc0, !PT ;  /* 0x0000008007ff7812 */ /* 0x000fc4000782c0ff */
[----:B0-----:R-:W-:-:S11]  /*54d60*/  PRMT R2, R5, 0x7772, RZ ;  /* 0x0000777205027816 */ /* 0x001fd600000000ff */
[----:B------:R0:W-:Y:S04]  /*54d70*/  @P1 STG.E.U8 desc[UR40][R26.64], R2 ;  /* 0x000000021a001986 */ /* 0x0001e8000c101128 */
[----:B0-----:R-:W4:Y:S01]  /*54d80*/  LDL.LU.64 R26, [R1+0xca0] ;  /* 0x000ca000011a7983 */ /* 0x001f220000300a00 */
[----:B------:R-:W-:Y:S02]  /*54d90*/  LOP3.LUT P1, RZ, R7, 0x40, RZ, 0xc0, !PT ;  /* 0x0000004007ff7812 */ /* 0x000fe4000782c0ff */
[----:B------:R-:W-:-:S11]  /*54da0*/  PRMT R2, R5, 0x7773, RZ ;  /* 0x0000777305027816 */ /* 0x000fd600000000ff */
        /* <DEDUP_REMOVED lines=9> */
[----:B--2---:R0:W-:Y:S04]  /*54e40*/  @P4 STG.E.U8 desc[UR40][R24.64], R2 ;  /* 0x0000000218004986 */ /* 0x0041e8000c101128 */
[----:B0-----:R-:W2:Y:S01]  /*54e50*/  LDL.LU.64 R24, [R1+0xc98] ;  /* 0x000c980001187983 */ /* 0x001ea20000300a00 */
[C---:B------:R-:W-:Y:S02]  /*54e60*/  LOP3.LUT P3, RZ, R4.reuse, 0x1000000, RZ, 0xc0, !PT ;  /* 0x0100000004ff7812 */ /* 0x040fe4000786c0ff */
[C---:B------:R-:W-:Y:S01]  /*54e70*/  LOP3.LUT P2, RZ, R4.reuse, 0x800000, RZ, 0xc0, !PT ;  /* 0x0080000004ff7812 */ /* 0x040fe2000784c0ff */
[----:B------:R-:W2:Y:S01]  /*54e80*/  LDL.LU.64 R18, [R1+0xcc0] ;  /* 0x000cc00001127983 */ /* 0x000ea20000300a00 */
[C---:B------:R-:W-:Y:S02]  /*54e90*/  PRMT R2, R21.reuse, 0x7770, RZ ;  /* 0x0000777015027816 */ /* 0x040fe400000000ff */
[----:B------:R-:W-:Y:S01]  /*54ea0*/  LOP3.LUT P0, RZ, R4, 0x400000, RZ, 0xc0, !PT ;  /* 0x0040000004ff7812 */ /* 0x000fe2000780c0ff */
[----:B------:R-:W2:Y:S06]  /*54eb0*/  LDL.LU R5, [R1+0x54] ;  /* 0x0000540001057983 */ /* 0x000eac0000300800 */
[----:B------:R0:W-:Y:S02]  /*54ec0*/  @P3 STG.E.U8 desc[UR40][R28.64], R2 ;  /* 0x000000021c003986 */ /* 0x0001e4000c101128 */
[----:B0-----:R-:W-:-:S05]  /*54ed0*/  PRMT R2, R21, 0x7771, RZ ;  /* 0x0000777115027816 */ /* 0x001fca00000000ff */
[----:B------:R0:W-:Y:S02]  /*54ee0*/  @P2 STG.E.U8 desc[UR40][R22.64], R2 ;  /* 0x0000000216002986 */ /* 0x0001e4000c101128 */
[----:B0-----:R-:W-:-:S05]  /*54ef0*/  PRMT R2, R21, 0x7772, RZ ;  /* 0x0000777215027816 */ /* 0x001fca00000000ff */
[----:B----4-:R0:W-:Y:S04]  /*54f00*/  @P0 STG.E.U8 desc[UR40][R26.64], R2 ;  /* 0x000000021a000986 */ /* 0x0101e8000c101128 */
[----:B0-----:R-:W4:Y:S04]  /*54f10*/  LDL.LU.64 R26, [R1+0xcb8] ;  /* 0x000cb800011a7983 */ /* 0x001f280000300a00 */
[----:B------:R-:W4:Y:S04]  /*54f20*/  LDL.LU.64 R28, [R1+0xce0] ;  /* 0x000ce000011c7983 */ /* 0x000f280000300a00 */
[----:B------:R-:W4:Y:S01]  /*54f30*/  LDL.LU.64 R12, [R1+0xcd8] ;  /* 0x000cd800010c7983 */ /* 0x000f220000300a00 */
[----:B---3--:R-:W-:-:S03]  /*54f40*/  LOP3.LUT P1, RZ, R17, 0x400000, RZ, 0xc0, !PT ;  /* 0x0040000011ff7812 */ /* 0x008fc6000782c0ff */
[----:B------:R-:W3:Y:S01]  /*54f50*/  LDL.LU R20, [R1+0x44] ;  /* 0x0000440001147983 */ /* 0x000ee20000300800 */
[----:B------:R-:W-:-:S03]  /*54f60*/  PRMT R2, R21, 0x7773, RZ ;  /* 0x0000777315027816 */ /* 0x000fc600000000ff */
[----:B------:R-:W3:Y:S01]  /*54f70*/  LDL.LU.64 R22, [R1+0xd00] ;  /* 0x000d000001167983 */ /* 0x000ee20000300a00 */
[C---:B------:R-:W-:Y:S02]  /*54f80*/  LOP3.LUT P6, RZ, R4.reuse, 0x40000, RZ, 0xc0, !PT ;  /* 0x0004000004ff7812 */ /* 0x040fe400078cc0ff */
[C---:B------:R-:W-:Y:S02]  /*54f90*/  LOP3.LUT P5, RZ, R4.reuse, 0x200000, RZ, 0xc0, !PT ;  /* 0x0020000004ff7812 */ /* 0x040fe400078ac0ff */
[----:B------:R-:W-:Y:S02]  /*54fa0*/  LOP3.LUT P2, RZ, R4, 0x100000, RZ, 0xc0, !PT ;  /* 0x0010000004ff7812 */ /* 0x000fe4000784c0ff */
[----:B------:R-:W-:-:S07]  /*54fb0*/  LOP3.LUT R7, R7, 0xfffffff7, RZ, 0xc0, !PT ;  /* 0xfffffff707077812 */ /* 0x000fce00078ec0ff */
[----:B------:R-:W-:Y:S02]  /*54fc0*/  @P6 LOP3.LUT R7, R7, 0x8, RZ, 0xfc, !PT ;  /* 0x0000000807076812 */ /* 0x000fe400078efcff */
[----:B------:R-:W-:Y:S02]  /*54fd0*/  LOP3.LUT P6, RZ, R17, 0x200000, RZ, 0xc0, !PT ;  /* 0x0020000011ff7812 */ /* 0x000fe400078cc0ff */
[----:B------:R-:W-:Y:S01]  /*54fe0*/  LOP3.LUT R7, R7, 0xffffffef, RZ, 0xc0, !PT ;  /* 0xffffffef07077812 */ /* 0x000fe200078ec0ff */
[----:B--2---:R0:W-:Y:S04]  /*54ff0*/  @P1 STG.E.U8 desc[UR40][R24.64], R2 ;  /* 0x0000000218001986 */ /* 0x0041e8000c101128 */
[----:B0-----:R-:W2:Y:S04]  /*55000*/  LDL.LU.64 R24, [R1+0xcf8] ;  /* 0x000cf80001187983 */ /* 0x001ea80000300a00 */
[----:B------:R-:W2:Y:S04]  /*55010*/  LDL.LU.64 R10, [R1+0xd20] ;  /* 0x000d2000010a7983 */ /* 0x000ea80000300a00 */
[----:B------:R-:W2:Y:S01]  /*55020*/  LDL.LU.64 R8, [R1+0xd18] ;  /* 0x000d180001087983 */ /* 0x000ea20000300a00 */
[----:B------:R-:W-:-:S03]  /*55030*/  PRMT R2, R5, 0x7770, RZ ;  /* 0x0000777005027816 */ /* 0x000fc600000000ff */
[----:B------:R-:W2:Y:S04]  /*55040*/  LDL.LU.64 R14, [R1+0xd40] ;  /* 0x000d4000010e7983 */ /* 0x000ea80000300a00 */
[----:B------:R-:W2:Y:S04]  /*55050*/  LDL.LU R21, [R1+0x58] ;  /* 0x0000580001157983 */ /* 0x000ea80000300800 */
[----:B------:R0:W-:Y:S01]  /*55060*/  @P5 STG.E.U8 desc[UR40][R18.64], R2 ;  /* 0x0000000212005986 */ /* 0x0001e2000c101128 */
[----:B------:R-:W-:Y:S02]  /*55070*/  @P6 LOP3.LUT R7, R7, 0x10, RZ, 0xfc, !PT ;  /* 0x0000001007076812 */ /* 0x000fe400078efcff */
[----:B0-----:R-:W-:-:S02]  /*55080*/  PRMT R2, R5, 0x7771, RZ ;  /* 0x0000777105027816 */ /* 0x001fc400000000ff */
[----:B------:R-:W-:-:S03]  /*55090*/  LOP3.LUT P6, RZ, R4, 0x80000, RZ, 0xc0, !PT ;  /* 0x0008000004ff7812 */ /* 0x000fc600078cc0ff */
[----:B----4-:R0:W-:Y:S04]  /*550a0*/  @P2 STG.E.U8 desc[UR40][R26.64], R2 ;  /* 0x000000021a002986 */ /* 0x0101e8000c101128 */
[----:B0-----:R-:W4:Y:S04]  /*550b0*/  LDL.LU.64 R26, [R1+0xd38] ;  /* 0x000d3800011a7983 */ /* 0x001f280000300a00 */
[----:B------:R-:W4:Y:S01]  /*550c0*/  LDL.LU.64 R18, [R1+0xd60] ;  /* 0x000d600001127983 */ /* 0x000f220000300a00 */
[----:B------:R-:W-:-:S05]  /*550d0*/  PRMT R2, R5, 0x7772, RZ ;  /* 0x0000777205027816 */ /* 0x000fca00000000ff */
[----:B------:R0:W-:Y:S04]  /*550e0*/  @P6 STG.E.U8 desc[UR40][R28.64], R2 ;  /* 0x000000021c006986 */ /* 0x0001e8000c101128 */
[----:B0-----:R-:W4:Y:S01]  /*550f0*/  LDL.LU.64 R28, [R1+0xd58] ;  /* 0x000d5800011c7983 */ /* 0x001f220000300a00 */
[C---:B------:R-:W-:Y:S02]  /*55100*/  LOP3.LUT P3, RZ, R4.reuse, 0x8000, RZ, 0xc0, !PT ;  /* 0x0000800004ff7812 */ /* 0x040fe4000786c0ff */
[----:B------:R-:W-:Y:S02]  /*55110*/  LOP3.LUT P4, RZ, R4, 0x1000, RZ, 0xc0, !PT ;  /* 0x0000100004ff7812 */ /* 0x000fe4000788c0ff */
[----:B------:R-:W-:Y:S02]  /*55120*/  LOP3.LUT R7, R7, 0xfffffffd, RZ, 0xc0, !PT ;  /* 0xfffffffd07077812 */ /* 0x000fe400078ec0ff */
[----:B------:R-:W-:-:S07]  /*55130*/  LOP3.LUT R6, R6, 0x7fffffff, RZ, 0xc0, !PT ;  /* 0x7fffffff06067812 */ /* 0x000fce00078ec0ff */
[----:B------:R-:W-:Y:S02]  /*55140*/  @P3 LOP3.LUT R7, R7, 0x2, RZ, 0xfc, !PT ;  /* 0x0000000207073812 */ /* 0x000fe400078efcff */
[C---:B------:R-:W-:Y:S02]  /*55150*/  LOP3.LUT P3, RZ, R17.reuse, 0x100000, RZ, 0xc0, !PT ;  /* 0x0010000011ff7812 */ /* 0x040fe4000786c0ff */
[----:B------:R-:W-:Y:S02]  /*55160*/  @P4 LOP3.LUT R6, R6, 0x80000000, RZ, 0xfc, !PT ;  /* 0x8000000006064812 */ /* 0x000fe400078efcff */
[----:B------:R-:W-:Y:S02]  /*55170*/  LOP3.LUT P4, RZ, R17, 0x80000, RZ, 0xc0, !PT ;  /* 0x0008000011ff7812 */ /* 0x000fe4000788c0ff */
[----:B------:R-:W-:-:S07]  /*55180*/  LOP3.LUT R7, R7, 0xfffffffb, RZ, 0xc0, !PT ;  /* 0xfffffffb07077812 */ /* 0x000fce00078ec0ff */
[----:B------:R-:W-:-:S04]  /*55190*/  @P3 LOP3.LUT R7, R7, 0x4, RZ, 0xfc, !PT ;  /* 0x0000000407073812 */ /* 0x000fc800078efcff */
[----:B------:R-:W-:-:S04]  /*551a0*/  LOP3.LUT R7, R7, 0xfffffffe, RZ, 0xc0, !PT ;  /* 0xfffffffe07077812 */ /* 0x000fc800078ec0ff */
[----:B------:R-:W-:-:S04]  /*551b0*/  @P4 LOP3.LUT R7, R7, 0x1, RZ, 0xfc, !PT ;  /* 0x0000000107074812 */ /* 0x000fc800078efcff */
[----:B------:R-:W-:Y:S02]  /*551c0*/  LOP3.LUT P6, RZ, R7, 0x10, RZ, 0xc0, !PT ;  /* 0x0000001007ff7812 */ /* 0x000fe400078cc0ff */
[----:B------:R-:W-:Y:S02]  /*551d0*/  PRMT R2, R5, 0x7773, RZ ;  /* 0x0000777305027816 */ /* 0x000fe400000000ff */
[----:B------:R-:W-:-:S09]  /*551e0*/  LOP3.LUT P0, RZ, R4, 0x20000, RZ, 0xc0, !PT ;  /* 0x0002000004ff7812 */ /* 0x000fd2000780c0ff */
[----:B------:R3:W-:Y:S01]  /*551f0*/  @P6 STG.E.U8 desc[UR40][R12.64], R2 ;  /* 0x000000020c006986 */ /* 0x0007e2000c101128 */
[----:B------:R-:W-:Y:S02]  /*55200*/  LOP3.LUT P6, RZ, R7, 0x8, RZ, 0xc0, !PT ;  /* 0x0000000807ff7812 */ /* 0x000fe400078cc0ff */
[----:B------:R-:W-:Y:S02]  /*55210*/  LOP3.LUT P3, RZ, R4, 0x10000, RZ, 0xc0, !PT ;  /* 0x0001000004ff7812 */ /* 0x000fe4000786c0ff */
[C---:B---3--:R-:W-:Y:S01]  /*55220*/  PRMT R2, R20.reuse, 0x7770, RZ ;  /* 0x0000777014027816 */ /* 0x048fe200000000ff */
[----:B------:R-:W3:Y:S08]  /*55230*/  LDL.LU.64 R12, [R1+0xd88] ;  /* 0x000d8800010c7983 */ /* 0x000ef00000300a00 */
[----:B------:R0:W-:Y:S02]  /*55240*/  @P6 STG.E.U8 desc[UR40][R22.64], R2 ;  /* 0x0000000216006986 */ /* 0x0001e4000c101128 */
[----:B0-----:R-:W-:-:S02]  /*55250*/  PRMT R2, R20, 0x7771, RZ ;  /* 0x0000777114027816 */ /* 0x001fc400000000ff */
[----:B------:R-:W3:Y:S04]  /*55260*/  LDL.LU.64 R22, [R1+0xd80] ;  /* 0x000d800001167983 */ /* 0x000ee80000300a00 */
[----:B--2---:R0:W-:Y:S02]  /*55270*/  @P0 STG.E.U8 desc[UR40][R24.64], R2 ;  /* 0x0000000218000986 */ /* 0x0041e4000c101128 */
[----:B0-----:R-:W-:Y:S02]  /*55280*/  PRMT R2, R20, 0x7772, RZ ;  /* 0x0000777214027816 */ /* 0x001fe400000000ff */
[----:B------:R-:W2:Y:S04]  /*55290*/  LDL.LU.64 R24, [R1+0xda0] ;  /* 0x000da00001187983 */ /* 0x000ea80000300a00 */
[----:B------:R0:W-:Y:S01]  /*552a0*/  @P3 STG.E.U8 desc[UR40][R10.64], R2 ;  /* 0x000000020a003986 */ /* 0x0001e2000c101128 */
[----:B------:R-:W-:-:S02]  /*552b0*/  LOP3.LUT P3, RZ, R7, 0x4, RZ, 0xc0, !PT ;  /* 0x0000000407ff7812 */ /* 0x000fc4000786c0ff */
[----:B0-----:R-:W-:Y:S01]  /*552c0*/  PRMT R2, R20, 0x7773, RZ ;  /* 0x0000777314027816 */ /* 0x001fe200000000ff */
[----:B------:R-:W2:Y:S10]  /*552d0*/  LDL.LU R11, [R1+0x1564] ;  /* 0x00156400010b7983 */ /* 0x000eb40000300800 */
[----:B------:R0:W-:Y:S01]  /*552e0*/  @P3 STG.E.U8 desc[UR40][R8.64], R2 ;  /* 0x0000000208003986 */ /* 0x0001e2000c101128 */
[----:B------:R-:W-:-:S02]  /*552f0*/  LOP3.LUT P3, RZ, R7, 0x2, RZ, 0xc0, !PT ;  /* 0x0000000207ff7812 */ /* 0x000fc4000786c0ff */
[C---:B------:R-:W-:Y:S02]  /*55300*/  LOP3.LUT P1, RZ, R4.reuse, 0x4000, RZ, 0xc0, !PT ;  /* 0x0000400004ff7812 */ /* 0x040fe4000782c0ff */
[----:B------:R-:W-:Y:S02]  /*55310*/  LOP3.LUT P4, RZ, R4, 0x2000, RZ, 0xc0, !PT ;  /* 0x0000200004ff7812 */ /* 0x000fe4000788c0ff */
[----:B0-----:R-:W-:-:S07]  /*55320*/  PRMT R2, R21, 0x7770, RZ ;  /* 0x0000777015027816 */ /* 0x001fce00000000ff */
[----:B------:R0:W-:Y:S02]  /*55330*/  @P3 STG.E.U8 desc[UR40][R14.64], R2 ;  /* 0x000000020e003986 */ /* 0x0001e4000c101128 */
[C---:B0-----:R-:W-:Y:S02]  /*55340*/  PRMT R2, R21.reuse, 0x7771, RZ ;  /* 0x0000777115027816 */ /* 0x041fe400000000ff */
[----:B------:R-:W3:Y:S04]  /*55350*/  LDL.LU.64 R14, [R1+0xdc8] ;  /* 0x000dc800010e7983 */ /* 0x000ee80000300a00 */
[----:B------:R-:W3:Y:S04]  /*55360*/  LDL.LU R20, [R1+0x5c] ;  /* 0x00005c0001147983 */ /* 0x000ee80000300800 */
[----:B----4-:R0:W-:Y:S02]  /*55370*/  @P1 STG.E.U8 desc[UR40][R26.64], R2 ;  /* 0x000000021a001986 */ /* 0x0101e4000c101128 */
[----:B0-----:R-:W-:-:S02]  /*55380*/  PRMT R2, R21, 0x7772, RZ ;  /* 0x0000777215027816 */ /* 0x001fc400000000ff */
[----:B------:R-:W4:Y:S04]  /*55390*/  LDL.LU.64 R26, [R1+0xde0] ;  /* 0x000de000011a7983 */ /* 0x000f280000300a00 */
[----:B------:R0:W-:Y:S01]  /*553a0*/  @P4 STG.E.U8 desc[UR40][R18.64], R2 ;  /* 0x0000000212004986 */ /* 0x0001e2000c101128 */
[----:B------:R-:W-:Y:S02]  /*553b0*/  LOP3.LUT P4, RZ, R7, 0x1, RZ, 0xc0, !PT ;  /* 0x0000000107ff7812 */ /* 0x000fe4000788c0ff */
[----:B0-----:R-:W-:-:S11]  /*553c0*/  PRMT R2, R21, 0x7773, RZ ;  /* 0x0000777315027816 */ /* 0x001fd600000000ff */
[----:B------:R0:W-:Y:S04]  /*553d0*/  @P4 STG.E.U8 desc[UR40][R28.64], R2 ;  /* 0x000000021c004986 */ /* 0x0001e8000c101128 */
[----:B0-----:R-:W4:Y:S01]  /*553e0*/  LDL.LU.64 R28, [R1+0xe08] ;  /* 0x000e0800011c7983 */ /* 0x001f220000300a00 */
[----:B------:R-:W-:Y:S02]  /*553f0*/  LOP3.LUT P4, RZ, R6, 0x80000000, RZ, 0xc0, !PT ;  /* 0x8000000006ff7812 */ /* 0x000fe4000788c0ff */
[C---:B------:R-:W-:Y:S02]  /*55400*/  LOP3.LUT P5, RZ, R4.reuse, 0x800, RZ, 0xc0, !PT ;  /* 0x0000080004ff7812 */ /* 0x040fe400078ac0ff */
[----:B------:R-:W-:Y:S02]  /*55410*/  LOP3.LUT P2, RZ, R4, 0x400, RZ, 0xc0, !PT ;  /* 0x0000040004ff7812 */ /* 0x000fe4000784c0ff */
[----:B------:R-:W-:-:S02]  /*55420*/  LOP3.LUT P6, RZ, R17, 0x40000, RZ, 0xc0, !PT ;  /* 0x0004000011ff7812 */ /* 0x000fc400078cc0ff */
[C---:B------:R-:W-:Y:S02]  /*55430*/  LOP3.LUT P0, RZ, R4.reuse, 0x200, RZ, 0xc0, !PT ;  /* 0x0000020004ff7812 */ /* 0x040fe4000780c0ff */
[----:B------:R-:W-:Y:S02]  /*55440*/  LOP3.LUT P3, RZ, R4, 0x100, RZ, 0xc0, !PT ;  /* 0x0000010004ff7812 */ /* 0x000fe4000786c0ff */
[----:B--2---:R-:W-:-:S05]  /*55450*/  PRMT R2, R11, 0x7770, RZ ;  /* 0x000077700b027816 */ /* 0x004fca00000000ff */
[----:B---3--:R0:W-:Y:S02]  /*55460*/  @P4 STG.E.U8 desc[UR40][R12.64], R2 ;  /* 0x000000020c004986 */ /* 0x0081e4000c101128 */
[----:B0-----:R-:W-:-:S05]  /*55470*/  PRMT R2, R11, 0x7771, RZ ;  /* 0x000077710b027816 */ /* 0x001fca00000000ff */
[----:B------:R0:W-:Y:S02]  /*55480*/  @P5 STG.E.U8 desc[UR40][R22.64], R2 ;  /* 0x0000000216005986 */ /* 0x0001e4000c101128 */
[----:B0-----:R-:W-:Y:S02]  /*55490*/  PRMT R2, R11, 0x7772, RZ ;  /* 0x000077720b027816 */ /* 0x001fe400000000ff */
[----:B------:R-:W2:Y:S04]  /*554a0*/  LDL.LU.64 R22, [R1+0xe20] ;  /* 0x000e200001167983 */ /* 0x000ea80000300a00 */
[----:B------:R0:W-:Y:S01]  /*554b0*/  @P2 STG.E.U8 desc[UR40][R24.64], R2 ;  /* 0x0000000218002986 */ /* 0x0001e2000c101128 */
[----:B------:R-:W-:-:S04]  /*554c0*/  LOP3.LUT P2, RZ, R17, 0x10000, RZ, 0xc0, !PT ;  /* 0x0001000011ff7812 */ /* 0x000fc8000784c0ff */
[----:B------:R-:W-:Y:S02]  /*554d0*/  P2R R8, PR, RZ, 0x4 ;  /* 0x00000004ff087803 */ /* 0x000fe40000000000 */
[----:B------:R-:W-:Y:S02]  /*554e0*/  LOP3.LUT P2, RZ, R4, 0x10, RZ, 0xc0, !PT ;  /* 0x0000001004ff7812 */ /* 0x000fe4000784c0ff */
[----:B0-----:R-:W-:Y:S02]  /*554f0*/  PRMT R2, R11, 0x7773, RZ ;  /* 0x000077730b027816 */ /* 0x001fe400000000ff */
[----:B------:R-:W-:-:S03]  /*55500*/  P2R R7, PR, RZ, 0x4 ;  /* 0x00000004ff077803 */ /* 0x000fc60000000000 */
[----:B------:R0:W-:Y:S04]  /*55510*/  @P6 STG.E.U8 desc[UR40][R14.64], R2 ;  /* 0x000000020e006986 */ /* 0x0001e8000c101128 */
[----:B------:R1:W-:Y:S04]  /*55520*/  STL.64 [R1+0x1558], R6 ;  /* 0x0015580601007387 */ /* 0x0003e80000100a00 */
[----:B------:R-:W3:Y:S01]  /*55530*/  LDL.LU R11, [R1+0x1560] ;  /* 0x00156000010b7983 */ /* 0x000ee20000300800 */
[----:B0-----:R-:W-:-:S03]  /*55540*/  PRMT R2, R20, 0x7770, RZ ;  /* 0x0000777014027816 */ /* 0x001fc600000000ff */
[----:B------:R-:W3:Y:S04]  /*55550*/  LDL.LU.64 R24, [R1+0xe48] ;  /* 0x000e480001187983 */ /* 0x000ee80000300a00 */
[----:B------:R-:W3:Y:S04]  /*55560*/  LDL.LU R21, [R1+0x4c] ;  /* 0x00004c0001157983 */ /* 0x000ee80000300800 */
[----:B-1----:R-:W3:Y:S04]  /*55570*/  LDL.LU.64 R6, [R1+0xe68] ;  /* 0x000e680001067983 */ /* 0x002ee80000300a00 */
[----:B------:R-:W3:Y:S04]  /*55580*/  LDL.LU.64 R18, [R1+0xe60] ;  /* 0x000e600001127983 */ /* 0x000ee80000300a00 */
[----:B----4-:R0:W-:Y:S02]  /*55590*/  @P0 STG.E.U8 desc[UR40][R26.64], R2 ;  /* 0x000000021a000986 */ /* 0x0101e4000c101128 */
[----:B0-----:R-:W-:-:S02]  /*555a0*/  PRMT R2, R20, 0x7771, RZ ;  /* 0x0000777114027816 */ /* 0x001fc400000000ff */
[----:B------:R-:W4:Y:S04]  /*555b0*/  LDL.LU.64 R26, [R1+0xe90] ;  /* 0x000e9000011a7983 */ /* 0x000f280000300a00 */
[----:B------:R-:W4:Y:S04]  /*555c0*/  LDL.LU.64 R12, [R1+0xe88] ;  /* 0x000e8800010c7983 */ /* 0x000f280000300a00 */
[----:B------:R-:W4:Y:S04]  /*555d0*/  LDL.LU R10, [R1+0x30] ;  /* 0x00003000010a7983 */ /* 0x000f280000300800 */
[----:B------:R-:W4:Y:S04]  /*555e0*/  LDL.LU.64 R14, [R1+0xeb0] ;  /* 0x000eb000010e7983 */ /* 0x000f280000300a00 */
[----:B------:R0:W-:Y:S04]  /*555f0*/  @P3 STG.E.U8 desc[UR40][R28.64], R2 ;  /* 0x000000021c003986 */ /* 0x0001e8000c101128 */
[----:B0-----:R-:W4:Y:S01]  /*55600*/  LDL.LU.64 R28, [R1+0xed0] ;  /* 0x000ed000011c7983 */ /* 0x001f220000300a00 */
[----:B------:R-:W-:-:S02]  /*55610*/  LOP3.LUT P0, RZ, R17, 0x8000, RZ, 0xc0, !PT ;  /* 0x0000800011ff7812 */ /* 0x000fc4000780c0ff */
[C---:B------:R-:W-:Y:S02]  /*55620*/  LOP3.LUT P1, RZ, R4.reuse, 0x80, RZ, 0xc0, !PT ;  /* 0x0000008004ff7812 */ /* 0x040fe4000782c0ff */
[----:B------:R-:W-:Y:S02]  /*55630*/  LOP3.LUT P4, RZ, R17, 0x20000, RZ, 0xc0, !PT ;  /* 0x0002000011ff7812 */ /* 0x000fe4000788c0ff */
[----:B------:R-:W-:Y:S02]  /*55640*/  P2R R9, PR, RZ, 0x1 ;  /* 0x00000001ff097803 */ /* 0x000fe40000000000 */
[C---:B------:R-:W-:Y:S02]  /*55650*/  LOP3.LUT P0, RZ, R4.reuse, 0x2, RZ, 0xc0, !PT ;  /* 0x0000000204ff7812 */ /* 0x040fe4000780c0ff */
[----:B------:R-:W-:Y:S02]  /*55660*/  LOP3.LUT P5, RZ, R4, 0x40, RZ, 0xc0, !PT ;  /* 0x0000004004ff7812 */ /* 0x000fe400078ac0ff */
[----:B------:R-:W-:-:S02]  /*55670*/  P2R R5, PR, RZ, 0x1 ;  /* 0x00000001ff057803 */ /* 0x000fc40000000000 */
[C---:B------:R-:W-:Y:S02]  /*55680*/  LOP3.LUT P2, RZ, R4.reuse, 0x20, RZ, 0xc0, !PT ;  /* 0x0000002004ff7812 */ /* 0x040fe4000784c0ff */
[C---:B------:R-:W-:Y:S02]  /*55690*/  LOP3.LUT P6, RZ, R4.reuse, 0x8, RZ, 0xc0, !PT ;  /* 0x0000000804ff7812 */ /* 0x040fe400078cc0ff */
[C---:B------:R-:W-:Y:S02]  /*556a0*/  LOP3.LUT P0, RZ, R4.reuse, 0x4, RZ, 0xc0, !PT ;  /* 0x0000000404ff7812 */ /* 0x040fe4000780c0ff */
[----:B------:R-:W-:Y:S02]  /*556b0*/  LOP3.LUT P3, RZ, R4, 0x1, RZ, 0xc0, !PT ;  /* 0x0000000104ff7812 */ /* 0x000fe4000786c0ff */
[C---:B------:R-:W-:Y:S02]  /*556c0*/  PRMT R2, R20.reuse, 0x7772, RZ ;  /* 0x0000777214027816 */ /* 0x040fe400000000ff */
[----:B------:R-:W-:-:S03]  /*556d0*/  PRMT R4, R20, 0x7773, RZ ;  /* 0x0000777314047816 */ /* 0x000fc600000000ff */
[----:B--2---:R-:W-:Y:S04]  /*556e0*/  @P1 STG.E.U8 desc[UR40][R22.64], R2 ;  /* 0x0000000216001986 */ /* 0x004fe8000c101128 */
[----:B---3--:R0:W-:Y:S02]  /*556f0*/  @P4 STG.E.U8 desc[UR40][R24.64], R4 ;  /* 0x0000000418004986 */ /* 0x0081e4000c101128 */
[----:B0-----:R-:W-:-:S05]  /*55700*/  PRMT R4, R21, 0x7770, RZ ;  /* 0x0000777015047816 */ /* 0x001fca00000000ff */
[----:B------:R-:W-:Y:S04]  /*55710*/  @P5 STG.E.U8 desc[UR40][R6.64], R4 ;  /* 0x0000000406005986 */ /* 0x000fe8000c101128 */
[----:B----4-:R0:W-:Y:S04]  /*55720*/  STL.64 [R1+0x1550], R28 ;  /* 0x0015501c01007387 */ /* 0x0101e80000100a00 */
[----:B0-----:R-:W2:Y:S04]  /*55730*/  LDL.LU.64 R28, [R1+0xea8] ;  /* 0x000ea800011c7983 */ /* 0x001ea80000300a00 */
[----:B------:R-:W3:Y:S04]  /*55740*/  LDL.LU.64 R24, [R1+0xec8] ;  /* 0x000ec80001187983 */ /* 0x000ee80000300a00 */
[----:B------:R-:W4:Y:S04]  /*55750*/  LDL.LU R22, [R1+0x20] ;  /* 0x0000200001167983 */ /* 0x000f280000300800 */
[----:B------:R-:W2:Y:S01]  /*55760*/  LDL.LU.64 R6, [R1+0x1558] ;  /* 0x0015580001067983 */ /* 0x000ea20000300a00 */
[----:B------:R-:W-:-:S05]  /*55770*/  PRMT R4, R21, 0x7771, RZ ;  /* 0x0000777115047816 */ /* 0x000fca00000000ff */
[----:B------:R0:W-:Y:S02]  /*55780*/  @P2 STG.E.U8 desc[UR40][R18.64], R4 ;  /* 0x0000000412002986 */ /* 0x0001e4000c101128 */
[----:B0-----:R-:W-:Y:S02]  /*55790*/  PRMT R4, R21, 0x7772, RZ ;  /* 0x0000777215047816 */ /* 0x001fe400000000ff */
[----:B------:R-:W3:Y:S01]  /*557a0*/  LDL.LU.64 R18, [R1+0xee8] ;  /* 0x000ee80001127983 */ /* 0x000ee20000300a00 */
[----:B--2---:R-:W-:-:S13]  /*557b0*/  ISETP.NE.AND P2, PT, R7, RZ, PT ;  /* 0x000000ff0700720c */ /* 0x004fda0003f45270 */
[----:B------:R0:W-:Y:S01]  /*557c0*/  @P2 STG.E.U8 desc[UR40][R26.64], R4 ;  /* 0x000000041a002986 */ /* 0x0001e2000c101128 */
[----:B------:R-:W-:Y:S02]  /*557d0*/  ISETP.NE.AND P2, PT, R8, RZ, PT ;  /* 0x000000ff0800720c */ /* 0x000fe40003f45270 */
[----:B0-----:R-:W-:Y:S01]  /*557e0*/  PRMT R4, R21, 0x7773, RZ ;  /* 0x0000777315047816 */ /* 0x001fe200000000ff */
[----:B------:R-:W2:Y:S10]  /*557f0*/  LDL.LU.64 R26, [R1+0xf20] ;  /* 0x000f2000011a7983 */ /* 0x000eb40000300a00 */
[----:B------:R0:W-:Y:S04]  /*55800*/  @P2 STG.E.U8 desc[UR40][R12.64], R4 ;  /* 0x000000040c002986 */ /* 0x0001e8000c101128 */
[----:B------:R-:W2:Y:S04]  /*55810*/  LDL.LU.64 R20, [R1+0xf18] ;  /* 0x000f180001147983 */ /* 0x000ea80000300a00 */
[----:B------:R-:W2:Y:S01]  /*55820*/  LDL.LU R23, [R1+0x34] ;  /* 0x0000340001177983 */ /* 0x000ea20000300800 */
[----:B0-----:R-:W-:-:S03]  /*55830*/  PRMT R4, R10, 0x7770, RZ ;  /* 0x000077700a047816 */ /* 0x001fc600000000ff */
[----:B------:R-:W2:Y:S04]  /*55840*/  LDL.LU.64 R12, [R1+0xf40] ;  /* 0x000f4000010c7983 */ /* 0x000ea80000300a00 */
[----:B------:R0:W-:Y:S02]  /*55850*/  @P6 STG.E.U8 desc[UR40][R14.64], R4 ;  /* 0x000000040e006986 */ /* 0x0001e4000c101128 */
[----:B0-----:R-:W-:Y:S02]  /*55860*/  PRMT R4, R10, 0x7771, RZ ;  /* 0x000077710a047816 */ /* 0x001fe400000000ff */
[----:B------:R-:W2:Y:S04]  /*55870*/  LDL.LU.64 R14, [R1+0xf38] ;  /* 0x000f3800010e7983 */ /* 0x000ea80000300a00 */
[----:B------:R0:W-:Y:S04]  /*55880*/  @P0 STG.E.U8 desc[UR40][R28.64], R4 ;  /* 0x000000041c000986 */ /* 0x0001e8000c101128 */
[----:B0-----:R-:W2:Y:S01]  /*55890*/  LDL.LU.64 R28, [R1+0x1550] ;  /* 0x00155000011c7983 */ /* 0x001ea20000300a00 */
[----:B------:R-:W-:-:S02]  /*558a0*/  ISETP.NE.AND P0, PT, R5, RZ, PT ;  /* 0x000000ff0500720c */ /* 0x000fc40003f05270 */
[----:B------:R-:W-:Y:S02]  /*558b0*/  PRMT R4, R10, 0x7772, RZ ;  /* 0x000077720a047816 */ /* 0x000fe400000000ff */
[----:B------:R-:W-:-:S04]  /*558c0*/  LOP3.LUT P1, RZ, R17, 0x4000, RZ, 0xc0, !PT ;  /* 0x0000400011ff7812 */ /* 0x000fc8000782c0ff */
[----:B------:R-:W-:-:S05]  /*558d0*/  P2R R2, PR, RZ, 0x2 ;  /* 0x00000002ff027803 */ /* 0x000fca0000000000 */
[----:B--2---:R0:W-:Y:S01]  /*558e0*/  @P0 STG.E.U8 desc[UR40][R28.64], R4 ;  /* 0x000000041c000986 */ /* 0x0041e2000c101128 */
[----:B------:R-:W-:-:S03]  /*558f0*/  ISETP.NE.AND P0, PT, R9, RZ, PT ;  /* 0x000000ff0900720c */ /* 0x000fc60003f05270 */
[----:B0-----:R-:W2:Y:S04]  /*55900*/  LDL.LU.64 R28, [R1+0xf90] ;  /* 0x000f9000011c7983 */ /* 0x001ea80000300a00 */
[----:B------:R-:W2:Y:S01]  /*55910*/  LDL.LU.64 R8, [R1+0xef0] ;  /* 0x000ef00001087983 */ /* 0x000ea20000300a00 */
[C---:B------:R-:W-:Y:S02]  /*55920*/  LOP3.LUT P1, RZ, R11.reuse, 0x40000000, RZ, 0xc0, !PT ;  /* 0x400000000bff7812 */ /* 0x040fe4000782c0ff */
[----:B------:R-:W-:Y:S02]  /*55930*/  PRMT R4, R10, 0x7773, RZ ;  /* 0x000077730a047816 */ /* 0x000fe400000000ff */
[----:B------:R-:W-:Y:S02]  /*55940*/  P2R R3, PR, RZ, 0x2 ;  /* 0x00000002ff037803 */ /* 0x000fe40000000000 */
[----:B------:R-:W-:Y:S01]  /*55950*/  LOP3.LUT P1, RZ, R11, 0x80000000, RZ, 0xc0, !PT ;  /* 0x800000000bff7812 */ /* 0x000fe2000782c0ff */
[----:B---3--:R4:W-:Y:S02]  /*55960*/  @P0 STG.E.U8 desc[UR40][R24.64], R4 ;  /* 0x0000000418000986 */ /* 0x0089e4000c101128 */
[----:B----4-:R-:W-:-:S02]  /*55970*/  PRMT R4, R22, 0x7770, RZ ;  /* 0x0000777016047816 */ /* 0x010fc400000000ff */
[----:B------:R-:W3:Y:S04]  /*55980*/  LDL.LU.64 R24, [R1+0xf88] ;  /* 0x000f880001187983 */ /* 0x000ee80000300a00 */
[----:B--2---:R0:W-:Y:S02]  /*55990*/  @P3 STG.E.U8 desc[UR40][R8.64], R4 ;  /* 0x0000000408003986 */ /* 0x0041e4000c101128 */
[----:B0-----:R-:W-:-:S05]  /*559a0*/  PRMT R4, R22, 0x7771, RZ ;  /* 0x0000777116047816 */ /* 0x001fca00000000ff */
[----:B------:R0:W-:Y:S01]  /*559b0*/  @P1 STG.E.U8 desc[UR40][R18.64], R4 ;  /* 0x0000000412001986 */ /* 0x0001e2000c101128 */
[----:B------:R-:W-:Y:S02]  /*559c0*/  ISETP.NE.AND P1, PT, R3, RZ, PT ;  /* 0x000000ff0300720c */ /* 0x000fe40003f25270 */
[----:B------:R-:W-:Y:S01]  /*559d0*/  PRMT R3, R22, 0x7772, RZ ;  /* 0x0000777216037816 */ /* 0x000fe200000000ff */
[----:B0-----:R-:W2:Y:S10]  /*559e0*/  LDL.LU R19, [R1+0x24] ;  /* 0x0000240001137983 */ /* 0x001eb40000300800 */
[----:B------:R0:W-:Y:S01]  /*559f0*/  @P1 STG.E.U8 desc[UR40][R26.64], R3 ;  /* 0x000000031a001986 */ /* 0x0001e2000c101128 */
[----:B------:R-:W-:-:S02]  /*55a00*/  ISETP.NE.AND P1, PT, R2, RZ, PT ;  /* 0x000000ff0200720c */ /* 0x000fc40003f25270 */
[----:B------:R-:W-:Y:S01]  /*55a10*/  PRMT R2, R22, 0x7773, RZ ;  /* 0x0000777316027816 */ /* 0x000fe200000000ff */
[----:B0-----:R-:W4:Y:S10]  /*55a20*/  LDL.LU.64 R26, [R1+0xfa0] ;  /* 0x000fa000011a7983 */ /* 0x001f340000300a00 */
[----:B------:R0:W-:Y:S04]  /*55a30*/  @P1 STG.E.U8 desc[UR40][R20.64], R2 ;  /* 0x0000000214001986 */ /* 0x0001e8000c101128 */
[----:B0-----:R-:W4:Y:S01]  /*55a40*/  LDL.LU.64 R20, [R1+0xf98] ;  /* 0x000f980001147983 */ /* 0x001f220000300a00 */
[----:B------:R-:W-:-:S02]  /*55a50*/  LOP3.LUT P4, RZ, R11, 0x20000000, RZ, 0xc0, !PT ;  /* 0x200000000bff7812 */ /* 0x000fc4000788c0ff */
[C---:B------:R-:W-:Y:S02]  /*55a60*/  LOP3.LUT P5, RZ, R11.reuse, 0x10000000, RZ, 0xc0, !PT ;  /* 0x100000000bff7812 */ /* 0x040fe400078ac0ff */
[----:B------:R-:W-:Y:S02]  /*55a70*/  LOP3.LUT P2, RZ, R11, 0x8000000, RZ, 0xc0, !PT ;  /* 0x080000000bff7812 */ /* 0x000fe4000784c0ff */
[----:B------:R-:W-:Y:S02]  /*55a80*/  PRMT R2, R23, 0x7770, RZ ;  /* 0x0000777017027816 */ /* 0x000fe400000000ff */
[----:B------:R-:W-:Y:S02]  /*55a90*/  LOP3.LUT P6, RZ, R17, 0x2000, RZ, 0xc0, !PT ;  /* 0x0000200011ff7812 */ /* 0x000fe400078cc0ff */
[----:B------:R-:W-:-:S03]  /*55aa0*/  PRMT R4, R23, 0x7772, RZ ;  /* 0x0000777217047816 */ /* 0x000fc600000000ff */
[----:B------:R0:W-:Y:S01]  /*55ab0*/  @P4 STG.E.U8 desc[UR40][R12.64], R2 ;  /* 0x000000020c004986 */ /* 0x0001e2000c101128 */
[----:B------:R-:W-:Y:S02]  /*55ac0*/  LOP3.LUT P0, RZ, R11, 0x4000000, RZ, 0xc0, !PT ;  /* 0x040000000bff7812 */ /* 0x000fe4000780c0ff */
[----:B0-----:R-:W-:-:S05]  /*55ad0*/  PRMT R2, R23, 0x7771, RZ ;  /* 0x0000777117027816 */ /* 0x001fca00000000ff */
[----:B------:R-:W-:Y:S04]  /*55ae0*/  @P5 STG.E.U8 desc[UR40][R14.64], R2 ;  /* 0x000000020e005986 */ /* 0x000fe8000c101128 */
[----:B------:R0:W-:Y:S01]  /*55af0*/  @P2 STG.E.U8 desc[UR40][R28.64], R4 ;  /* 0x000000041c002986 */ /* 0x0001e2000c101128 */
[----:B------:R-:W-:Y:S02]  /*55b00*/  LOP3.LUT P3, RZ, R11, 0x2000000, RZ, 0xc0, !PT ;  /* 0x020000000bff7812 */ /* 0x000fe4000786c0ff */
[----:B0-----:R-:W-:-:S05]  /*55b10*/  PRMT R4, R23, 0x7773, RZ ;  /* 0x0000777317047816 */ /* 0x001fca00000000ff */
[----:B---3--:R0:W-:Y:S01]  /*55b20*/  @P6 STG.E.U8 desc[UR40][R24.64], R4 ;  /* 0x0000000418006986 */ /* 0x0081e2000c101128 */
[----:B------:R-:W-:-:S04]  /*55b30*/  LOP3.LUT P6, RZ, R11, 0x40000, RZ, 0xc0, !PT ;  /* 0x000400000bff7812 */ /* 0x000fc800078cc0ff */
[----:B0-----:R-:W-:Y:S01]  /*55b40*/  P2R R4, PR, RZ, 0x40 ;  /* 0x00000040ff047803 */ /* 0x001fe20000000000 */
[----:B------:R-:W3:Y:S01]  /*55b50*/  LDL.LU.64 R24, [R1+0xfa8] ;  /* 0x000fa80001187983 */ /* 0x000ee20000300a00 */
[----:B------:R-:W-:-:S03]  /*55b60*/  LOP3.LUT P6, RZ, R11, 0x80000, RZ, 0xc0, !PT ;  /* 0x000800000bff7812 */ /* 0x000fc600078cc0ff */
[----:B------:R-:W3:Y:S01]  /*55b70*/  LDL.LU.64 R12, [R1+0xfc0] ;  /* 0x000fc000010c7983 */ /* 0x000ee20000300a00 */
[----:B------:R-:W-:-:S03]  /*55b80*/  P2R R5, PR, RZ, 0x40 ;  /* 0x00000040ff057803 */ /* 0x000fc60000000000 */
[----:B------:R-:W3:Y:S04]  /*55b90*/  LDL.LU.64 R22, [R1+0xfb8] ;  /* 0x000fb80001167983 */ /* 0x000ee80000300a00 */
[----:B------:R-:W3:Y:S04]  /*55ba0*/  LDL.LU R28, [R1+0x38] ;  /* 0x00003800011c7983 */ /* 0x000ee80000300800 */
[----:B------:R-:W-:Y:S01]  /*55bb0*/  STL.64 [R1+0x1548], R4 ;  /* 0x0015480401007387 */ /* 0x000fe20000100a00 */
[----:B--2---:R-:W-:-:S05]  /*55bc0*/  PRMT R7, R19, 0x7770, RZ ;  /* 0x0000777013077816 */ /* 0x004fca00000000ff */
[----:B----4-:R0:W-:Y:S02]  /*55bd0*/  @P0 STG.E.U8 desc[UR40][R26.64], R7 ;  /* 0x000000071a000986 */ /* 0x0101e4000c101128 */
[----:B0-----:R-:W-:Y:S02]  /*55be0*/  PRMT R7, R19, 0x7771, RZ ;  /* 0x0000777113077816 */ /* 0x001fe400000000ff */
[----:B------:R-:W2:Y:S04]  /*55bf0*/  LDL.LU.64 R26, [R1+0xfd0] ;  /* 0x000fd000011a7983 */ /* 0x000ea80000300a00 */
[----:B------:R0:W-:Y:S01]  /*55c00*/  @P3 STG.E.U8 desc[UR40][R20.64], R7 ;  /* 0x0000000714003986 */ /* 0x0001e2000c101128 */
[----:B------:R-:W-:-:S03]  /*55c10*/  LOP3.LUT P3, RZ, R11, 0x8000, RZ, 0xc0, !PT ;  /* 0x000080000bff7812 */ /* 0x000fc6000786c0ff */
[----:B------:R-:W4:Y:S04]  /*55c20*/  LDL.LU R29, [R1+0x28] ;  /* 0x00002800011d7983 */ /* 0x000f280000300800 */
[----:B------:R-:W2:Y:S01]  /*55c30*/  LDL.LU.64 R14, [R1+0xfc8] ;  /* 0x000fc800010e7983 */ /* 0x000ea20000300a00 */
[----:B0-----:R-:W-:-:S03]  /*55c40*/  P2R R7, PR, RZ, 0x8 ;  /* 0x00000008ff077803 */ /* 0x001fc60000000000 */
[----:B------:R-:W2:Y:S04]  /*55c50*/  LDL.LU.64 R4, [R1+0xfe8] ;  /* 0x000fe80001047983 */ /* 0x000ea80000300a00 */
[----:B------:R-:W2:Y:S04]  /*55c60*/  LDL.LU.64 R20, [R1+0xfe0] ;  /* 0x000fe00001147983 */ /* 0x000ea80000300a00 */
[----:B------:R0:W-:Y:S04]  /*55c70*/  STL.64 [R1+0x1540], R6 ;  /* 0x0015400601007387 */ /* 0x0001e80000100a00 */
[----:B0-----:R-:W2:Y:S01]  /*55c80*/  LDL.LU.64 R6, [R1+0xfb0] ;  /* 0x000fb00001067983 */ /* 0x001ea20000300a00 */
[----:B------:R-:W-:-:S02]  /*55c90*/  LOP3.LUT P1, RZ, R11, 0x1000000, RZ, 0xc0, !PT ;  /* 0x010000000bff7812 */ /* 0x000fc4000782c0ff */
[----:B------:R-:W-:Y:S02]  /*55ca0*/  LOP3.LUT P5, RZ, R11, 0x200000, RZ, 0xc0, !PT ;  /* 0x002000000bff7812 */ /* 0x000fe400078ac0ff */
[----:B------:R-:W-:Y:S02]  /*55cb0*/  LOP3.LUT P4, RZ, R17, 0x1000, RZ, 0xc0, !PT ;  /* 0x0000100011ff7812 */ /* 0x000fe4000788c0ff */
[----:B------:R-:W-:Y:S02]  /*55cc0*/  P2R R2, PR, RZ, 0x20 ;  /* 0x00000020ff027803 */ /* 0x000fe40000000000 */
[----:B------:R-:W-:Y:S02]  /*55cd0*/  LOP3.LUT P5, RZ, R11, 0x400000, RZ, 0xc0, !PT ;  /* 0x004000000bff7812 */ /* 0x000fe400078ac0ff */
[----:B------:R-:W-:Y:S02]  /*55ce0*/  PRMT R9, R19, 0x7772, RZ ;  /* 0x0000777213097816 */ /* 0x000fe400000000ff */
[----:B------:R-:W-:-:S02]  /*55cf0*/  P2R R3, PR, RZ, 0x20 ;  /* 0x00000020ff037803 */ /* 0x000fc40000000000 */
[----:B------:R-:W-:Y:S02]  /*55d00*/  LOP3.LUT P5, RZ, R11, 0x800000, RZ, 0xc0, !PT ;  /* 0x008000000bff7812 */ /* 0x000fe400078ac0ff */
[----:B------:R-:W-:Y:S02]  /*55d10*/  LOP3.LUT P2, RZ, R17, 0x800, RZ, 0xc0, !PT ;  /* 0x0000080011ff7812 */ /* 0x000fe4000784c0ff */
[----:B------:R-:W-:Y:S01]  /*55d20*/  LOP3.LUT P6, RZ, R11, 0x100000, RZ, 0xc0, !PT ;  /* 0x001000000bff7812 */ /* 0x000fe200078cc0ff */
[----:B--2---:R0:W-:Y:S02]  /*55d30*/  @P1 STG.E.U8 desc[UR40][R6.64], R9 ;  /* 0x0000000906001986 */ /* 0x0041e4000c101128 */
[----:B0-----:R-:W-:Y:S02]  /*55d40*/  PRMT R9, R19, 0x7773, RZ ;  /* 0x0000777313097816 */ /* 0x001fe400000000ff */
[----:B------:R-:W2:Y:S04]  /*55d50*/  LDL.LU.64 R6, [R1+0xff8] ;  /* 0x000ff80001067983 */ /* 0x000ea80000300a00 */
[----:B---3--:R0:W-:Y:S04]  /*55d60*/  @P4 STG.E.U8 desc[UR40][R24.64], R9 ;  /* 0x0000000918004986 */ /* 0x0081e8000c101128 */
[----:B------:R-:W3:Y:S01]  /*55d70*/  LDL.LU R18, [R1+0x3c] ;  /* 0x00003c0001127983 */ /* 0x000ee20000300800 */
[----:B0-----:R-:W-:-:S03]  /*55d80*/  PRMT R9, R28, 0x7770, RZ ;  /* 0x000077701c097816 */ /* 0x001fc600000000ff */
[----:B------:R-:W2:Y:S04]  /*55d90*/  LDL.LU.64 R24, [R1+0xff0] ;  /* 0x000ff00001187983 */ /* 0x000ea80000300a00 */
[----:B------:R0:W-:Y:S01]  /*55da0*/  @P5 STG.E.U8 desc[UR40][R12.64], R9 ;  /* 0x000000090c005986 */ /* 0x0001e2000c101128 */
[----:B------:R-:W-:Y:S02]  /*55db0*/  ISETP.NE.AND P5, PT, R3, RZ, PT ;  /* 0x000000ff0300720c */ /* 0x000fe40003fa5270 */
[----:B------:R-:W-:Y:S01]  /*55dc0*/  PRMT R3, R28, 0x7771, RZ ;  /* 0x000077711c037816 */ /* 0x000fe200000000ff */
[----:B0-----:R-:W2:Y:S10]  /*55dd0*/  LDL.LU.64 R12, [R1+0x1000] ;  /* 0x00100000010c7983 */ /* 0x001eb40000300a00 */
[----:B------:R0:W-:Y:S01]  /*55de0*/  @P5 STG.E.U8 desc[UR40][R22.64], R3 ;  /* 0x0000000316005986 */ /* 0x0001e2000c101128 */
[----:B------:R-:W-:-:S02]  /*55df0*/  ISETP.NE.AND P5, PT, R2, RZ, PT ;  /* 0x000000ff0200720c */ /* 0x000fc40003fa5270 */
[C---:B------:R-:W-:Y:S01]  /*55e00*/  PRMT R2, R28.reuse, 0x7772, RZ ;  /* 0x000077721c027816 */ /* 0x040fe200000000ff */
[----:B0-----:R-:W2:Y:S10]  /*55e10*/  LDL.LU.64 R22, [R1+0x1018] ;  /* 0x0010180001167983 */ /* 0x001eb40000300a00 */
[----:B------:R0:W-:Y:S02]  /*55e20*/  @P5 STG.E.U8 desc[UR40][R26.64], R2 ;  /* 0x000000021a005986 */ /* 0x0001e4000c101128 */
[----:B0-----:R-:W-:-:S02]  /*55e30*/  PRMT R2, R28, 0x7773, RZ ;  /* 0x000077731c027816 */ /* 0x001fc400000000ff */
[----:B------:R-:W2:Y:S04]  /*55e40*/  LDL.LU.64 R26, [R1+0x1010] ;  /* 0x00101000011a7983 */ /* 0x000ea80000300a00 */
[----:B------:R4:W-:Y:S02]  /*55e50*/  @P2 STG.E.U8 desc[UR40][R14.64], R2 ;  /* 0x000000020e002986 */ /* 0x0009e4000c101128 */
[C---:B----4-:R-:W-:Y:S02]  /*55e60*/  PRMT R2, R29.reuse, 0x7770, RZ ;  /* 0x000077701d027816 */ /* 0x050fe400000000ff */
[----:B------:R-:W4:Y:S04]  /*55e70*/  LDL.LU.64 R14, [R1+0x1020] ;  /* 0x00102000010e7983 */ /* 0x000f280000300a00 */
[----:B------:R0:W-:Y:S04]  /*55e80*/  @P6 STG.E.U8 desc[UR40][R4.64], R2 ;  /* 0x0000000204006986 */ /* 0x0001e8000c101128 */
[----:B0-----:R-:W2:Y:S01]  /*55e90*/  LDL.LU.64 R4, [R1+0x1548] ;  /* 0x0015480001047983 */ /* 0x001ea20000300a00 */
[----:B------:R-:W-:-:S02]  /*55ea0*/  PRMT R2, R29, 0x7771, RZ ;  /* 0x000077711d027816 */ /* 0x000fc400000000ff */
[----:B------:R-:W-:Y:S02]  /*55eb0*/  LOP3.LUT P0, RZ, R17, 0x400, RZ, 0xc0, !PT ;  /* 0x0000040011ff7812 */ /* 0x000fe4000780c0ff */
[----:B--2---:R-:W-:-:S13]  /*55ec0*/  ISETP.NE.AND P6, PT, R5, RZ, PT ;  /* 0x000000ff0500720c */ /* 0x004fda0003fc5270 */
[----:B------:R0:W-:Y:S01]  /*55ed0*/  @P6 STG.E.U8 desc[UR40][R20.64], R2 ;  /* 0x0000000214006986 */ /* 0x0001e2000c101128 */
[----:B------:R-:W-:-:S03]  /*55ee0*/  ISETP.NE.AND P6, PT, R4, RZ, PT ;  /* 0x000000ff0400720c */ /* 0x000fc60003fc5270 */
[----:B0-----:R-:W2:Y:S04]  /*55ef0*/  LDL.LU.64 R20, [R1+0x1028] ;  /* 0x0010280001147983 */ /* 0x001ea80000300a00 */
[----:B------:R-:W2:Y:S01]  /*55f00*/  LDL.LU.64 R4, [R1+0x1008] ;  /* 0x0010080001047983 */ /* 0x000ea20000300a00 */
[----:B------:R-:W-:-:S05]  /*55f10*/  PRMT R2, R29, 0x7772, RZ ;  /* 0x000077721d027816 */ /* 0x000fca00000000ff */
[----:B------:R0:W-:Y:S04]  /*55f20*/  @P6 STG.E.U8 desc[UR40][R6.64], R2 ;  /* 0x0000000206006986 */ /* 0x0001e8000c101128 */
[----:B0-----:R-:W4:Y:S01]  /*55f30*/  LDL.LU.64 R6, [R1+0x1540] ;  /* 0x0015400001067983 */ /* 0x001f220000300a00 */
[----:B------:R-:W-:-:S04]  /*55f40*/  LOP3.LUT P3, RZ, R11, 0x10000, RZ, 0xc0, !PT ;  /* 0x000100000bff7812 */ /* 0x000fc8000786c0ff */
[----:B------:R-:W-:Y:S02]  /*55f50*/  P2R R8, PR, RZ, 0x8 ;  /* 0x00000008ff087803 */ /* 0x000fe40000000000 */
[----:B------:R-:W-:Y:S02]  /*55f60*/  LOP3.LUT P3, RZ, R11, 0x20000, RZ, 0xc0, !PT ;  /* 0x000200000bff7812 */ /* 0x000fe4000786c0ff */
[----:B------:R-:W-:Y:S02]  /*55f70*/  PRMT R2, R29, 0x7773, RZ ;  /* 0x000077731d027816 */ /* 0x000fe400000000ff */
[----:B------:R-:W-:Y:S01]  /*55f80*/  LOP3.LUT P1, RZ, R17, 0x200, RZ, 0xc0, !PT ;  /* 0x0000020011ff7812 */ /* 0x000fe2000782c0ff */
[----:B------:R-:W4:Y:S04]  /*55f90*/  LDL.LU.64 R28, [R1+0x1030] ;  /* 0x00103000011c7983 */ /* 0x000f280000300a00 */
[----:B------:R3:W-:Y:S02]  /*55fa0*/  @P0 STG.E.U8 desc[UR40][R24.64], R2 ;  /* 0x0000000218000986 */ /* 0x0007e4000c101128 */
[----:B---3--:R-:W-:-:S02]  /*55fb0*/  PRMT R2, R18, 0x7770, RZ ;  /* 0x0000777012027816 */ /* 0x008fc400000000ff */
[----:B------:R-:W3:Y:S01]  /*55fc0*/  LDL.LU.64 R24, [R1+0x1538] ;  /* 0x0015380001187983 */ /* 0x000ee20000300a00 */
[C---:B------:R-:W-:Y:S02]  /*55fd0*/  LOP3.LUT P4, RZ, R11.reuse, 0x4000, RZ, 0xc0, !PT ;  /* 0x000040000bff7812 */ /* 0x040fe4000788c0ff */
[----:B------:R-:W-:Y:S01]  /*55fe0*/  LOP3.LUT P5, RZ, R11, 0x2000, RZ, 0xc0, !PT ;  /* 0x000020000bff7812 */ /* 0x000fe200078ac0ff */
[----:B--2---:R0:W-:Y:S01]  /*55ff0*/  @P3 STG.E.U8 desc[UR40][R4.64], R2 ;  /* 0x0000000204003986 */ /* 0x0041e2000c101128 */
[----:B------:R-:W-:Y:S02]  /*56000*/  ISETP.NE.AND P3, PT, R8, RZ, PT ;  /* 0x000000ff0800720c */ /* 0x000fe40003f65270 */
[----:B0-----:R-:W-:-:S11]  /*56010*/  PRMT R2, R18, 0x7771, RZ ;  /* 0x0000777112027816 */ /* 0x001fd600000000ff */
[----:B------:R0:W-:Y:S01]  /*56020*/  @P3 STG.E.U8 desc[UR40][R12.64], R2 ;  /* 0x000000020c003986 */ /* 0x0001e2000c101128 */
[----:B----4-:R-:W-:Y:S02]  /*56030*/  ISETP.NE.AND P3, PT, R7, RZ, PT ;  /* 0x000000ff0700720c */ /* 0x010fe40003f65270 */
[----:B0-----:R-:W-:-:S11]  /*56040*/  PRMT R2, R18, 0x7772, RZ ;  /* 0x0000777212027816 */ /* 0x001fd600000000ff */
[----:B------:R0:W-:Y:S02]  /*56050*/  @P3 STG.E.U8 desc[UR40][R22.64], R2 ;  /* 0x0000000216003986 */ /* 0x0001e4000c101128 */
[----:B0-----:R-:W-:Y:S02]  /*56060*/  PRMT R2, R18, 0x7773, RZ ;  /* 0x0000777312027816 */ /* 0x001fe400000000ff */
[----:B------:R-:W2:Y:S04]  /*56070*/  LDL.LU.64 R22, [R1+0x1038] ;  /* 0x0010380001167983 */ /* 0x000ea80000300a00 */
[----:B------:R0:W-:Y:S02]  /*56080*/  @P1 STG.E.U8 desc[UR40][R26.64], R2 ;  /* 0x000000021a001986 */ /* 0x0001e4000c101128 */
[----:B0-----:R-:W-:-:S02]  /*56090*/  PRMT R2, R0, 0x7770, RZ ;  /* 0x0000777000027816 */ /* 0x001fc400000000ff */
[----:B------:R-:W4:Y:S04]  /*560a0*/  LDL.LU.64 R26, [R1+0x1048] ;  /* 0x00104800011a7983 */ /* 0x000f280000300a00 */
[----:B------:R0:W-:Y:S01]  /*560b0*/  @P4 STG.E.U8 desc[UR40][R14.64], R2 ;  /* 0x000000020e004986 */ /* 0x0001e2000c101128 */
[----:B------:R-:W-:-:S04]  /*560c0*/  LOP3.LUT P4, RZ, R11, 0x80, RZ, 0xc0, !PT ;  /* 0x000000800bff7812 */ /* 0x000fc8000788c0ff */
[----:B------:R-:W-:Y:S02]  /*560d0*/  P2R R4, PR, RZ, 0x10 ;  /* 0x00000010ff047803 */ /* 0x000fe40000000000 */
[----:B------:R-:W-:-:S04]  /*560e0*/  LOP3.LUT P4, RZ, R11, 0x100, RZ, 0xc0, !PT ;  /* 0x000001000bff7812 */ /* 0x000fc8000788c0ff */
[----:B------:R-:W-:Y:S02]  /*560f0*/  P2R R5, PR, RZ, 0x10 ;  /* 0x00000010ff057803 */ /* 0x000fe40000000000 */
[----:B0-----:R-:W-:-:S03]  /*56100*/  PRMT R2, R0, 0x7771, RZ ;  /* 0x0000777100027816 */ /* 0x001fc600000000ff */
[----:B------:R0:W-:Y:S04]  /*56110*/  STL.64 [R1+0x1528], R4 ;  /* 0x0015280401007387 */ /* 0x0001e80000100a00 */
[----:B------:R1:W-:Y:S04]  /*56120*/  @P5 STG.E.U8 desc[UR40][R20.64], R2 ;  /* 0x0000000214005986 */ /* 0x0003e8000c101128 */
[----:B0-----:R-:W4:Y:S04]  /*56130*/  LDL.LU.64 R4, [R1+0x1050] ;  /* 0x0010500001047983 */ /* 0x001f280000300a00 */
[----:B-1----:R-:W4:Y:S01]  /*56140*/  LDL.LU.64 R20, [R1+0x1060] ;  /* 0x0010600001147983 */ /* 0x002f220000300a00 */
[----:B------:R-:W-:-:S02]  /*56150*/  LOP3.LUT P2, RZ, R11, 0x1000, RZ, 0xc0, !PT ;  /* 0x000010000bff7812 */ /* 0x000fc4000784c0ff */
[----:B------:R-:W-:Y:S01]  /*56160*/  PRMT R2, R0, 0x7772, RZ ;  /* 0x0000777200027816 */ /* 0x000fe200000000ff */
[----:B------:R-:W4:Y:S01]  /*56170*/  LDL.LU.64 R18, [R1+0x1058] ;  /* 0x0010580001127983 */ /* 0x000f220000300a00 */
[----:B------:R-:W-:Y:S02]  /*56180*/  LOP3.LUT P6, RZ, R17, 0x100, RZ, 0xc0, !PT ;  /* 0x0000010011ff7812 */ /* 0x000fe400078cc0ff */
[C---:B------:R-:W-:Y:S01]  /*56190*/  LOP3.LUT P0, RZ, R11.reuse, 0x800, RZ, 0xc0, !PT ;  /* 0x000008000bff7812 */ /* 0x040fe2000780c0ff */
[----:B------:R-:W4:Y:S06]  /*561a0*/  LDL.LU.64 R12, [R1+0x1070] ;  /* 0x00107000010c7983 */ /* 0x000f2c0000300a00 */
[----:B------:R0:W-:Y:S01]  /*561b0*/  @P2 STG.E.U8 desc[UR40][R28.64], R2 ;  /* 0x000000021c002986 */ /* 0x0001e2000c101128 */
[----:B------:R-:W-:-:S02]  /*561c0*/  LOP3.LUT P2, RZ, R11, 0x10, RZ, 0xc0, !PT ;  /* 0x000000100bff7812 */ /* 0x000fc4000784c0ff */
[C---:B------:R-:W-:Y:S02]  /*561d0*/  LOP3.LUT P3, RZ, R11.reuse, 0x400, RZ, 0xc0, !PT ;  /* 0x000004000bff7812 */ /* 0x040fe4000786c0ff */
[----:B------:R-:W-:Y:S02]  /*561e0*/  PRMT R7, R0, 0x7773, RZ ;  /* 0x0000777300077816 */ /* 0x000fe400000000ff */
[----:B0-----:R-:W-:Y:S02]  /*561f0*/  P2R R2, PR, RZ, 0x4 ;  /* 0x00000004ff027803 */ /* 0x001fe40000000000 */
[----:B------:R-:W-:-:S04]  /*56200*/  LOP3.LUT P2, RZ, R11, 0x20, RZ, 0xc0, !PT ;  /* 0x000000200bff7812 */ /* 0x000fc8000784c0ff */
[----:B------:R-:W-:Y:S02]  /*56210*/  P2R R3, PR, RZ, 0x4 ;  /* 0x00000004ff037803 */ /* 0x000fe40000000000 */
[C---:B------:R-:W-:Y:S02]  /*56220*/  LOP3.LUT P1, RZ, R11.reuse, 0x200, RZ, 0xc0, !PT ;  /* 0x000002000bff7812 */ /* 0x040fe4000782c0ff */
[----:B---3--:R-:W-:Y:S01]  /*56230*/  PRMT R9, R24, 0x7771, RZ ;  /* 0x0000777118097816 */ /* 0x008fe200000000ff */
[----:B------:R0:W-:Y:S04]  /*56240*/  STL.64 [R1+0x1518], R2 ;  /* 0x0015180201007387 */ /* 0x0001e80000100a00 */
[----:B0-----:R-:W3:Y:S04]  /*56250*/  LDL.LU.64 R2, [R1+0x1068] ;  /* 0x0010680001027983 */ /* 0x001ee80000300a00 */
[----:B------:R-:W3:Y:S04]  /*56260*/  LDL.LU R0, [R1+0x1530] ;  /* 0x0015300001007983 */ /* 0x000ee80000300800 */
[----:B------:R-:W3:Y:S04]  /*56270*/  LDL.LU.64 R28, [R1+0x1080] ;  /* 0x00108000011c7983 */ /* 0x000ee80000300a00 */
[----:B------:R-:W3:Y:S01]  /*56280*/  LDL.LU.64 R14, [R1+0x1078] ;  /* 0x00107800010e7983 */ /* 0x000ee20000300a00 */
[----:B------:R-:W-:-:S03]  /*56290*/  LOP3.LUT P5, RZ, R11, 0x40, RZ, 0xc0, !PT ;  /* 0x000000400bff7812 */ /* 0x000fc600078ac0ff */
[----:B--2---:R0:W-:Y:S02]  /*562a0*/  @P6 STG.E.U8 desc[UR40][R22.64], R7 ;  /* 0x0000000716006986 */ /* 0x0041e4000c101128 */
[----:B0-----:R-:W-:Y:S02]  /*562b0*/  PRMT R7, R24, 0x7770, RZ ;  /* 0x0000777018077816 */ /* 0x001fe400000000ff */
[----:B------:R-:W2:Y:S04]  /*562c0*/  LDL.LU.64 R22, [R1+0x1090] ;  /* 0x0010900001167983 */ /* 0x000ea80000300a00 */
[----:B----4-:R0:W-:Y:S01]  /*562d0*/  @P0 STG.E.U8 desc[UR40][R26.64], R7 ;  /* 0x000000071a000986 */ /* 0x0101e2000c101128 */
[C---:B------:R-:W-:Y:S02]  /*562e0*/  LOP3.LUT P0, RZ, R11.reuse, 0x2, RZ, 0xc0, !PT ;  /* 0x000000020bff7812 */ /* 0x040fe4000780c0ff */
[----:B------:R-:W-:Y:S01]  /*562f0*/  LOP3.LUT P6, RZ, R11, 0x8, RZ, 0xc0, !PT ;  /* 0x000000080bff7812 */ /* 0x000fe200078cc0ff */
[----:B0-----:R-:W4:Y:S01]  /*56300*/  LDL.LU.64 R26, [R1+0x1088] ;  /* 0x00108800011a7983 */ /* 0x001f220000300a00 */
[----:B------:R-:W-:-:S02]  /*56310*/  P2R R7, PR, RZ, 0x1 ;  /* 0x00000001ff077803 */ /* 0x000fc40000000000 */
[C---:B------:R-:W-:Y:S01]  /*56320*/  LOP3.LUT P0, RZ, R11.reuse, 0x4, RZ, 0xc0, !PT ;  /* 0x000000040bff7812 */ /* 0x040fe2000780c0ff */
[----:B------:R0:W-:Y:S01]  /*56330*/  @P3 STG.E.U8 desc[UR40][R4.64], R9 ;  /* 0x0000000904003986 */ /* 0x0001e2000c101128 */
[----:B------:R-:W-:-:S03]  /*56340*/  LOP3.LUT P3, RZ, R11, 0x1, RZ, 0xc0, !PT ;  /* 0x000000010bff7812 */ /* 0x000fc6000786c0ff */
[----:B0-----:R-:W2:Y:S01]  /*56350*/  LDL.LU.64 R4, [R1+0x1528] ;  /* 0x0015280001047983 */ /* 0x001ea20000300a00 */
[----:B------:R-:W-:-:S03]  /*56360*/  PRMT R9, R24, 0x7772, RZ ;  /* 0x0000777218097816 */ /* 0x000fc600000000ff */
[----:B------:R-:W3:Y:S04]  /*56370*/  LDL.LU.64 R10, [R1+0x10a8] ;  /* 0x0010a800010a7983 */ /* 0x000ee80000300a00 */
[----:B------:R0:W-:Y:S04]  /*56380*/  @P1 STG.E.U8 desc[UR40][R20.64], R9 ;  /* 0x0000000914001986 */ /* 0x0001e8000c101128 */
[----:B0-----:R-:W3:Y:S01]  /*56390*/  LDL.LU.64 R20, [R1+0x1520] ;  /* 0x0015200001147983 */ /* 0x001ee20000300a00 */
[----:B------:R-:W-:Y:S02]  /*563a0*/  LOP3.LUT P4, RZ, R17, 0x80, RZ, 0xc0, !PT ;  /* 0x0000008011ff7812 */ /* 0x000fe4000788c0ff */
[----:B------:R-:W-:-:S11]  /*563b0*/  PRMT R24, R24, 0x7773, RZ ;  /* 0x0000777318187816 */ /* 0x000fd600000000ff */
[----:B------:R0:W-:Y:S04]  /*563c0*/  @P4 STG.E.U8 desc[UR40][R18.64], R24 ;  /* 0x0000001812004986 */ /* 0x0001e8000c101128 */
[----:B0-----:R-:W4:Y:S01]  /*563d0*/  LDL.LU.64 R18, [R1+0x10b8] ;  /* 0x0010b80001127983 */ /* 0x001f220000300a00 */
[----:B--2---:R-:W-:Y:S02]  /*563e0*/  ISETP.NE.AND P4, PT, R5, RZ, PT ;  /* 0x000000ff0500720c */ /* 0x004fe40003f85270 */
[----:B---3--:R-:W-:-:S11]  /*563f0*/  PRMT R5, R20, 0x7770, RZ ;  /* 0x0000777014057816 */ /* 0x008fd600000000ff */
[----:B------:R0:W-:Y:S01]  /*56400*/  @P4 STG.E.U8 desc[UR40][R12.64], R5 ;  /* 0x000000050c004986 */ /* 0x0001e2000c101128 */
[----:B------:R-:W-:Y:S02]  /*56410*/  ISETP.NE.AND P4, PT, R4, RZ, PT ;  /* 0x000000ff0400720c */ /* 0x000fe40003f85270 */
[----:B------:R-:W-:Y:S01]  /*56420*/  PRMT R4, R20, 0x7771, RZ ;  /* 0x0000777114047816 */ /* 0x000fe200000000ff */
[----:B0-----:R-:W2:Y:S10]  /*56430*/  LDL.LU.64 R12, [R1+0x10b0] ;  /* 0x0010b000010c7983 */ /* 0x001eb40000300a00 */
[----:B------:R0:W-:Y:S04]  /*56440*/  @P4 STG.E.U8 desc[UR40][R2.64], R4 ;  /* 0x0000000402004986 */ /* 0x0001e8000c101128 */
[----:B0-----:R-:W3:Y:S01]  /*56450*/  LDL.LU.64 R2, [R1+0x1518] ;  /* 0x0015180001027983 */ /* 0x001ee20000300a00 */
[----:B------:R-:W-:-:S02]  /*56460*/  LOP3.LUT P2, RZ, R17, 0x40, RZ, 0xc0, !PT ;  /* 0x0000004011ff7812 */ /* 0x000fc4000784c0ff */
[C---:B------:R-:W-:Y:S02]  /*56470*/  PRMT R4, R20.reuse, 0x7772, RZ ;  /* 0x0000777214047816 */ /* 0x040fe400000000ff */
[----:B------:R-:W-:-:S03]  /*56480*/  PRMT R20, R20, 0x7773, RZ ;  /* 0x0000777314147816 */ /* 0x000fc600000000ff */
[----:B------:R0:W-:Y:S06]  /*56490*/  @P5 STG.E.U8 desc[UR40][R28.64], R4 ;  /* 0x000000041c005986 */ /* 0x0001ec000c101128 */
[----:B------:R1:W-:Y:S04]  /*564a0*/  @P2 STG.E.U8 desc[UR40][R14.64], R20 ;  /* 0x000000140e002986 */ /* 0x0003e8000c101128 */
[----:B0-----:R-:W2:Y:S04]  /*564b0*/  LDL.LU.64 R4, [R1+0x10c0] ;  /* 0x0010c00001047983 */ /* 0x001ea80000300a00 */
[----:B------:R-:W2:Y:S04]  /*564c0*/  LDL.LU.64 R28, [R1+0x10c8] ;  /* 0x0010c800011c7983 */ /* 0x000ea80000300a00 */
[----:B-1----:R-:W2:Y:S01]  /*564d0*/  LDL.LU R15, [R1+0x1510] ;  /* 0x00151000010f7983 */ /* 0x002ea20000300800 */
[----:B---3--:R-:W-:-:S02]  /*564e0*/  ISETP.NE.AND P2, PT, R3, RZ, PT ;  /* 0x000000ff0300720c */ /* 0x008fc40003f45270 */
[----:B------:R-:W-:-:S11]  /*564f0*/  PRMT R3, R25, 0x7770, RZ ;  /* 0x0000777019037816 */ /* 0x000fd600000000ff */
[----:B------:R0:W-:Y:S01]  /*56500*/  @P2 STG.E.U8 desc[UR40][R22.64], R3 ;  /* 0x0000000316002986 */ /* 0x0001e2000c101128 */
[----:B------:R-:W-:Y:S02]  /*56510*/  ISETP.NE.AND P2, PT, R2, RZ, PT ;  /* 0x000000ff0200720c */ /* 0x000fe40003f45270 */
[C---:B------:R-:W-:Y:S01]  /*56520*/  PRMT R2, R25.reuse, 0x7771, RZ ;  /* 0x0000777119027816 */ /* 0x040fe200000000ff */
[----:B0-----:R-:W3:Y:S10]  /*56530*/  LDL.LU.64 R22, [R1+0x1508] ;  /* 0x0015080001167983 */ /* 0x001ef40000300a00 */
[----:B----4-:R0:W-:Y:S02]  /*56540*/  @P2 STG.E.U8 desc[UR40][R26.64], R2 ;  /* 0x000000021a002986 */ /* 0x0101e4000c101128 */
[----:B0-----:R-:W-:-:S02]  /*56550*/  PRMT R2, R25, 0x7772, RZ ;  /* 0x0000777219027816 */ /* 0x001fc400000000ff */
[----:B------:R-:W4:Y:S04]  /*56560*/  LDL.LU.64 R26, [R1+0x1500] ;  /* 0x00150000011a7983 */ /* 0x000f280000300a00 */
[----:B------:R0:W-:Y:S04]  /*56570*/  @P6 STG.E.U8 desc[UR40][R10.64], R2 ;  /* 0x000000020a006986 */ /* 0x0001e8000c101128 */
[----:B0-----:R-:W2:Y:S01]  /*56580*/  LDL.LU.64 R2, [R1+0x10a0] ;  /* 0x0010a00001027983 */ /* 0x001ea20000300a00 */
[----:B------:R-:W-:Y:S02]  /*56590*/  P2R R8, PR, RZ, 0x1 ;  /* 0x00000001ff087803 */ /* 0x000fe40000000000 */
[----:B------:R-:W-:Y:S01]  /*565a0*/  LOP3.LUT P0, RZ, R17, 0x20, RZ, 0xc0, !PT ;  /* 0x0000002011ff7812 */ /* 0x000fe2000780c0ff */
[----:B------:R-:W3:Y:S01]  /*565b0*/  LDL.LU.64 R10, [R1+0x10d8] ;  /* 0x0010d800010a7983 */ /* 0x000ee20000300a00 */
[----:B------:R-:W-:-:S02]  /*565c0*/  PRMT R25, R25, 0x7773, RZ ;  /* 0x0000777319197816 */ /* 0x000fc400000000ff */
[----:B------:R-:W-:-:S09]  /*565d0*/  LOP3.LUT P1, RZ, R17, 0x10, RZ, 0xc0, !PT ;  /* 0x0000001011ff7812 */ /* 0x000fd2000782c0ff */
[----:B--2---:R0:W-:Y:S01]  /*565e0*/  @P0 STG.E.U8 desc[UR40][R2.64], R25 ;  /* 0x0000001902000986 */ /* 0x0041e2000c101128 */
[----:B------:R-:W-:Y:S02]  /*565f0*/  ISETP.NE.AND P0, PT, R8, RZ, PT ;  /* 0x000000ff0800720c */ /* 0x000fe40003f05270 */
[----:B0-----:R-:W-:Y:S01]  /*56600*/  PRMT R2, R21, 0x7770, RZ ;  /* 0x0000777015027816 */ /* 0x001fe200000000ff */
[----:B------:R-:W2:Y:S10]  /*56610*/  LDL.LU.64 R24, [R1+0x10d0] ;  /* 0x0010d00001187983 */ /* 0x000eb40000300a00 */
[----:B------:R0:W-:Y:S01]  /*56620*/  @P0 STG.E.U8 desc[UR40][R18.64], R2 ;  /* 0x0000000212000986 */ /* 0x0001e2000c101128 */
[----:B------:R-:W-:-:S02]  /*56630*/  ISETP.NE.AND P0, PT, R7, RZ, PT ;  /* 0x000000ff0700720c */ /* 0x000fc40003f05270 */
[C---:B0-----:R-:W-:Y:S01]  /*56640*/  PRMT R2, R21.reuse, 0x7771, RZ ;  /* 0x0000777115027816 */ /* 0x041fe200000000ff */
[----:B------:R-:W2:Y:S10]  /*56650*/  LDL.LU.64 R18, [R1+0x10e8] ;  /* 0x0010e80001127983 */ /* 0x000eb40000300a00 */
[----:B------:R0:W-:Y:S02]  /*56660*/  @P0 STG.E.U8 desc[UR40][R12.64], R2 ;  /* 0x000000020c000986 */ /* 0x0001e4000c101128 */
[----:B0-----:R-:W-:-:S02]  /*56670*/  PRMT R2, R21, 0x7772, RZ ;  /* 0x0000777215027816 */ /* 0x001fc400000000ff */
[----:B------:R-:W2:Y:S01]  /*56680*/  LDL.LU.64 R12, [R1+0x10f0] ;  /* 0x0010f000010c7983 */ /* 0x000ea20000300a00 */
[----:B------:R-:W-:-:S03]  /*56690*/  PRMT R21, R21, 0x7773, RZ ;  /* 0x0000777315157816 */ /* 0x000fc600000000ff */
[----:B------:R0:W-:Y:S04]  /*566a0*/  @P3 STG.E.U8 desc[UR40][R4.64], R2 ;  /* 0x0000000204003986 */ /* 0x0001e8000c101128 */
[----:B------:R1:W-:Y:S01]  /*566b0*/  @P1 STG.E.U8 desc[UR40][R28.64], R21 ;  /* 0x000000151c001986 */ /* 0x0003e2000c101128 */
[----:B------:R-:W-:-:S04]  /*566c0*/  LOP3.LUT P1, RZ, R0, 0x2000000, RZ, 0xc0, !PT ;  /* 0x0200000000ff7812 */ /* 0x000fc8000782c0ff */
[----:B0-----:R-:W-:Y:S02]  /*566d0*/  P2R R2, PR, RZ, 0x2 ;  /* 0x00000002ff027803 */ /* 0x001fe40000000000 */
[----:B------:R-:W-:Y:S01]  /*566e0*/  LOP3.LUT P1, RZ, R17, 0x4, RZ, 0xc0, !PT ;  /* 0x0000000411ff7812 */ /* 0x000fe2000782c0ff */
[----:B-1----:R-:W2:Y:S03]  /*566f0*/  LDL.LU.64 R28, [R1+0x10f8] ;  /* 0x0010f800011c7983 */ /* 0x002ea60000300a00 */
[----:B------:R-:W-:Y:S01]  /*56700*/  P2R R3, PR, RZ, 0x2 ;  /* 0x00000002ff037803 */ /* 0x000fe20000000000 */
[----:B------:R-:W2:Y:S04]  /*56710*/  LDL.LU.64 R20, [R1+0x1100] ;  /* 0x0011000001147983 */ /* 0x000ea80000300a00 */
[----:B------:R0:W-:Y:S04]  /*56720*/  STL.64 [R1+0x14f8], R2 ;  /* 0x0014f80201007387 */ /* 0x0001e80000100a00 */
[----:B0-----:R-:W2:Y:S01]  /*56730*/  LDL.LU.64 R2, [R1+0x1118] ;  /* 0x0011180001027983 */ /* 0x001ea20000300a00 */
[----:B------:R-:W-:-:S02]  /*56740*/  LOP3.LUT P4, RZ, R0, 0x80000000, RZ, 0xc0, !PT ;  /* 0x8000000000ff7812 */ /* 0x000fc4000788c0ff */
[C---:B------:R-:W-:Y:S02]  /*56750*/  LOP3.LUT P5, RZ, R0.reuse, 0x40000000, RZ, 0xc0, !PT ;  /* 0x4000000000ff7812 */ /* 0x040fe400078ac0ff */
[----:B------:R-:W-:Y:S02]  /*56760*/  LOP3.LUT P2, RZ, R0, 0x20000000, RZ, 0xc0, !PT ;  /* 0x2000000000ff7812 */ /* 0x000fe4000784c0ff */
[----:B----4-:R-:W-:Y:S02]  /*56770*/  PRMT R4, R26, 0x7770, RZ ;  /* 0x000077701a047816 */ /* 0x010fe400000000ff */
[----:B------:R-:W-:Y:S02]  /*56780*/  LOP3.LUT P6, RZ, R17, 0x8, RZ, 0xc0, !PT ;  /* 0x0000000811ff7812 */ /* 0x000fe400078cc0ff */
[C---:B------:R-:W-:Y:S02]  /*56790*/  LOP3.LUT P0, RZ, R0.reuse, 0x10000000, RZ, 0xc0, !PT ;  /* 0x1000000000ff7812 */ /* 0x040fe4000780c0ff */
[----:B------:R-:W-:-:S02]  /*567a0*/  LOP3.LUT P3, RZ, R0, 0x8000000, RZ, 0xc0, !PT ;  /* 0x0800000000ff7812 */ /* 0x000fc4000786c0ff */
[----:B------:R-:W-:Y:S02]  /*567b0*/  PRMT R7, R26, 0x7772, RZ ;  /* 0x000077721a077816 */ /* 0x000fe400000000ff */
[----:B---3--:R-:W-:Y:S02]  /*567c0*/  PRMT R8, R22, 0x7770, RZ ;  /* 0x0000777016087816 */ /* 0x008fe400000000ff */
[----:B------:R-:W-:Y:S01]  /*567d0*/  LOP3.LUT P1, RZ, R0, 0x4000000, RZ, 0xc0, !PT ;  /* 0x0400000000ff7812 */ /* 0x000fe2000782c0ff */
[----:B--2---:R0:W-:Y:S02]  /*567e0*/  @P4 STG.E.U8 desc[UR40][R24.64], R4 ;  /* 0x0000000418004986 */ /* 0x0041e4000c101128 */
[C---:B0-----:R-:W-:Y:S02]  /*567f0*/  PRMT R4, R26.reuse, 0x7771, RZ ;  /* 0x000077711a047816 */ /* 0x041fe400000000ff */
[----:B------:R-:W-:-:S03]  /*56800*/  PRMT R26, R26, 0x7773, RZ ;  /* 0x000077731a1a7816 */ /* 0x000fc600000000ff */
[----:B------:R0:W-:Y:S01]  /*56810*/  @P5 STG.E.U8 desc[UR40][R10.64], R4 ;  /* 0x000000040a005986 */ /* 0x0001e2000c101128 */
[----:B------:R-:W-:-:S03]  /*56820*/  LOP3.LUT P5, RZ, R0, 0x400000, RZ, 0xc0, !PT ;  /* 0x0040000000ff7812 */ /* 0x000fc600078ac0ff */
[----:B------:R1:W-:Y:S01]  /*56830*/  @P2 STG.E.U8 desc[UR40][R18.64], R7 ;  /* 0x0000000712002986 */ /* 0x0003e2000c101128 */
[----:B------:R-:W-:Y:S02]  /*56840*/  LOP3.LUT P4, RZ, R0, 0x1000000, RZ, 0xc0, !PT ;  /* 0x0100000000ff7812 */ /* 0x000fe4000788c0ff */
[----:B0-----:R-:W-:Y:S01]  /*56850*/  P2R R4, PR, RZ, 0x20 ;  /* 0x00000020ff047803 */ /* 0x001fe20000000000 */
[----:B------:R-:W2:Y:S01]  /*56860*/  LDL.LU.64 R10, [R1+0x1110] ;  /* 0x00111000010a7983 */ /* 0x000ea20000300a00 */
[----:B------:R-:W-:-:S03]  /*56870*/  LOP3.LUT P5, RZ, R17, 0x2, RZ, 0xc0, !PT ;  /* 0x0000000211ff7812 */ /* 0x000fc600078ac0ff */
[----:B------:R0:W-:Y:S01]  /*56880*/  @P6 STG.E.U8 desc[UR40][R12.64], R26 ;  /* 0x0000001a0c006986 */ /* 0x0001e2000c101128 */
[----:B------:R-:W-:Y:S02]  /*56890*/  LOP3.LUT P6, RZ, R15, 0x100000, RZ, 0xc0, !PT ;  /* 0x001000000fff7812 */ /* 0x000fe400078cc0ff */
[----:B------:R-:W-:Y:S01]  /*568a0*/  P2R R5, PR, RZ, 0x20 ;  /* 0x00000020ff057803 */ /* 0x000fe20000000000 */
[----:B------:R-:W3:Y:S01]  /*568b0*/  LDL.LU.64 R24, [R1+0x1108] ;  /* 0x0011080001187983 */ /* 0x000ee20000300a00 */
[C---:B------:R-:W-:Y:S02]  /*568c0*/  LOP3.LUT P5, RZ, R0.reuse, 0x800000, RZ, 0xc0, !PT ;  /* 0x0080000000ff7812 */ /* 0x040fe400078ac0ff */
[----:B------:R-:W-:Y:S01]  /*568d0*/  LOP3.LUT P2, RZ, R0, 0x200000, RZ, 0xc0, !PT ;  /* 0x0020000000ff7812 */ /* 0x000fe2000784c0ff */
[----:B-1----:R-:W4:Y:S01]  /*568e0*/  LDL.LU.64 R18, [R1+0x1128] ;  /* 0x0011280001127983 */ /* 0x002f220000300a00 */
[----:B------:R-:W-:Y:S02]  /*568f0*/  P2R R0, PR, RZ, 0x40 ;  /* 0x00000040ff007803 */ /* 0x000fe40000000000 */
[----:B------:R-:W-:Y:S01]  /*56900*/  LOP3.LUT P6, RZ, R17, 0x1, RZ, 0xc0, !PT ;  /* 0x0000000111ff7812 */ /* 0x000fe200078cc0ff */
[----:B0-----:R-:W2:Y:S04]  /*56910*/  LDL.LU.64 R12, [R1+0x1140] ;  /* 0x00114000010c7983 */ /* 0x001ea80000300a00 */
[----:B------:R-:W2:Y:S04]  /*56920*/  LDL.LU.64 R16, [R1+0x1138] ;  /* 0x0011380001107983 */ /* 0x000ea80000300a00 */
[----:B------:R0:W-:Y:S02]  /*56930*/  @P0 STG.E.U8 desc[UR40][R28.64], R8 ;  /* 0x000000081c000986 */ /* 0x0001e4000c101128 */
[----:B0-----:R-:W-:-:S02]  /*56940*/  PRMT R8, R22, 0x7771, RZ ;  /* 0x0000777116087816 */ /* 0x001fc400000000ff */
[----:B------:R-:W2:Y:S04]  /*56950*/  LDL.LU.64 R28, [R1+0x1130] ;  /* 0x00113000011c7983 */ /* 0x000ea80000300a00 */
[----:B------:R0:W-:Y:S02]  /*56960*/  @P3 STG.E.U8 desc[UR40][R20.64], R8 ;  /* 0x0000000814003986 */ /* 0x0001e4000c101128 */
[C---:B0-----:R-:W-:Y:S02]  /*56970*/  PRMT R8, R22.reuse, 0x7772, RZ ;  /* 0x0000777216087816 */ /* 0x041fe400000000ff */
[----:B------:R-:W2:Y:S04]  /*56980*/  LDL.LU.64 R20, [R1+0x1148] ;  /* 0x0011480001147983 */ /* 0x000ea80000300a00 */
[----:B------:R0:W-:Y:S04]  /*56990*/  @P1 STG.E.U8 desc[UR40][R2.64], R8 ;  /* 0x0000000802001986 */ /* 0x0001e8000c101128 */
[----:B0-----:R-:W2:Y:S01]  /*569a0*/  LDL.LU.64 R2, [R1+0x14f8] ;  /* 0x0014f80001027983 */ /* 0x001ea20000300a00 */
[----:B------:R-:W-:-:S02]  /*569b0*/  PRMT R22, R22, 0x7773, RZ ;  /* 0x0000777316167816 */ /* 0x000fc400000000ff */
[----:B--2---:R-:W-:-:S13]  /*569c0*/  ISETP.NE.AND P1, PT, R3, RZ, PT ;  /* 0x000000ff0300720c */ /* 0x004fda0003f25270 */
[----:B------:R0:W-:Y:S01]  /*569d0*/  @P1 STG.E.U8 desc[UR40][R10.64], R22 ;  /* 0x000000160a001986 */ /* 0x0001e2000c101128 */
[----:B------:R-:W-:Y:S02]  /*569e0*/  ISETP.NE.AND P1, PT, R2, RZ, PT ;  /* 0x000000ff0200720c */ /* 0x000fe40003f25270 */
[C---:B------:R-:W-:Y:S01]  /*569f0*/  PRMT R2, R27.reuse, 0x7770, RZ ;  /* 0x000077701b027816 */ /* 0x040fe200000000ff */
[----:B0-----:R-:W2:Y:S10]  /*56a00*/  LDL.LU R11, [R1+0x180] ;  /* 0x00018000010b7983 */ /* 0x001eb40000300800 */
[----:B---3--:R0:W-:Y:S02]  /*56a10*/  @P1 STG.E.U8 desc[UR40][R24.64], R2 ;  /* 0x0000000218001986 */ /* 0x0081e4000c101128 */
[----:B0-----:R-:W-:-:S02]  /*56a20*/  PRMT R2, R27, 0x7771, RZ ;  /* 0x000077711b027816 */ /* 0x001fc400000000ff */
[----:B------:R-:W3:Y:S04]  /*56a30*/  LDL.LU.64 R24, [R1+0x1150] ;  /* 0x0011500001187983 */ /* 0x000ee80000300a00 */
[----:B----4-:R0:W-:Y:S02]  /*56a40*/  @P4 STG.E.U8 desc[UR40][R18.64], R2 ;  /* 0x0000000212004986 */ /* 0x0101e4000c101128 */
[----:B0-----:R-:W-:Y:S02]  /*56a50*/  PRMT R2, R27, 0x7772, RZ ;  /* 0x000077721b027816 */ /* 0x001fe400000000ff */
[----:B------:R-:W4:Y:S04]  /*56a60*/  LDL.LU.64 R18, [R1+0x1168] ;  /* 0x0011680001127983 */ /* 0x000f280000300a00 */
[----:B------:R0:W-:Y:S01]  /*56a70*/  @P5 STG.E.U8 desc[UR40][R12.64], R2 ;  /* 0x000000020c005986 */ /* 0x0001e2000c101128 */
[----:B------:R-:W-:-:S02]  /*56a80*/  ISETP.NE.AND P5, PT, R5, RZ, PT ;  /* 0x000000ff0500720c */ /* 0x000fc40003fa5270 */
[----:B------:R-:W-:Y:S01]  /*56a90*/  PRMT R27, R27, 0x7773, RZ ;  /* 0x000077731b1b7816 */ /* 0x000fe200000000ff */
[----:B0-----:R-:W2:Y:S10]  /*56aa0*/  LDL.LU.64 R12, [R1+0x1170] ;  /* 0x00117000010c7983 */ /* 0x001eb40000300a00 */
[----:B------:R0:W-:Y:S01]  /*56ab0*/  @P5 STG.E.U8 desc[UR40][R16.64], R27 ;  /* 0x0000001b10005986 */ /* 0x0001e2000c101128 */
[----:B------:R-:W-:-:S03]  /*56ac0*/  ISETP.NE.AND P5, PT, R4, RZ, PT ;  /* 0x000000ff0400720c */ /* 0x000fc60003fa5270 */
[----:B0-----:R-:W2:Y:S04]  /*56ad0*/  LDL.LU.64 R26, [R1+0x1158] ;  /* 0x00115800011a7983 */ /* 0x001ea80000300a00 */
[----:B------:R-:W2:Y:S04]  /*56ae0*/  LDL.LU.64 R8, [R1+0x1120] ;  /* 0x0011200001087983 */ /* 0x000ea80000300a00 */
[----:B------:R-:W2:Y:S04]  /*56af0*/  LDL.LU R10, [R1+0x1a0] ;  /* 0x0001a000010a7983 */ /* 0x000ea80000300800 */
[----:B------:R-:W2:Y:S01]  /*56b00*/  LDL.LU.64 R4, [R1+0x1160] ;  /* 0x0011600001047983 */ /* 0x000ea20000300a00 */
[----:B------:R-:W-:-:S05]  /*56b10*/  PRMT R2, R23, 0x7770, RZ ;  /* 0x0000777017027816 */ /* 0x000fca00000000ff */
[----:B------:R0:W-:Y:S04]  /*56b20*/  @P5 STG.E.U8 desc[UR40][R28.64], R2 ;  /* 0x000000021c005986 */ /* 0x0001e8000c101128 */
[----:B0-----:R-:W3:Y:S01]  /*56b30*/  LDL.LU.64 R28, [R1+0x1180] ;  /* 0x00118000011c7983 */ /* 0x001ee20000300a00 */
[----:B------:R-:W-:Y:S02]  /*56b40*/  P2R R7, PR, RZ, 0x40 ;  /* 0x00000040ff077803 */ /* 0x000fe40000000000 */
[----:B------:R-:W-:Y:S01]  /*56b50*/  LOP3.LUT P6, RZ, R15, 0x200000, RZ, 0xc0, !PT ;  /* 0x002000000fff7812 */ /* 0x000fe200078cc0ff */
[----:B------:R-:W3:Y:S01]  /*56b60*/  LDL.LU.64 R16, [R1+0x1178] ;  /* 0x0011780001107983 */ /* 0x000ee20000300a00 */
[----:B------:R-:W-:-:S05]  /*56b70*/  PRMT R2, R23, 0x7771, RZ ;  /* 0x0000777117027816 */ /* 0x000fca00000000ff */
[----:B------:R0:W-:Y:S02]  /*56b80*/  @P2 STG.E.U8 desc[UR40][R20.64], R2 ;  /* 0x0000000214002986 */ /* 0x0001e4000c101128 */
[C---:B0-----:R-:W-:Y:S02]  /*56b90*/  PRMT R2, R23.reuse, 0x7772, RZ ;  /* 0x0000777217027816 */ /* 0x041fe400000000ff */
[----:B------:R-:W4:Y:S01]  /*56ba0*/  LDL.LU.64 R20, [R1+0x1188] ;  /* 0x0011880001147983 */ /* 0x000f220000300a00 */
[----:B------:R-:W-:Y:S02]  /*56bb0*/  PRMT R23, R23, 0x7773, RZ ;  /* 0x0000777317177816 */ /* 0x000fe400000000ff */
[C---:B------:R-:W-:Y:S02]  /*56bc0*/  LOP3.LUT P0, RZ, R15.reuse, 0x80000, RZ, 0xc0, !PT ;  /* 0x000800000fff7812 */ /* 0x040fe4000780c0ff */
[C---:B------:R-:W-:Y:S02]  /*56bd0*/  LOP3.LUT P3, RZ, R15.reuse, 0x40000, RZ, 0xc0, !PT ;  /* 0x000400000fff7812 */ /* 0x040fe4000786c0ff */
[----:B------:R-:W-:Y:S01]  /*56be0*/  LOP3.LUT P1, RZ, R15, 0x20000, RZ, 0xc0, !PT ;  /* 0x000200000fff7812 */ /* 0x000fe2000782c0ff */
[----:B--2---:R-:W-:Y:S01]  /*56bf0*/  @P6 STG.E.U8 desc[UR40][R4.64], R2 ;  /* 0x0000000204006986 */ /* 0x004fe2000c101128 */
[----:B------:R-:W-:-:S13]  /*56c00*/  ISETP.NE.AND P6, PT, R7, RZ, PT ;  /* 0x000000ff0700720c */ /* 0x000fda0003fc5270 */
[----:B------:R-:W-:Y:S01]  /*56c10*/  @P6 STG.E.U8 desc[UR40][R26.64], R23 ;  /* 0x000000171a006986 */ /* 0x000fe2000c101128 */
[----:B------:R-:W-:Y:S02]  /*56c20*/  ISETP.NE.AND P6, PT, R0, RZ, PT ;  /* 0x000000ff0000720c */ /* 0x000fe40003fc5270 */
[----:B------:R-:W-:-:S11]  /*56c30*/  PRMT R0, R11, 0x7770, RZ ;  /* 0x000077700b007816 */ /* 0x000fd600000000ff */
[----:B---3--:R0:W-:Y:S02]  /*56c40*/  @P6 STG.E.U8 desc[UR40][R24.64], R0 ;  /* 0x0000000018006986 */ /* 0x0081e4000c101128 */
[----:B0-----:R-:W-:Y:S02]  /*56c50*/  PRMT R0, R11, 0x7771, RZ ;  /* 0x000077710b007816 */ /* 0x001fe400000000ff */
[----:B------:R-:W2:Y:S04]  /*56c60*/  LDL.LU.64 R24, [R1+0x1198] ;  /* 0x0011980001187983 */ /* 0x000ea80000300a00 */
[----:B----4-:R0:W-:Y:S01]  /*56c70*/  @P0 STG.E.U8 desc[UR40][R18.64], R0 ;  /* 0x0000000012000986 */ /* 0x0101e2000c101128 */
[----:B------:R-:W-:-:S03]  /*56c80*/  LOP3.LUT P0, RZ, R6, 0x40000000, RZ, 0xc0, !PT ;  /* 0x4000000006ff7812 */ /* 0x000fc6000780c0ff */
[----:B------:R-:W3:Y:S01]  /*56c90*/  LDL.LU R14, [R1+0x184] ;  /* 0x00018400010e7983 */ /* 0x000ee20000300800 */
[----:B0-----:R-:W-:-:S03]  /*56ca0*/  PRMT R0, R11, 0x7772, RZ ;  /* 0x000077720b007816 */ /* 0x001fc600000000ff */
[----:B------:R-:W4:Y:S04]  /*56cb0*/  LDL.LU.64 R18, [R1+0x1190] ;  /* 0x0011900001127983 */ /* 0x000f280000300a00 */
[----:B------:R0:W-:Y:S02]  /*56cc0*/  @P3 STG.E.U8 desc[UR40][R12.64], R0 ;  /* 0x000000000c003986 */ /* 0x0001e4000c101128 */
[----:B0-----:R-:W-:Y:S02]  /*56cd0*/  PRMT R0, R11, 0x7773, RZ ;  /* 0x000077730b007816 */ /* 0x001fe400000000ff */
[----:B------:R-:W4:Y:S04]  /*56ce0*/  LDL.LU.64 R12, [R1+0x11a0] ;  /* 0x0011a000010c7983 */ /* 0x000f280000300a00 */
[----:B------:R-:W-:Y:S04]  /*56cf0*/  @P0 STG.E.U8 desc[UR40][R8.64], R0 ;  /* 0x0000000008000986 */ /* 0x000fe8000c101128 */
[----:B------:R-:W0:Y:S02]  /*56d00*/  LDS.128 R8, [R10] ;  /* 0x000000000a087984 */ /* 0x000e240000000c00 */
[----:B0-----:R-:W-:-:S02]  /*56d10*/  PRMT R0, R8, 0x7770, RZ ;  /* 0x0000777008007816 */ /* 0x001fc400000000ff */
[----:B------:R-:W-:Y:S04]  /*56d20*/  STL.64 [R1+0x14f0], R10 ;  /* 0x0014f00a01007387 */ /* 0x000fe80000100a00 */
[----:B------:R0:W-:Y:S04]  /*56d30*/  @P1 STG.E.U8 desc[UR40][R28.64], R0 ;  /* 0x000000001c001986 */ /* 0x0001e8000c101128 */
[----:B0-----:R-:W4:Y:S01]  /*56d40*/  LDL.LU.64 R28, [R1+0x11b0] ;  /* 0x0011b000011c7983 */ /* 0x001f220000300a00 */
[C---:B------:R-:W-:Y:S02]  /*56d50*/  LOP3.LUT P0, RZ, R15.reuse, 0x10000, RZ, 0xc0, !PT ;  /* 0x000100000fff7812 */ /* 0x040fe4000780c0ff */
[----:B------:R-:W-:Y:S01]  /*56d60*/  LOP3.LUT P4, RZ, R15, 0x8000, RZ, 0xc0, !PT ;  /* 0x000080000fff7812 */ /* 0x000fe2000788c0ff */
[----:B------:R-:W4:Y:S01]  /*56d70*/  LDL.LU.64 R22, [R1+0x11a8] ;  /* 0x0011a80001167983 */ /* 0x000f220000300a00 */
[----:B------:R-:W-:-:S02]  /*56d80*/  LOP3.LUT P1, RZ, R6, 0x20000000, RZ, 0xc0, !PT ;  /* 0x2000000006ff7812 */ /* 0x000fc4000782c0ff */
[C---:B------:R-:W-:Y:S01]  /*56d90*/  LOP3.LUT P2, RZ, R15.reuse, 0x4000, RZ, 0xc0, !PT ;  /* 0x000040000fff7812 */ /* 0x040fe2000784c0ff */
[----:B------:R-:W4:Y:S01]  /*56da0*/  LDL.LU.64 R26, [R1+0x11c8] ;  /* 0x0011c800011a7983 */ /* 0x000f220000300a00 */
[----:B------:R-:W-:Y:S02]  /*56db0*/  PRMT R0, R8, 0x7771, RZ ;  /* 0x0000777108007816 */ /* 0x000fe400000000ff */
[----:B------:R-:W-:-:S03]  /*56dc0*/  LOP3.LUT P5, RZ, R15, 0x2000, RZ, 0xc0, !PT ;  /* 0x000020000fff7812 */ /* 0x000fc600078ac0ff */
[----:B------:R0:W-:Y:S02]  /*56dd0*/  @P0 STG.E.U8 desc[UR40][R16.64], R0 ;  /* 0x0000000010000986 */ /* 0x0001e4000c101128 */
[C---:B0-----:R-:W-:Y:S02]  /*56de0*/  PRMT R0, R8.reuse, 0x7772, RZ ;  /* 0x0000777208007816 */ /* 0x041fe400000000ff */
[----:B------:R-:W4:Y:S01]  /*56df0*/  LDL.LU.64 R16, [R1+0x11c0] ;  /* 0x0011c00001107983 */ /* 0x000f220000300a00 */
[----:B------:R-:W-:-:S03]  /*56e00*/  PRMT R8, R8, 0x7773, RZ ;  /* 0x0000777308087816 */ /* 0x000fc600000000ff */
[----:B------:R0:W-:Y:S04]  /*56e10*/  @P4 STG.E.U8 desc[UR40][R20.64], R0 ;  /* 0x0000000014004986 */ /* 0x0001e8000c101128 */
[----:B0-----:R-:W4:Y:S01]  /*56e20*/  LDL.LU.64 R20, [R1+0x11e0] ;  /* 0x0011e00001147983 */ /* 0x001f220000300a00 */
[----:B------:R-:W-:-:S03]  /*56e30*/  LOP3.LUT P6, RZ, R15, 0x1000, RZ, 0xc0, !PT ;  /* 0x000010000fff7812 */ /* 0x000fc600078cc0ff */
[----:B--2---:R0:W-:Y:S01]  /*56e40*/  @P1 STG.E.U8 desc[UR40][R24.64], R8 ;  /* 0x0000000818001986 */ /* 0x0041e2000c101128 */
[----:B---3--:R-:W-:-:S03]  /*56e50*/  PRMT R2, R14, 0x7770, RZ ;  /* 0x000077700e027816 */ /* 0x008fc600000000ff */
[----:B0-----:R-:W2:Y:S04]  /*56e60*/  LDL.LU.64 R24, [R1+0x11d8] ;  /* 0x0011d80001187983 */ /* 0x001ea80000300a00 */
[----:B----4-:R0:W-:Y:S02]  /*56e70*/  @P2 STG.E.U8 desc[UR40][R18.64], R2 ;  /* 0x0000000212002986 */ /* 0x0101e4000c101128 */
[----:B0-----:R-:W-:Y:S02]  /*56e80*/  PRMT R2, R14, 0x7771, RZ ;  /* 0x000077710e027816 */ /* 0x001fe400000000ff */
[----:B------:R-:W3:Y:S04]  /*56e90*/  LDL.LU.64 R18, [R1+0x11d0] ;  /* 0x0011d00001127983 */ /* 0x000ee80000300a00 */
[----:B------:R0:W-:Y:S01]  /*56ea0*/  @P5 STG.E.U8 desc[UR40][R12.64], R2 ;  /* 0x000000020c005986 */ /* 0x0001e2000c101128 */
[----:B------:R-:W-:-:S03]  /*56eb0*/  LOP3.LUT P5, RZ, R15, 0x8, RZ, 0xc0, !PT ;  /* 0x000000080fff7812 */ /* 0x000fc600078ac0ff */
[----:B0-----:R-:W4:Y:S04]  /*56ec0*/  LDL.LU.64 R12, [R1+0x11e8] ;  /* 0x0011e800010c7983 */ /* 0x001f280000300a00 */
[----:B------:R-:W3:Y:S01]  /*56ed0*/  LDL.LU R7, [R1+0x188] ;  /* 0x0001880001077983 */ /* 0x000ee20000300800 */
[----:B------:R-:W-:Y:S02]  /*56ee0*/  P2R R2, PR, RZ, 0x20 ;  /* 0x00000020ff027803 */ /* 0x000fe40000000000 */
[----:B------:R-:W-:Y:S02]  /*56ef0*/  LOP3.LUT P5, RZ, R15, 0x10, RZ, 0xc0, !PT ;  /* 0x000000100fff7812 */ /* 0x000fe400078ac0ff */
[----:B------:R-:W-:Y:S02]  /*56f00*/  PRMT R4, R14, 0x7772, RZ ;  /* 0x000077720e047816 */ /* 0x000fe400000000ff */
[----:B------:R-:W-:-:S05]  /*56f10*/  P2R R3, PR, RZ, 0x20 ;  /* 0x00000020ff037803 */ /* 0x000fca0000000000 */
[----:B------:R-:W-:Y:S04]  /*56f20*/  STL.64 [R1+0x14e8], R2 ;  /* 0x0014e80201007387 */ /* 0x000fe80000100a00 */
[----:B------:R0:W-:Y:S04]  /*56f30*/  @P6 STG.E.U8 desc[UR40][R28.64], R4 ;  /* 0x000000041c006986 */ /* 0x0001e8000c101128 */
[----:B0-----:R-:W4:Y:S04]  /*56f40*/  LDL.LU.64 R28, [R1+0x11f8] ;  /* 0x0011f800011c7983 */ /* 0x001f280000300a00 */
[----:B------:R-:W4:Y:S01]  /*56f50*/  LDL.LU.64 R10, [R1+0x11f0] ;  /* 0x0011f000010a7983 */ /* 0x000f220000300a00 */
[----:B------:R-:W-:-:S02]  /*56f60*/  LOP3.LUT P2, RZ, R6, 0x10000000, RZ, 0xc0, !PT ;  /* 0x1000000006ff7812 */ /* 0x000fc4000784c0ff */
[C---:B------:R-:W-:Y:S01]  /*56f70*/  LOP3.LUT P3, RZ, R15.reuse, 0x800, RZ, 0xc0, !PT ;  /* 0x000008000fff7812 */ /* 0x040fe2000786c0ff */
[----:B------:R-:W4:Y:S01]  /*56f80*/  LDL.LU.64 R2, [R1+0x1098] ;  /* 0x0010980001027983 */ /* 0x000f220000300a00 */
[----:B------:R-:W-:Y:S02]  /*56f90*/  PRMT R4, R14, 0x7773, RZ ;  /* 0x000077730e047816 */ /* 0x000fe400000000ff */
[----:B------:R-:W-:-:S07]  /*56fa0*/  LOP3.LUT P1, RZ, R15, 0x200, RZ, 0xc0, !PT ;  /* 0x000002000fff7812 */ /* 0x000fce000782c0ff */
[----:B------:R0:W-:Y:S01]  /*56fb0*/  @P2 STG.E.U8 desc[UR40][R22.64], R4 ;  /* 0x0000000416002986 */ /* 0x0001e2000c101128 */
[----:B------:R-:W-:Y:S02]  /*56fc0*/  LOP3.LUT P2, RZ, R15, 0x400, RZ, 0xc0, !PT ;  /* 0x000004000fff7812 */ /* 0x000fe4000784c0ff */
[----:B0-----:R-:W-:-:S05]  /*56fd0*/  PRMT R4, R9, 0x7770, RZ ;  /* 0x0000777009047816 */ /* 0x001fca00000000ff */
[----:B------:R0:W-:Y:S01]  /*56fe0*/  @P3 STG.E.U8 desc[UR40][R26.64], R4 ;  /* 0x000000041a003986 */ /* 0x0001e2000c101128 */
[----:B------:R-:W-:Y:S02]  /*56ff0*/  LOP3.LUT P3, RZ, R6, 0x8000000, RZ, 0xc0, !PT ;  /* 0x0800000006ff7812 */ /* 0x000fe4000786c0ff */
[C---:B------:R-:W-:Y:S02]  /*57000*/  LOP3.LUT P0, RZ, R15.reuse, 0x100, RZ, 0xc0, !PT ;  /* 0x000001000fff7812 */ /* 0x040fe4000780c0ff */
[----:B------:R-:W-:Y:S02]  /*57010*/  LOP3.LUT P4, RZ, R15, 0x40, RZ, 0xc0, !PT ;  /* 0x000000400fff7812 */ /* 0x000fe4000788c0ff */
[----:B0-----:R-:W-:-:S05]  /*57020*/  PRMT R4, R9, 0x7771, RZ ;  /* 0x0000777109047816 */ /* 0x001fca00000000ff */
[----:B------:R0:W-:Y:S01]  /*57030*/  @P2 STG.E.U8 desc[UR40][R16.64], R4 ;  /* 0x0000000410002986 */ /* 0x0001e2000c101128 */
[----:B------:R-:W-:Y:S02]  /*57040*/  P2R R0, PR, RZ, 0x10 ;  /* 0x00000010ff007803 */ /* 0x000fe40000000000 */
[----:B------:R-:W-:Y:S02]  /*57050*/  LOP3.LUT P4, RZ, R15, 0x80, RZ, 0xc0, !PT ;  /* 0x000000800fff7812 */ /* 0x000fe4000788c0ff */
[C---:B0-----:R-:W-:Y:S02]  /*57060*/  PRMT R4, R9.reuse, 0x7772, RZ ;  /* 0x0000777209047816 */ /* 0x041fe400000000ff */
[----:B------:R-:W-:-:S03]  /*57070*/  PRMT R9, R9, 0x7773, RZ ;  /* 0x0000777309097816 */ /* 0x000fc600000000ff */
[----:B------:R-:W-:Y:S04]  /*57080*/  @P1 STG.E.U8 desc[UR40][R20.64], R4 ;  /* 0x0000000414001986 */ /* 0x000fe8000c101128 */
[----:B--2---:R0:W-:Y:S04]  /*57090*/  @P3 STG.E.U8 desc[UR40][R24.64], R9 ;  /* 0x0000000918003986 */ /* 0x0041e8000c101128 */
[----:B0-----:R-:W2:Y:S04]  /*570a0*/  LDL.LU.64 R8, [R1+0xfd8] ;  /* 0x000fd80001087983 */ /* 0x001ea80000300a00 */
[----:B------:R-:W2:Y:S04]  /*570b0*/  LDL.LU.64 R22, [R1+0xf80] ;  /* 0x000f800001167983 */ /* 0x000ea80000300a00 */
[----:B------:R-:W2:Y:S04]  /*570c0*/  LDL.LU.64 R26, [R1+0xe80] ;  /* 0x000e8000011a7983 */ /* 0x000ea80000300a00 */
[----:B------:R-:W2:Y:S01]  /*570d0*/  LDL.LU R14, [R1+0x18c] ;  /* 0x00018c00010e7983 */ /* 0x000ea20000300800 */
[----:B---3--:R-:W-:-:S05]  /*570e0*/  PRMT R4, R7, 0x7770, RZ ;  /* 0x0000777007047816 */ /* 0x008fca00000000ff */
[----:B------:R0:W-:Y:S02]  /*570f0*/  @P0 STG.E.U8 desc[UR40][R18.64], R4 ;  /* 0x0000000412000986 */ /* 0x0001e4000c101128 */
[----:B0-----:R-:W-:-:S05]  /*57100*/  PRMT R4, R7, 0x7771, RZ ;  /* 0x0000777107047816 */ /* 0x001fca00000000ff */
[----:B----4-:R0:W-:Y:S01]  /*57110*/  @P4 STG.E.U8 desc[UR40][R12.64], R4 ;  /* 0x000000040c004986 */ /* 0x0101e2000c101128 */
[----:B------:R-:W-:Y:S02]  /*57120*/  ISETP.NE.AND P4, PT, R0, RZ, PT ;  /* 0x000000ff0000720c */ /* 0x000fe40003f85270 */
[----:B------:R-:W-:Y:S01]  /*57130*/  PRMT R0, R7, 0x7772, RZ ;  /* 0x0000777207007816 */ /* 0x000fe200000000ff */
[----:B0-----:R-:W3:Y:S04]  /*57140*/  LDL.LU.64 R4, [R1+0x1040] ;  /* 0x0010400001047983 */ /* 0x001ee80000300a00 */
[----:B------:R-:W4:Y:S04]  /*57150*/  LDL.LU.64 R16, [R1+0xd78] ;  /* 0x000d780001107983 */ /* 0x000f280000300a00 */
[----:B------:R-:W2:Y:S04]  /*57160*/  LDL.LU.64 R20, [R1+0xb50] ;  /* 0x000b500001147983 */ /* 0x000ea80000300a00 */
[----:B------:R-:W2:Y:S04]  /*57170*/  LDL.LU.64 R24, [R1+0x8] ;  /* 0x0000080001187983 */ /* 0x000ea80000300a00 */
[----:B------:R-:W2:Y:S04]  /*57180*/  LDL.LU.64 R18, [R1+0x1208] ;  /* 0x0012080001127983 */ /* 0x000ea80000300a00 */
[----:B------:R-:W2:Y:S04]  /*57190*/  LDL.LU.64 R12, [R1+0x1200] ;  /* 0x00120000010c7983 */ /* 0x000ea80000300a00 */
[----:B------:R0:W-:Y:S01]  /*571a0*/  @P4 STG.E.U8 desc[UR40][R28.64], R0 ;  /* 0x000000001c004986 */ /* 0x0001e2000c101128 */
[----:B------:R-:W-:-:S02]  /*571b0*/  LOP3.LUT P4, RZ, R6, 0x4000000, RZ, 0xc0, !PT ;  /* 0x0400000006ff7812 */ /* 0x000fc4000788c0ff */
[----:B0-----:R-:W-:Y:S01]  /*571c0*/  PRMT R0, R7, 0x7773, RZ ;  /* 0x0000777307007816 */ /* 0x001fe200000000ff */
[----:B------:R-:W2:Y:S10]  /*571d0*/  LDL.LU.64 R28, [R1+0x11b8] ;  /* 0x0011b800011c7983 */ /* 0x000eb40000300a00 */
[----:B------:R0:W-:Y:S04]  /*571e0*/  @P4 STG.E.U8 desc[UR40][R10.64], R0 ;  /* 0x000000000a004986 */ /* 0x0001e8000c101128 */
[----:B0-----:R-:W2:Y:S01]  /*571f0*/  LDL.LU.64 R10, [R1+0x14f0] ;  /* 0x0014f000010a7983 */ /* 0x001ea20000300a00 */
[----:B------:R-:W-:-:S02]  /*57200*/  LOP3.LUT P5, RZ, R15, 0x20, RZ, 0xc0, !PT ;  /* 0x000000200fff7812 */ /* 0x000fc400078ac0ff */
[----:B--2---:R-:W-:-:S11]  /*57210*/  PRMT R0, R10, 0x7770, RZ ;  /* 0x000077700a007816 */ /* 0x004fd600000000ff */
[----:B------:R0:W-:Y:S04]  /*57220*/  @P5 STG.E.U8 desc[UR40][R2.64], R0 ;  /* 0x0000000002005986 */ /* 0x0001e8000c101128 */
[----:B0-----:R-:W2:Y:S01]  /*57230*/  LDL.LU.64 R2, [R1+0x14e8] ;  /* 0x0014e80001027983 */ /* 0x001ea20000300a00 */
[C---:B------:R-:W-:Y:S02]  /*57240*/  LOP3.LUT P6, RZ, R15.reuse, 0x4, RZ, 0xc0, !PT ;  /* 0x000000040fff7812 */ /* 0x040fe400078cc0ff */
[----:B------:R-:W-:Y:S02]  /*57250*/  LOP3.LUT P4, RZ, R15, 0x1, RZ, 0xc0, !PT ;  /* 0x000000010fff7812 */ /* 0x000fe4000788c0ff */
[C---:B------:R-:W-:Y:S02]  /*57260*/  LOP3.LUT P3, RZ, R6.reuse, 0x800000, RZ, 0xc0, !PT ;  /* 0x0080000006ff7812 */ /* 0x040fe4000786c0ff */
[----:B------:R-:W-:-:S02]  /*57270*/  LOP3.LUT P2, RZ, R6, 0x400000, RZ, 0xc0, !PT ;  /* 0x0040000006ff7812 */ /* 0x000fc4000784c0ff */
[C---:B------:R-:W-:Y:S02]  /*57280*/  LOP3.LUT P1, RZ, R6.reuse, 0x200000, RZ, 0xc0, !PT ;  /* 0x0020000006ff7812 */ /* 0x040fe4000782c0ff */
[----:B------:R-:W-:Y:S02]  /*57290*/  LOP3.LUT P0, RZ, R6, 0x100000, RZ, 0xc0, !PT ;  /* 0x0010000006ff7812 */ /* 0x000fe4000780c0ff */
[----:B------:R-:W-:Y:S02]  /*572a0*/  PRMT R0, R14, 0x7773, RZ ;  /* 0x000077730e007816 */ /* 0x000fe400000000ff */
[----:B------:R-:W-:Y:S02]  /*572b0*/  PRMT R7, R11, 0x7770, RZ ;  /* 0x000077700b077816 */ /* 0x000fe400000000ff */
[----:B--2---:R-:W-:Y:S02]  /*572c0*/  ISETP.NE.AND P5, PT, R3, RZ, PT ;  /* 0x000000ff0300720c */ /* 0x004fe40003fa5270 */
[----:B------:R-:W-:-:S11]  /*572d0*/  PRMT R3, R10, 0x7771, RZ ;  /* 0x000077710a037816 */ /* 0x000fd600000000ff */
[----:B---3--:R0:W-:Y:S01]  /*572e0*/  @P5 STG.E.U8 desc[UR40][R4.64], R3 ;  /* 0x0000000304005986 */ /* 0x0081e2000c101128 */
[----:B------:R-:W-:Y:S02]  /*572f0*/  ISETP.NE.AND P5, PT, R2, RZ, PT ;  /* 0x000000ff0200720c */ /* 0x000fe40003fa5270 */
[C---:B------:R-:W-:Y:S02]  /*57300*/  PRMT R2, R10.reuse, 0x7772, RZ ;  /* 0x000077720a027816 */ /* 0x040fe400000000ff */
[----:B------:R-:W-:-:S09]  /*57310*/  PRMT R10, R10, 0x7773, RZ ;  /* 0x000077730a0a7816 */ /* 0x000fd200000000ff */
[----:B------:R1:W-:Y:S01]  /*57320*/  @P5 STG.E.U8 desc[UR40][R8.64], R2 ;  /* 0x0000000208005986 */ /* 0x0003e2000c101128 */
[----:B------:R-:W-:Y:S02]  /*57330*/  LOP3.LUT P5, RZ, R6, 0x2000000, RZ, 0xc0, !PT ;  /* 0x0200000006ff7812 */ /* 0x000fe400078ac0ff */
[C---:B0-----:R-:W-:Y:S02]  /*57340*/  PRMT R4, R14.reuse, 0x7770, RZ ;  /* 0x000077700e047816 */ /* 0x041fe400000000ff */
[----:B------:R-:W-:-:S09]  /*57350*/  PRMT R5, R14, 0x7771, RZ ;  /* 0x000077710e057816 */ /* 0x000fd200000000ff */
[----:B------:R0:W-:Y:S01]  /*57360*/  @P5 STG.E.U8 desc[UR40][R22.64], R10 ;  /* 0x0000000a16005986 */ /* 0x0001e2000c101128 */
[----:B------:R-:W-:-:S03]  /*57370*/  LOP3.LUT P5, RZ, R15, 0x2, RZ, 0xc0, !PT ;  /* 0x000000020fff7812 */ /* 0x000fc600078ac0ff */
[----:B------:R0:W-:Y:S01]  /*57380*/  @P6 STG.E.U8 desc[UR40][R26.64], R4 ;  /* 0x000000041a006986 */ /* 0x0001e2000c101128 */
[----:B------:R-:W-:Y:S02]  /*57390*/  LOP3.LUT P6, RZ, R6, 0x1000000, RZ, 0xc0, !PT ;  /* 0x0100000006ff7812 */ /* 0x000fe400078cc0ff */
[----:B------:R-:W-:Y:S02]  /*573a0*/  PRMT R6, R14, 0x7772, RZ ;  /* 0x000077720e067816 */ /* 0x000fe400000000ff */
[C---:B------:R-:W-:Y:S02]  /*573b0*/  PRMT R3, R11.reuse, 0x7771, RZ ;  /* 0x000077710b037816 */ /* 0x040fe400000000ff */
[----:B-1----:R-:W-:-:S03]  /*573c0*/  PRMT R8, R11, 0x7772, RZ ;  /* 0x000077720b087816 */ /* 0x002fc600000000ff */
[----:B----4-:R0:W-:Y:S04]  /*573d0*/  @P5 STG.E.U8 desc[UR40][R16.64], R5 ;  /* 0x0000000510005986 */ /* 0x0101e8000c101128 */
[----:B------:R0:W-:Y:S04]  /*573e0*/  @P4 STG.E.U8 desc[UR40][R20.64], R6 ;  /* 0x0000000614004986 */ /* 0x0001e8000c101128 */
[----:B------:R0:W-:Y:S04]  /*573f0*/  @P6 STG.E.U8 desc[UR40][R24.64], R0 ;  /* 0x0000000018006986 */ /* 0x0001e8000c101128 */
[----:B------:R0:W-:Y:S04]  /*57400*/  @P3 STG.E.U8 desc[UR40][R18.64], R7 ;  /* 0x0000000712003986 */ /* 0x0001e8000c101128 */
[----:B------:R0:W-:Y:S01]  /*57410*/  @P2 STG.E.U8 desc[UR40][R12.64], R3 ;  /* 0x000000030c002986 */ /* 0x0001e2000c101128 */
[----:B------:R-:W-:-:S03]  /*57420*/  PRMT R11, R11, 0x7773, RZ ;  /* 0x000077730b0b7816 */ /* 0x000fc600000000ff */
[----:B------:R0:W-:Y:S01]  /*57430*/  @P1 STG.E.U8 desc[UR40][R28.64], R8 ;  /* 0x000000081c001986 */ /* 0x0001e2000c101128 */
[----:B------:R-:W-:Y:S05]  /*57440*/  @!P0 EXIT ;  /* 0x000000000000894d */ /* 0x000fea0003800000 */
[----:B0-----:R-:W2:Y:S04]  /*57450*/  LDL.LU.64 R28, [R1+0x10e0] ;  /* 0x0010e000011c7983 */ /* 0x001ea80000300a00 */
[----:B--2---:R-:W-:Y:S01]  /*57460*/  STG.E.U8 desc[UR40][R28.64], R11 ;  /* 0x0000000b1c007986 */ /* 0x004fe2000c101128 */
[----:B------:R-:W-:Y:S05]  /*57470*/  EXIT ;  /* 0x000000000000794d */ /* 0x000fea0003800000 */
.L_x_3:
[----:B------:R-:W-:-:S00]  /*57480*/  BRA `(.L_x_3) ;  /* 0xfffffffc00fc7947 */ /* 0x000fc0000383ffff */
[----:B------:R-:W-:-:S00]  /*57490*/  NOP ;  /* 0x0000000000007918 */ /* 0x000fc00000000000 */
        /* <DEDUP_REMOVED lines=14> */
.L_x_4:


//--------------------- .nv.shared.matmul_kernel  --------------------------
	.section	.nv.shared.matmul_kernel,"aw",@nobits
	.sectionflags	@""
	.align	16
	.zero		1024


//--------------------- .nv.shared.reserved.0     --------------------------
	.section	.nv.shared.reserved.0,"aw",@nobits
	.weak		__nv_reservedSMEM_offset_0_alias
	.size		__nv_reservedSMEM_offset_0_alias, 0, 64
	.other		__nv_reservedSMEM_offset_0_alias,@"STO_CUDA_RESERVED_SHARED STV_DEFAULT"
__nv_reservedSMEM_offset_0_alias:
	.zero		0
	.zero		64


//--------------------- .nv.constant0.matmul_kernel --------------------------
	.section	.nv.constant0.matmul_kernel,"a",@progbits
	.sectionflags	@""
	.align	4
.nv.constant0.matmul_kernel:
	.zero		976


//--------------------- SYMBOLS --------------------------

	.type		.nv.reservedSmem.offset0,@object
	.size		.nv.reservedSmem.offset0,0x4
	.type		.nv.reservedSmem.cap,@object
	.size		.nv.reservedSmem.cap,0x4
